//
// Generated by NVIDIA NVVM Compiler
//
// Compiler Build ID: CL-36424714
// Cuda compilation tools, release 13.0, V13.0.88
// Based on NVVM 20.0.0
//

.version 9.0
.target sm_100
.address_size 64

	// .globl	_Z16sum_kernel_blockPdS_i
.const .align 8 .f64 mrt_V1 = 0d3FAAF286BCA1AF28;
.const .align 8 .f64 mrt_V2 = 0d3F89AA066A819A9E;
.const .align 8 .f64 mrt_V3 = 0d3FA8618618618619;
.const .align 8 .f64 mrt_V4 = 0d3F72D204B4812D20;
.const .align 8 .f64 mrt_V5 = 0d3F9041041041040F;
.const .align 8 .f64 mrt_V6 = 0d3FAC71C71C71C71C;
.const .align 8 .f64 mrt_V7 = 0d3F9C71C71C71C71D;
.const .align 8 .f64 mrt_V8 = 0d3FB5555555555555;
.const .align 8 .f64 mrt_V9 = 0d3F6B6006D801B600;
.const .align 8 .f64 mrt_V10 = 0d3F70410410410410;
.const .align 8 .f64 mrt_V11 = 0d3F8C71C71C71C71D;
.const .align 8 .f64 mrt_V12 = 0d3FA5555555555554;
.shared .align 8 .b8 _ZZ14blockReduceSumdE6shared[256];
.extern .shared .align 16 .b8 temp[];

.visible .entry _Z16sum_kernel_blockPdS_i(
	.param .u64 .ptr .align 1 _Z16sum_kernel_blockPdS_i_param_0,
	.param .u64 .ptr .align 1 _Z16sum_kernel_blockPdS_i_param_1,
	.param .u32 _Z16sum_kernel_blockPdS_i_param_2
)
{
	.reg .pred 	%p<7>;
	.reg .b32 	%r<36>;
	.reg .b64 	%rd<7>;
	.reg .b64 	%fd<22>;

	ld.param.u64 	%rd2, [_Z16sum_kernel_blockPdS_i_param_0];
	ld.param.u64 	%rd3, [_Z16sum_kernel_blockPdS_i_param_1];
	ld.param.u32 	%r13, [_Z16sum_kernel_blockPdS_i_param_2];
	cvt.rn.f64.s32 	%fd10, %r13;
	mov.u32 	%r14, %ctaid.x;
	mov.u32 	%r1, %ntid.x;
	mov.u32 	%r2, %tid.x;
	mad.lo.s32 	%r34, %r14, %r1, %r2;
	cvt.rn.f64.s32 	%fd11, %r34;
	mul.f64 	%fd1, %fd10, 0d3FD0000000000000;
	setp.leu.f64 	%p1, %fd1, %fd11;
	mov.f64 	%fd20, 0d0000000000000000;
	@%p1 bra 	$L__BB0_3;
	mov.u32 	%r15, %nctaid.x;
	mul.lo.s32 	%r4, %r1, %r15;
	cvta.to.global.u64 	%rd1, %rd3;
	mov.f64 	%fd20, 0d0000000000000000;
$L__BB0_2:
	mul.wide.s32 	%rd4, %r34, 16;
	add.s64 	%rd5, %rd1, %rd4;
	ld.global.v4.u32 	{%r16, %r17, %r18, %r19}, [%rd5];
	add.s32 	%r20, %r17, %r16;
	add.s32 	%r21, %r20, %r18;
	add.s32 	%r22, %r21, %r19;
	cvt.rn.f64.s32 	%fd13, %r22;
	add.f64 	%fd20, %fd20, %fd13;
	add.s32 	%r34, %r34, %r4;
	cvt.rn.f64.s32 	%fd14, %r34;
	setp.gt.f64 	%p2, %fd1, %fd14;
	@%p2 bra 	$L__BB0_2;
$L__BB0_3:
	mov.u32 	%r23, %tid.y;
	mov.u32 	%r24, %tid.z;
	mov.u32 	%r25, %ntid.y;
	mad.lo.s32 	%r26, %r24, %r25, %r23;
	mul.lo.s32 	%r7, %r26, %r1;
	add.s32 	%r8, %r7, %r2;
	mul.lo.s32 	%r27, %r1, %r25;
	mov.u32 	%r28, %ntid.z;
	mul.lo.s32 	%r35, %r27, %r28;
	setp.lt.u32 	%p3, %r35, 2;
	@%p3 bra 	$L__BB0_8;
	shl.b32 	%r29, %r8, 3;
	mov.u32 	%r30, temp;
	add.s32 	%r10, %r30, %r29;
$L__BB0_5:
	shr.u32 	%r12, %r35, 1;
	st.shared.f64 	[%r10], %fd20;
	barrier.sync 	0;
	setp.le.u32 	%p4, %r12, %r8;
	@%p4 bra 	$L__BB0_7;
	shl.b32 	%r31, %r12, 3;
	add.s32 	%r32, %r10, %r31;
	ld.shared.f64 	%fd15, [%r32];
	add.f64 	%fd20, %fd20, %fd15;
$L__BB0_7:
	barrier.sync 	0;
	setp.gt.u32 	%p5, %r35, 3;
	mov.u32 	%r35, %r12;
	@%p5 bra 	$L__BB0_5;
$L__BB0_8:
	or.b32  	%r33, %r7, %r2;
	setp.ne.s32 	%p6, %r33, 0;
	@%p6 bra 	$L__BB0_10;
	cvta.to.global.u64 	%rd6, %rd2;
	atom.global.add.f64 	%fd16, [%rd6], %fd20;
$L__BB0_10:
	ret;

}
	// .globl	_Z18deviceReduceKernelPdS_i
.visible .entry _Z18deviceReduceKernelPdS_i(
	.param .u64 .ptr .align 1 _Z18deviceReduceKernelPdS_i_param_0,
	.param .u64 .ptr .align 1 _Z18deviceReduceKernelPdS_i_param_1,
	.param .u32 _Z18deviceReduceKernelPdS_i_param_2
)
{
	.reg .pred 	%p<27>;
	.reg .b32 	%r<59>;
	.reg .b64 	%rd<9>;
	.reg .b64 	%fd<35>;

	ld.param.u64 	%rd2, [_Z18deviceReduceKernelPdS_i_param_0];
	ld.param.u64 	%rd3, [_Z18deviceReduceKernelPdS_i_param_1];
	ld.param.u32 	%r9, [_Z18deviceReduceKernelPdS_i_param_2];
	mov.u32 	%r1, %ctaid.x;
	mov.u32 	%r2, %ntid.x;
	mov.u32 	%r3, %tid.x;
	mad.lo.s32 	%r58, %r1, %r2, %r3;
	setp.ge.s32 	%p1, %r58, %r9;
	mov.f64 	%fd33, 0d0000000000000000;
	@%p1 bra 	$L__BB1_3;
	mov.u32 	%r10, %nctaid.x;
	mul.lo.s32 	%r5, %r2, %r10;
	cvta.to.global.u64 	%rd1, %rd2;
	mov.f64 	%fd33, 0d0000000000000000;
$L__BB1_2:
	mul.wide.s32 	%rd4, %r58, 8;
	add.s64 	%rd5, %rd1, %rd4;
	ld.global.f64 	%fd10, [%rd5];
	add.f64 	%fd33, %fd33, %fd10;
	add.s32 	%r58, %r58, %r5;
	setp.lt.s32 	%p2, %r58, %r9;
	@%p2 bra 	$L__BB1_2;
$L__BB1_3:
	and.b32  	%r8, %r3, 31;
	// begin inline asm
	mov.b64 {%r11,%r12}, %fd33;
	// end inline asm
	shfl.sync.down.b32	%r14|%p3, %r12, 16, 31, -1;
	shfl.sync.down.b32	%r13|%p4, %r11, 16, 31, -1;
	// begin inline asm
	mov.b64 %fd12, {%r13,%r14};
	// end inline asm
	add.f64 	%fd13, %fd33, %fd12;
	// begin inline asm
	mov.b64 {%r15,%r16}, %fd13;
	// end inline asm
	shfl.sync.down.b32	%r18|%p5, %r16, 8, 31, -1;
	shfl.sync.down.b32	%r17|%p6, %r15, 8, 31, -1;
	// begin inline asm
	mov.b64 %fd14, {%r17,%r18};
	// end inline asm
	add.f64 	%fd15, %fd13, %fd14;
	// begin inline asm
	mov.b64 {%r19,%r20}, %fd15;
	// end inline asm
	shfl.sync.down.b32	%r22|%p7, %r20, 4, 31, -1;
	shfl.sync.down.b32	%r21|%p8, %r19, 4, 31, -1;
	// begin inline asm
	mov.b64 %fd16, {%r21,%r22};
	// end inline asm
	add.f64 	%fd17, %fd15, %fd16;
	// begin inline asm
	mov.b64 {%r23,%r24}, %fd17;
	// end inline asm
	shfl.sync.down.b32	%r26|%p9, %r24, 2, 31, -1;
	shfl.sync.down.b32	%r25|%p10, %r23, 2, 31, -1;
	// begin inline asm
	mov.b64 %fd18, {%r25,%r26};
	// end inline asm
	add.f64 	%fd19, %fd17, %fd18;
	// begin inline asm
	mov.b64 {%r27,%r28}, %fd19;
	// end inline asm
	shfl.sync.down.b32	%r30|%p11, %r28, 1, 31, -1;
	shfl.sync.down.b32	%r29|%p12, %r27, 1, 31, -1;
	// begin inline asm
	mov.b64 %fd20, {%r29,%r30};
	// end inline asm
	add.f64 	%fd4, %fd19, %fd20;
	setp.ne.s32 	%p13, %r8, 0;
	@%p13 bra 	$L__BB1_5;
	shr.u32 	%r31, %r3, 2;
	mov.u32 	%r32, _ZZ14blockReduceSumdE6shared;
	add.s32 	%r33, %r32, %r31;
	st.shared.f64 	[%r33], %fd4;
$L__BB1_5:
	bar.sync 	0;
	shr.u32 	%r34, %r2, 5;
	setp.ge.u32 	%p14, %r3, %r34;
	mov.f64 	%fd34, 0d0000000000000000;
	@%p14 bra 	$L__BB1_7;
	shl.b32 	%r35, %r8, 3;
	mov.u32 	%r36, _ZZ14blockReduceSumdE6shared;
	add.s32 	%r37, %r36, %r35;
	ld.shared.f64 	%fd34, [%r37];
$L__BB1_7:
	setp.gt.u32 	%p15, %r3, 31;
	@%p15 bra 	$L__BB1_10;
	// begin inline asm
	mov.b64 {%r38,%r39}, %fd34;
	// end inline asm
	shfl.sync.down.b32	%r41|%p16, %r39, 16, 31, -1;
	shfl.sync.down.b32	%r40|%p17, %r38, 16, 31, -1;
	// begin inline asm
	mov.b64 %fd23, {%r40,%r41};
	// end inline asm
	add.f64 	%fd24, %fd34, %fd23;
	// begin inline asm
	mov.b64 {%r42,%r43}, %fd24;
	// end inline asm
	shfl.sync.down.b32	%r45|%p18, %r43, 8, 31, -1;
	shfl.sync.down.b32	%r44|%p19, %r42, 8, 31, -1;
	// begin inline asm
	mov.b64 %fd25, {%r44,%r45};
	// end inline asm
	add.f64 	%fd26, %fd24, %fd25;
	// begin inline asm
	mov.b64 {%r46,%r47}, %fd26;
	// end inline asm
	shfl.sync.down.b32	%r49|%p20, %r47, 4, 31, -1;
	shfl.sync.down.b32	%r48|%p21, %r46, 4, 31, -1;
	// begin inline asm
	mov.b64 %fd27, {%r48,%r49};
	// end inline asm
	add.f64 	%fd28, %fd26, %fd27;
	// begin inline asm
	mov.b64 {%r50,%r51}, %fd28;
	// end inline asm
	shfl.sync.down.b32	%r53|%p22, %r51, 2, 31, -1;
	shfl.sync.down.b32	%r52|%p23, %r50, 2, 31, -1;
	// begin inline asm
	mov.b64 %fd29, {%r52,%r53};
	// end inline asm
	add.f64 	%fd30, %fd28, %fd29;
	// begin inline asm
	mov.b64 {%r54,%r55}, %fd30;
	// end inline asm
	shfl.sync.down.b32	%r57|%p24, %r55, 1, 31, -1;
	shfl.sync.down.b32	%r56|%p25, %r54, 1, 31, -1;
	// begin inline asm
	mov.b64 %fd31, {%r56,%r57};
	// end inline asm
	add.f64 	%fd7, %fd30, %fd31;
	setp.ne.s32 	%p26, %r3, 0;
	@%p26 bra 	$L__BB1_10;
	cvta.to.global.u64 	%rd6, %rd3;
	mul.wide.u32 	%rd7, %r1, 8;
	add.s64 	%rd8, %rd6, %rd7;
	st.global.f64 	[%rd8], %fd7;
$L__BB1_10:
	ret;

}
	// .globl	_Z21dvc_ScaLBL_D3Q19_PackiPiiiPdS0_i
.visible .entry _Z21dvc_ScaLBL_D3Q19_PackiPiiiPdS0_i(
	.param .u32 _Z21dvc_ScaLBL_D3Q19_PackiPiiiPdS0_i_param_0,
	.param .u64 .ptr .align 1 _Z21dvc_ScaLBL_D3Q19_PackiPiiiPdS0_i_param_1,
	.param .u32 _Z21dvc_ScaLBL_D3Q19_PackiPiiiPdS0_i_param_2,
	.param .u32 _Z21dvc_ScaLBL_D3Q19_PackiPiiiPdS0_i_param_3,
	.param .u64 .ptr .align 1 _Z21dvc_ScaLBL_D3Q19_PackiPiiiPdS0_i_param_4,
	.param .u64 .ptr .align 1 _Z21dvc_ScaLBL_D3Q19_PackiPiiiPdS0_i_param_5,
	.param .u32 _Z21dvc_ScaLBL_D3Q19_PackiPiiiPdS0_i_param_6
)
{
	.reg .pred 	%p<2>;
	.reg .b32 	%r<12>;
	.reg .b64 	%rd<13>;
	.reg .b64 	%fd<2>;

	ld.param.u32 	%r2, [_Z21dvc_ScaLBL_D3Q19_PackiPiiiPdS0_i_param_0];
	ld.param.u64 	%rd1, [_Z21dvc_ScaLBL_D3Q19_PackiPiiiPdS0_i_param_1];
	ld.param.u32 	%r3, [_Z21dvc_ScaLBL_D3Q19_PackiPiiiPdS0_i_param_2];
	ld.param.u32 	%r5, [_Z21dvc_ScaLBL_D3Q19_PackiPiiiPdS0_i_param_3];
	ld.param.u64 	%rd2, [_Z21dvc_ScaLBL_D3Q19_PackiPiiiPdS0_i_param_4];
	ld.param.u64 	%rd3, [_Z21dvc_ScaLBL_D3Q19_PackiPiiiPdS0_i_param_5];
	ld.param.u32 	%r4, [_Z21dvc_ScaLBL_D3Q19_PackiPiiiPdS0_i_param_6];
	mov.u32 	%r6, %ctaid.x;
	mov.u32 	%r7, %ntid.x;
	mov.u32 	%r8, %tid.x;
	mad.lo.s32 	%r1, %r6, %r7, %r8;
	setp.ge.s32 	%p1, %r1, %r5;
	@%p1 bra 	$L__BB2_2;
	cvta.to.global.u64 	%rd4, %rd1;
	cvta.to.global.u64 	%rd5, %rd3;
	cvta.to.global.u64 	%rd6, %rd2;
	mul.wide.s32 	%rd7, %r1, 4;
	add.s64 	%rd8, %rd4, %rd7;
	ld.global.u32 	%r9, [%rd8];
	mad.lo.s32 	%r10, %r4, %r2, %r9;
	mul.wide.s32 	%rd9, %r10, 8;
	add.s64 	%rd10, %rd5, %rd9;
	ld.global.f64 	%fd1, [%rd10];
	add.s32 	%r11, %r3, %r1;
	mul.wide.s32 	%rd11, %r11, 8;
	add.s64 	%rd12, %rd6, %rd11;
	st.global.f64 	[%rd12], %fd1;
$L__BB2_2:
	ret;

}
	// .globl	_Z23dvc_ScaLBL_D3Q19_UnpackiPiiiPdS0_i
.visible .entry _Z23dvc_ScaLBL_D3Q19_UnpackiPiiiPdS0_i(
	.param .u32 _Z23dvc_ScaLBL_D3Q19_UnpackiPiiiPdS0_i_param_0,
	.param .u64 .ptr .align 1 _Z23dvc_ScaLBL_D3Q19_UnpackiPiiiPdS0_i_param_1,
	.param .u32 _Z23dvc_ScaLBL_D3Q19_UnpackiPiiiPdS0_i_param_2,
	.param .u32 _Z23dvc_ScaLBL_D3Q19_UnpackiPiiiPdS0_i_param_3,
	.param .u64 .ptr .align 1 _Z23dvc_ScaLBL_D3Q19_UnpackiPiiiPdS0_i_param_4,
	.param .u64 .ptr .align 1 _Z23dvc_ScaLBL_D3Q19_UnpackiPiiiPdS0_i_param_5,
	.param .u32 _Z23dvc_ScaLBL_D3Q19_UnpackiPiiiPdS0_i_param_6
)
{
	.reg .pred 	%p<3>;
	.reg .b32 	%r<12>;
	.reg .b64 	%rd<13>;
	.reg .b64 	%fd<2>;

	ld.param.u32 	%r4, [_Z23dvc_ScaLBL_D3Q19_UnpackiPiiiPdS0_i_param_0];
	ld.param.u64 	%rd1, [_Z23dvc_ScaLBL_D3Q19_UnpackiPiiiPdS0_i_param_1];
	ld.param.u32 	%r5, [_Z23dvc_ScaLBL_D3Q19_UnpackiPiiiPdS0_i_param_2];
	ld.param.u32 	%r7, [_Z23dvc_ScaLBL_D3Q19_UnpackiPiiiPdS0_i_param_3];
	ld.param.u64 	%rd2, [_Z23dvc_ScaLBL_D3Q19_UnpackiPiiiPdS0_i_param_4];
	ld.param.u64 	%rd3, [_Z23dvc_ScaLBL_D3Q19_UnpackiPiiiPdS0_i_param_5];
	ld.param.u32 	%r6, [_Z23dvc_ScaLBL_D3Q19_UnpackiPiiiPdS0_i_param_6];
	mov.u32 	%r8, %ctaid.x;
	mov.u32 	%r9, %ntid.x;
	mov.u32 	%r10, %tid.x;
	mad.lo.s32 	%r1, %r8, %r9, %r10;
	setp.ge.s32 	%p1, %r1, %r7;
	@%p1 bra 	$L__BB3_3;
	cvta.to.global.u64 	%rd4, %rd1;
	add.s32 	%r2, %r5, %r1;
	mul.wide.s32 	%rd5, %r2, 4;
	add.s64 	%rd6, %rd4, %rd5;
	ld.global.u32 	%r3, [%rd6];
	setp.lt.s32 	%p2, %r3, 0;
	@%p2 bra 	$L__BB3_3;
	cvta.to.global.u64 	%rd7, %rd2;
	mul.wide.s32 	%rd8, %r2, 8;
	add.s64 	%rd9, %rd7, %rd8;
	ld.global.f64 	%fd1, [%rd9];
	mad.lo.s32 	%r11, %r6, %r4, %r3;
	cvta.to.global.u64 	%rd10, %rd3;
	mul.wide.s32 	%rd11, %r11, 8;
	add.s64 	%rd12, %rd10, %rd11;
	st.global.f64 	[%rd12], %fd1;
$L__BB3_3:
	ret;

}
	// .globl	_Z21dvc_ScaLBL_D3Q19_InitPcPdS0_iii
.visible .entry _Z21dvc_ScaLBL_D3Q19_InitPcPdS0_iii(
	.param .u64 .ptr .align 1 _Z21dvc_ScaLBL_D3Q19_InitPcPdS0_iii_param_0,
	.param .u64 .ptr .align 1 _Z21dvc_ScaLBL_D3Q19_InitPcPdS0_iii_param_1,
	.param .u64 .ptr .align 1 _Z21dvc_ScaLBL_D3Q19_InitPcPdS0_iii_param_2,
	.param .u32 _Z21dvc_ScaLBL_D3Q19_InitPcPdS0_iii_param_3,
	.param .u32 _Z21dvc_ScaLBL_D3Q19_InitPcPdS0_iii_param_4,
	.param .u32 _Z21dvc_ScaLBL_D3Q19_InitPcPdS0_iii_param_5
)
{
	.reg .pred 	%p<5>;
	.reg .b16 	%rs<2>;
	.reg .b32 	%r<23>;
	.reg .b64 	%rd<55>;

	ld.param.u64 	%rd4, [_Z21dvc_ScaLBL_D3Q19_InitPcPdS0_iii_param_0];
	ld.param.u64 	%rd5, [_Z21dvc_ScaLBL_D3Q19_InitPcPdS0_iii_param_1];
	ld.param.u64 	%rd6, [_Z21dvc_ScaLBL_D3Q19_InitPcPdS0_iii_param_2];
	ld.param.u32 	%r9, [_Z21dvc_ScaLBL_D3Q19_InitPcPdS0_iii_param_3];
	ld.param.u32 	%r10, [_Z21dvc_ScaLBL_D3Q19_InitPcPdS0_iii_param_4];
	ld.param.u32 	%r11, [_Z21dvc_ScaLBL_D3Q19_InitPcPdS0_iii_param_5];
	cvta.to.global.u64 	%rd1, %rd6;
	cvta.to.global.u64 	%rd2, %rd5;
	mul.lo.s32 	%r12, %r10, %r9;
	mul.lo.s32 	%r1, %r12, %r11;
	setp.lt.s32 	%p1, %r1, -262143;
	@%p1 bra 	$L__BB4_7;
	shr.s32 	%r13, %r1, 31;
	shr.u32 	%r14, %r13, 14;
	add.s32 	%r15, %r1, %r14;
	shr.s32 	%r16, %r15, 18;
	neg.s32 	%r22, %r16;
	mov.u32 	%r17, %ctaid.x;
	mov.u32 	%r2, %ntid.x;
	mov.u32 	%r18, %tid.x;
	mul.lo.s32 	%r19, %r2, %r17;
	mad.lo.s32 	%r20, %r19, %r16, %r19;
	add.s32 	%r21, %r18, %r20;
	cvta.to.global.u64 	%rd3, %rd4;
	mul.wide.s32 	%rd36, %r1, 8;
$L__BB4_2:
	setp.ge.s32 	%p2, %r21, %r1;
	@%p2 bra 	$L__BB4_6;
	cvt.s64.s32 	%rd7, %r21;
	add.s64 	%rd8, %rd3, %rd7;
	ld.global.s8 	%rs1, [%rd8];
	setp.lt.s16 	%p3, %rs1, 1;
	@%p3 bra 	$L__BB4_5;
	mul.wide.s32 	%rd31, %r21, 8;
	add.s64 	%rd32, %rd2, %rd31;
	mov.b64 	%rd33, 4599676419421066581;
	st.global.u64 	[%rd32], %rd33;
	add.s64 	%rd34, %rd1, %rd31;
	mov.b64 	%rd35, 4588167220373341980;
	st.global.u64 	[%rd34], %rd35;
	add.s64 	%rd37, %rd32, %rd36;
	st.global.u64 	[%rd37], %rd35;
	add.s64 	%rd38, %rd34, %rd36;
	st.global.u64 	[%rd38], %rd35;
	add.s64 	%rd39, %rd37, %rd36;
	st.global.u64 	[%rd39], %rd35;
	add.s64 	%rd40, %rd38, %rd36;
	st.global.u64 	[%rd40], %rd35;
	add.s64 	%rd41, %rd39, %rd36;
	st.global.u64 	[%rd41], %rd35;
	add.s64 	%rd42, %rd40, %rd36;
	mov.b64 	%rd43, 4583663620745971491;
	st.global.u64 	[%rd42], %rd43;
	add.s64 	%rd44, %rd41, %rd36;
	st.global.u64 	[%rd44], %rd43;
	add.s64 	%rd45, %rd42, %rd36;
	st.global.u64 	[%rd45], %rd43;
	add.s64 	%rd46, %rd44, %rd36;
	st.global.u64 	[%rd46], %rd43;
	add.s64 	%rd47, %rd45, %rd36;
	st.global.u64 	[%rd47], %rd43;
	add.s64 	%rd48, %rd46, %rd36;
	st.global.u64 	[%rd48], %rd43;
	add.s64 	%rd49, %rd47, %rd36;
	st.global.u64 	[%rd49], %rd43;
	add.s64 	%rd50, %rd48, %rd36;
	st.global.u64 	[%rd50], %rd43;
	add.s64 	%rd51, %rd49, %rd36;
	st.global.u64 	[%rd51], %rd43;
	add.s64 	%rd52, %rd50, %rd36;
	st.global.u64 	[%rd52], %rd43;
	add.s64 	%rd53, %rd51, %rd36;
	st.global.u64 	[%rd53], %rd43;
	add.s64 	%rd54, %rd52, %rd36;
	st.global.u64 	[%rd54], %rd43;
	bra.uni 	$L__BB4_6;
$L__BB4_5:
	mul.wide.s32 	%rd9, %r21, 8;
	add.s64 	%rd10, %rd2, %rd9;
	mov.b64 	%rd11, -4616189618054758400;
	st.global.u64 	[%rd10], %rd11;
	add.s64 	%rd12, %rd1, %rd9;
	st.global.u64 	[%rd12], %rd11;
	add.s64 	%rd14, %rd10, %rd36;
	st.global.u64 	[%rd14], %rd11;
	add.s64 	%rd15, %rd12, %rd36;
	st.global.u64 	[%rd15], %rd11;
	add.s64 	%rd16, %rd14, %rd36;
	st.global.u64 	[%rd16], %rd11;
	add.s64 	%rd17, %rd15, %rd36;
	st.global.u64 	[%rd17], %rd11;
	add.s64 	%rd18, %rd16, %rd36;
	st.global.u64 	[%rd18], %rd11;
	add.s64 	%rd19, %rd17, %rd36;
	st.global.u64 	[%rd19], %rd11;
	add.s64 	%rd20, %rd18, %rd36;
	st.global.u64 	[%rd20], %rd11;
	add.s64 	%rd21, %rd19, %rd36;
	st.global.u64 	[%rd21], %rd11;
	add.s64 	%rd22, %rd20, %rd36;
	st.global.u64 	[%rd22], %rd11;
	add.s64 	%rd23, %rd21, %rd36;
	st.global.u64 	[%rd23], %rd11;
	add.s64 	%rd24, %rd22, %rd36;
	st.global.u64 	[%rd24], %rd11;
	add.s64 	%rd25, %rd23, %rd36;
	st.global.u64 	[%rd25], %rd11;
	add.s64 	%rd26, %rd24, %rd36;
	st.global.u64 	[%rd26], %rd11;
	add.s64 	%rd27, %rd25, %rd36;
	st.global.u64 	[%rd27], %rd11;
	add.s64 	%rd28, %rd26, %rd36;
	st.global.u64 	[%rd28], %rd11;
	add.s64 	%rd29, %rd27, %rd36;
	st.global.u64 	[%rd29], %rd11;
	add.s64 	%rd30, %rd28, %rd36;
	st.global.u64 	[%rd30], %rd11;
$L__BB4_6:
	add.s32 	%r22, %r22, 1;
	add.s32 	%r21, %r21, %r2;
	setp.ne.s32 	%p4, %r22, 1;
	@%p4 bra 	$L__BB4_2;
$L__BB4_7:
	ret;

}
	// .globl	_Z24dvc_ScaLBL_D3Q19_AA_InitPdS_i
.visible .entry _Z24dvc_ScaLBL_D3Q19_AA_InitPdS_i(
	.param .u64 .ptr .align 1 _Z24dvc_ScaLBL_D3Q19_AA_InitPdS_i_param_0,
	.param .u64 .ptr .align 1 _Z24dvc_ScaLBL_D3Q19_AA_InitPdS_i_param_1,
	.param .u32 _Z24dvc_ScaLBL_D3Q19_AA_InitPdS_i_param_2
)
{
	.reg .pred 	%p<8>;
	.reg .b32 	%r<34>;
	.reg .b64 	%rd<77>;

	ld.param.u64 	%rd3, [_Z24dvc_ScaLBL_D3Q19_AA_InitPdS_i_param_0];
	ld.param.u64 	%rd4, [_Z24dvc_ScaLBL_D3Q19_AA_InitPdS_i_param_1];
	ld.param.u32 	%r20, [_Z24dvc_ScaLBL_D3Q19_AA_InitPdS_i_param_2];
	cvta.to.global.u64 	%rd1, %rd4;
	cvta.to.global.u64 	%rd2, %rd3;
	setp.lt.s32 	%p1, %r20, -262143;
	@%p1 bra 	$L__BB5_11;
	shr.s32 	%r22, %r20, 31;
	shr.u32 	%r23, %r22, 14;
	add.s32 	%r24, %r20, %r23;
	shr.s32 	%r1, %r24, 18;
	add.s32 	%r2, %r1, 1;
	mov.u32 	%r3, %ctaid.x;
	mov.u32 	%r4, %ntid.x;
	mad.lo.s32 	%r5, %r3, %r1, %r3;
	mov.u32 	%r6, %tid.x;
	add.s32 	%r25, %r20, 262143;
	setp.lt.u32 	%p2, %r25, 524287;
	mov.b32 	%r33, 0;
	@%p2 bra 	$L__BB5_8;
	and.b32  	%r33, %r2, -2;
	neg.s32 	%r32, %r33;
	mad.lo.s32 	%r26, %r4, %r5, %r4;
	add.s32 	%r31, %r6, %r26;
	shl.b32 	%r10, %r4, 1;
	mul.lo.s32 	%r27, %r4, %r3;
	mad.lo.s32 	%r30, %r27, %r2, %r6;
	mul.wide.s32 	%rd10, %r20, 8;
$L__BB5_3:
	setp.ge.s32 	%p3, %r30, %r20;
	@%p3 bra 	$L__BB5_5;
	mul.wide.s32 	%rd5, %r30, 8;
	add.s64 	%rd6, %rd2, %rd5;
	mov.b64 	%rd7, 4599676419421066581;
	st.global.u64 	[%rd6], %rd7;
	add.s64 	%rd8, %rd1, %rd5;
	mov.b64 	%rd9, 4588167220373341980;
	st.global.u64 	[%rd8], %rd9;
	add.s64 	%rd11, %rd6, %rd10;
	st.global.u64 	[%rd11], %rd9;
	add.s64 	%rd12, %rd8, %rd10;
	st.global.u64 	[%rd12], %rd9;
	add.s64 	%rd13, %rd11, %rd10;
	st.global.u64 	[%rd13], %rd9;
	add.s64 	%rd14, %rd12, %rd10;
	st.global.u64 	[%rd14], %rd9;
	add.s64 	%rd15, %rd13, %rd10;
	st.global.u64 	[%rd15], %rd9;
	add.s64 	%rd16, %rd14, %rd10;
	mov.b64 	%rd17, 4583663620745971491;
	st.global.u64 	[%rd16], %rd17;
	add.s64 	%rd18, %rd15, %rd10;
	st.global.u64 	[%rd18], %rd17;
	add.s64 	%rd19, %rd16, %rd10;
	st.global.u64 	[%rd19], %rd17;
	add.s64 	%rd20, %rd18, %rd10;
	st.global.u64 	[%rd20], %rd17;
	add.s64 	%rd21, %rd19, %rd10;
	st.global.u64 	[%rd21], %rd17;
	add.s64 	%rd22, %rd20, %rd10;
	st.global.u64 	[%rd22], %rd17;
	add.s64 	%rd23, %rd21, %rd10;
	st.global.u64 	[%rd23], %rd17;
	add.s64 	%rd24, %rd22, %rd10;
	st.global.u64 	[%rd24], %rd17;
	add.s64 	%rd25, %rd23, %rd10;
	st.global.u64 	[%rd25], %rd17;
	add.s64 	%rd26, %rd24, %rd10;
	st.global.u64 	[%rd26], %rd17;
	add.s64 	%rd27, %rd25, %rd10;
	st.global.u64 	[%rd27], %rd17;
	add.s64 	%rd28, %rd26, %rd10;
	st.global.u64 	[%rd28], %rd17;
$L__BB5_5:
	setp.ge.s32 	%p4, %r31, %r20;
	@%p4 bra 	$L__BB5_7;
	mul.wide.s32 	%rd29, %r31, 8;
	add.s64 	%rd30, %rd2, %rd29;
	mov.b64 	%rd31, 4599676419421066581;
	st.global.u64 	[%rd30], %rd31;
	add.s64 	%rd32, %rd1, %rd29;
	mov.b64 	%rd33, 4588167220373341980;
	st.global.u64 	[%rd32], %rd33;
	add.s64 	%rd35, %rd30, %rd10;
	st.global.u64 	[%rd35], %rd33;
	add.s64 	%rd36, %rd32, %rd10;
	st.global.u64 	[%rd36], %rd33;
	add.s64 	%rd37, %rd35, %rd10;
	st.global.u64 	[%rd37], %rd33;
	add.s64 	%rd38, %rd36, %rd10;
	st.global.u64 	[%rd38], %rd33;
	add.s64 	%rd39, %rd37, %rd10;
	st.global.u64 	[%rd39], %rd33;
	add.s64 	%rd40, %rd38, %rd10;
	mov.b64 	%rd41, 4583663620745971491;
	st.global.u64 	[%rd40], %rd41;
	add.s64 	%rd42, %rd39, %rd10;
	st.global.u64 	[%rd42], %rd41;
	add.s64 	%rd43, %rd40, %rd10;
	st.global.u64 	[%rd43], %rd41;
	add.s64 	%rd44, %rd42, %rd10;
	st.global.u64 	[%rd44], %rd41;
	add.s64 	%rd45, %rd43, %rd10;
	st.global.u64 	[%rd45], %rd41;
	add.s64 	%rd46, %rd44, %rd10;
	st.global.u64 	[%rd46], %rd41;
	add.s64 	%rd47, %rd45, %rd10;
	st.global.u64 	[%rd47], %rd41;
	add.s64 	%rd48, %rd46, %rd10;
	st.global.u64 	[%rd48], %rd41;
	add.s64 	%rd49, %rd47, %rd10;
	st.global.u64 	[%rd49], %rd41;
	add.s64 	%rd50, %rd48, %rd10;
	st.global.u64 	[%rd50], %rd41;
	add.s64 	%rd51, %rd49, %rd10;
	st.global.u64 	[%rd51], %rd41;
	add.s64 	%rd52, %rd50, %rd10;
	st.global.u64 	[%rd52], %rd41;
$L__BB5_7:
	add.s32 	%r32, %r32, 2;
	add.s32 	%r31, %r31, %r10;
	add.s32 	%r30, %r30, %r10;
	setp.ne.s32 	%p5, %r32, 0;
	@%p5 bra 	$L__BB5_3;
$L__BB5_8:
	and.b32  	%r28, %r1, 1;
	setp.eq.b32 	%p6, %r28, 1;
	@%p6 bra 	$L__BB5_11;
	add.s32 	%r29, %r33, %r5;
	mad.lo.s32 	%r19, %r29, %r4, %r6;
	setp.ge.s32 	%p7, %r19, %r20;
	@%p7 bra 	$L__BB5_11;
	mul.wide.s32 	%rd53, %r19, 8;
	add.s64 	%rd54, %rd2, %rd53;
	mov.b64 	%rd55, 4599676419421066581;
	st.global.u64 	[%rd54], %rd55;
	add.s64 	%rd56, %rd1, %rd53;
	mov.b64 	%rd57, 4588167220373341980;
	st.global.u64 	[%rd56], %rd57;
	mul.wide.s32 	%rd58, %r20, 8;
	add.s64 	%rd59, %rd54, %rd58;
	st.global.u64 	[%rd59], %rd57;
	add.s64 	%rd60, %rd56, %rd58;
	st.global.u64 	[%rd60], %rd57;
	add.s64 	%rd61, %rd59, %rd58;
	st.global.u64 	[%rd61], %rd57;
	add.s64 	%rd62, %rd60, %rd58;
	st.global.u64 	[%rd62], %rd57;
	add.s64 	%rd63, %rd61, %rd58;
	st.global.u64 	[%rd63], %rd57;
	add.s64 	%rd64, %rd62, %rd58;
	mov.b64 	%rd65, 4583663620745971491;
	st.global.u64 	[%rd64], %rd65;
	add.s64 	%rd66, %rd63, %rd58;
	st.global.u64 	[%rd66], %rd65;
	add.s64 	%rd67, %rd64, %rd58;
	st.global.u64 	[%rd67], %rd65;
	add.s64 	%rd68, %rd66, %rd58;
	st.global.u64 	[%rd68], %rd65;
	add.s64 	%rd69, %rd67, %rd58;
	st.global.u64 	[%rd69], %rd65;
	add.s64 	%rd70, %rd68, %rd58;
	st.global.u64 	[%rd70], %rd65;
	add.s64 	%rd71, %rd69, %rd58;
	st.global.u64 	[%rd71], %rd65;
	add.s64 	%rd72, %rd70, %rd58;
	st.global.u64 	[%rd72], %rd65;
	add.s64 	%rd73, %rd71, %rd58;
	st.global.u64 	[%rd73], %rd65;
	add.s64 	%rd74, %rd72, %rd58;
	st.global.u64 	[%rd74], %rd65;
	add.s64 	%rd75, %rd73, %rd58;
	st.global.u64 	[%rd75], %rd65;
	add.s64 	%rd76, %rd74, %rd58;
	st.global.u64 	[%rd76], %rd65;
$L__BB5_11:
	ret;

}
	// .globl	_Z21dvc_ScaLBL_D3Q19_InitPdi
.visible .entry _Z21dvc_ScaLBL_D3Q19_InitPdi(
	.param .u64 .ptr .align 1 _Z21dvc_ScaLBL_D3Q19_InitPdi_param_0,
	.param .u32 _Z21dvc_ScaLBL_D3Q19_InitPdi_param_1
)
{
	.reg .pred 	%p<8>;
	.reg .b32 	%r<34>;
	.reg .b64 	%rd<75>;

	ld.param.u64 	%rd2, [_Z21dvc_ScaLBL_D3Q19_InitPdi_param_0];
	ld.param.u32 	%r20, [_Z21dvc_ScaLBL_D3Q19_InitPdi_param_1];
	cvta.to.global.u64 	%rd1, %rd2;
	setp.lt.s32 	%p1, %r20, -262143;
	@%p1 bra 	$L__BB6_11;
	shr.s32 	%r22, %r20, 31;
	shr.u32 	%r23, %r22, 14;
	add.s32 	%r24, %r20, %r23;
	shr.s32 	%r1, %r24, 18;
	add.s32 	%r2, %r1, 1;
	mov.u32 	%r3, %ctaid.x;
	mov.u32 	%r4, %ntid.x;
	mad.lo.s32 	%r5, %r3, %r1, %r3;
	mov.u32 	%r6, %tid.x;
	add.s32 	%r25, %r20, 262143;
	setp.lt.u32 	%p2, %r25, 524287;
	mov.b32 	%r33, 0;
	@%p2 bra 	$L__BB6_8;
	and.b32  	%r33, %r2, -2;
	neg.s32 	%r32, %r33;
	mad.lo.s32 	%r26, %r4, %r5, %r4;
	add.s32 	%r31, %r6, %r26;
	shl.b32 	%r10, %r4, 1;
	mul.lo.s32 	%r27, %r4, %r3;
	mad.lo.s32 	%r30, %r27, %r2, %r6;
	mul.wide.s32 	%rd6, %r20, 8;
$L__BB6_3:
	setp.ge.s32 	%p3, %r30, %r20;
	@%p3 bra 	$L__BB6_5;
	mul.wide.s32 	%rd3, %r30, 8;
	add.s64 	%rd4, %rd1, %rd3;
	mov.b64 	%rd5, 4599676419421066581;
	st.global.u64 	[%rd4], %rd5;
	add.s64 	%rd7, %rd4, %rd6;
	mov.b64 	%rd8, 4588167220373341980;
	st.global.u64 	[%rd7], %rd8;
	add.s64 	%rd9, %rd7, %rd6;
	st.global.u64 	[%rd9], %rd8;
	add.s64 	%rd10, %rd9, %rd6;
	st.global.u64 	[%rd10], %rd8;
	add.s64 	%rd11, %rd10, %rd6;
	st.global.u64 	[%rd11], %rd8;
	add.s64 	%rd12, %rd11, %rd6;
	st.global.u64 	[%rd12], %rd8;
	add.s64 	%rd13, %rd12, %rd6;
	st.global.u64 	[%rd13], %rd8;
	add.s64 	%rd14, %rd13, %rd6;
	mov.b64 	%rd15, 4583663620745971491;
	st.global.u64 	[%rd14], %rd15;
	add.s64 	%rd16, %rd14, %rd6;
	st.global.u64 	[%rd16], %rd15;
	add.s64 	%rd17, %rd16, %rd6;
	st.global.u64 	[%rd17], %rd15;
	add.s64 	%rd18, %rd17, %rd6;
	st.global.u64 	[%rd18], %rd15;
	add.s64 	%rd19, %rd18, %rd6;
	st.global.u64 	[%rd19], %rd15;
	add.s64 	%rd20, %rd19, %rd6;
	st.global.u64 	[%rd20], %rd15;
	add.s64 	%rd21, %rd20, %rd6;
	st.global.u64 	[%rd21], %rd15;
	add.s64 	%rd22, %rd21, %rd6;
	st.global.u64 	[%rd22], %rd15;
	add.s64 	%rd23, %rd22, %rd6;
	st.global.u64 	[%rd23], %rd15;
	add.s64 	%rd24, %rd23, %rd6;
	st.global.u64 	[%rd24], %rd15;
	add.s64 	%rd25, %rd24, %rd6;
	st.global.u64 	[%rd25], %rd15;
	add.s64 	%rd26, %rd25, %rd6;
	st.global.u64 	[%rd26], %rd15;
$L__BB6_5:
	setp.ge.s32 	%p4, %r31, %r20;
	@%p4 bra 	$L__BB6_7;
	mul.wide.s32 	%rd27, %r31, 8;
	add.s64 	%rd28, %rd1, %rd27;
	mov.b64 	%rd29, 4599676419421066581;
	st.global.u64 	[%rd28], %rd29;
	add.s64 	%rd31, %rd28, %rd6;
	mov.b64 	%rd32, 4588167220373341980;
	st.global.u64 	[%rd31], %rd32;
	add.s64 	%rd33, %rd31, %rd6;
	st.global.u64 	[%rd33], %rd32;
	add.s64 	%rd34, %rd33, %rd6;
	st.global.u64 	[%rd34], %rd32;
	add.s64 	%rd35, %rd34, %rd6;
	st.global.u64 	[%rd35], %rd32;
	add.s64 	%rd36, %rd35, %rd6;
	st.global.u64 	[%rd36], %rd32;
	add.s64 	%rd37, %rd36, %rd6;
	st.global.u64 	[%rd37], %rd32;
	add.s64 	%rd38, %rd37, %rd6;
	mov.b64 	%rd39, 4583663620745971491;
	st.global.u64 	[%rd38], %rd39;
	add.s64 	%rd40, %rd38, %rd6;
	st.global.u64 	[%rd40], %rd39;
	add.s64 	%rd41, %rd40, %rd6;
	st.global.u64 	[%rd41], %rd39;
	add.s64 	%rd42, %rd41, %rd6;
	st.global.u64 	[%rd42], %rd39;
	add.s64 	%rd43, %rd42, %rd6;
	st.global.u64 	[%rd43], %rd39;
	add.s64 	%rd44, %rd43, %rd6;
	st.global.u64 	[%rd44], %rd39;
	add.s64 	%rd45, %rd44, %rd6;
	st.global.u64 	[%rd45], %rd39;
	add.s64 	%rd46, %rd45, %rd6;
	st.global.u64 	[%rd46], %rd39;
	add.s64 	%rd47, %rd46, %rd6;
	st.global.u64 	[%rd47], %rd39;
	add.s64 	%rd48, %rd47, %rd6;
	st.global.u64 	[%rd48], %rd39;
	add.s64 	%rd49, %rd48, %rd6;
	st.global.u64 	[%rd49], %rd39;
	add.s64 	%rd50, %rd49, %rd6;
	st.global.u64 	[%rd50], %rd39;
$L__BB6_7:
	add.s32 	%r32, %r32, 2;
	add.s32 	%r31, %r31, %r10;
	add.s32 	%r30, %r30, %r10;
	setp.ne.s32 	%p5, %r32, 0;
	@%p5 bra 	$L__BB6_3;
$L__BB6_8:
	and.b32  	%r28, %r1, 1;
	setp.eq.b32 	%p6, %r28, 1;
	@%p6 bra 	$L__BB6_11;
	add.s32 	%r29, %r33, %r5;
	mad.lo.s32 	%r19, %r29, %r4, %r6;
	setp.ge.s32 	%p7, %r19, %r20;
	@%p7 bra 	$L__BB6_11;
	mul.wide.s32 	%rd51, %r19, 8;
	add.s64 	%rd52, %rd1, %rd51;
	mov.b64 	%rd53, 4599676419421066581;
	st.global.u64 	[%rd52], %rd53;
	mul.wide.s32 	%rd54, %r20, 8;
	add.s64 	%rd55, %rd52, %rd54;
	mov.b64 	%rd56, 4588167220373341980;
	st.global.u64 	[%rd55], %rd56;
	add.s64 	%rd57, %rd55, %rd54;
	st.global.u64 	[%rd57], %rd56;
	add.s64 	%rd58, %rd57, %rd54;
	st.global.u64 	[%rd58], %rd56;
	add.s64 	%rd59, %rd58, %rd54;
	st.global.u64 	[%rd59], %rd56;
	add.s64 	%rd60, %rd59, %rd54;
	st.global.u64 	[%rd60], %rd56;
	add.s64 	%rd61, %rd60, %rd54;
	st.global.u64 	[%rd61], %rd56;
	add.s64 	%rd62, %rd61, %rd54;
	mov.b64 	%rd63, 4583663620745971491;
	st.global.u64 	[%rd62], %rd63;
	add.s64 	%rd64, %rd62, %rd54;
	st.global.u64 	[%rd64], %rd63;
	add.s64 	%rd65, %rd64, %rd54;
	st.global.u64 	[%rd65], %rd63;
	add.s64 	%rd66, %rd65, %rd54;
	st.global.u64 	[%rd66], %rd63;
	add.s64 	%rd67, %rd66, %rd54;
	st.global.u64 	[%rd67], %rd63;
	add.s64 	%rd68, %rd67, %rd54;
	st.global.u64 	[%rd68], %rd63;
	add.s64 	%rd69, %rd68, %rd54;
	st.global.u64 	[%rd69], %rd63;
	add.s64 	%rd70, %rd69, %rd54;
	st.global.u64 	[%rd70], %rd63;
	add.s64 	%rd71, %rd70, %rd54;
	st.global.u64 	[%rd71], %rd63;
	add.s64 	%rd72, %rd71, %rd54;
	st.global.u64 	[%rd72], %rd63;
	add.s64 	%rd73, %rd72, %rd54;
	st.global.u64 	[%rd73], %rd63;
	add.s64 	%rd74, %rd73, %rd54;
	st.global.u64 	[%rd74], %rd63;
$L__BB6_11:
	ret;

}
	// .globl	_Z29dvc_ScaLBL_D3Q19_Swap_CompactPiPdS0_ii
.visible .entry _Z29dvc_ScaLBL_D3Q19_Swap_CompactPiPdS0_ii(
	.param .u64 .ptr .align 1 _Z29dvc_ScaLBL_D3Q19_Swap_CompactPiPdS0_ii_param_0,
	.param .u64 .ptr .align 1 _Z29dvc_ScaLBL_D3Q19_Swap_CompactPiPdS0_ii_param_1,
	.param .u64 .ptr .align 1 _Z29dvc_ScaLBL_D3Q19_Swap_CompactPiPdS0_ii_param_2,
	.param .u32 _Z29dvc_ScaLBL_D3Q19_Swap_CompactPiPdS0_ii_param_3,
	.param .u32 _Z29dvc_ScaLBL_D3Q19_Swap_CompactPiPdS0_ii_param_4
)
{
	.reg .pred 	%p<16>;
	.reg .b32 	%r<86>;
	.reg .b64 	%rd<37>;
	.reg .b64 	%fd<11>;

	ld.param.u64 	%rd4, [_Z29dvc_ScaLBL_D3Q19_Swap_CompactPiPdS0_ii_param_0];
	ld.param.u64 	%rd5, [_Z29dvc_ScaLBL_D3Q19_Swap_CompactPiPdS0_ii_param_1];
	ld.param.u64 	%rd6, [_Z29dvc_ScaLBL_D3Q19_Swap_CompactPiPdS0_ii_param_2];
	ld.param.u32 	%r53, [_Z29dvc_ScaLBL_D3Q19_Swap_CompactPiPdS0_ii_param_3];
	ld.param.u32 	%r54, [_Z29dvc_ScaLBL_D3Q19_Swap_CompactPiPdS0_ii_param_4];
	cvta.to.global.u64 	%rd1, %rd5;
	cvta.to.global.u64 	%rd2, %rd6;
	cvta.to.global.u64 	%rd3, %rd4;
	setp.lt.s32 	%p1, %r53, -262143;
	@%p1 bra 	$L__BB7_22;
	shr.s32 	%r56, %r53, 31;
	shr.u32 	%r57, %r56, 14;
	add.s32 	%r58, %r53, %r57;
	shr.s32 	%r59, %r58, 18;
	add.s32 	%r1, %r59, 1;
	mov.u32 	%r2, %ctaid.x;
	mov.u32 	%r3, %ntid.x;
	mad.lo.s32 	%r4, %r2, %r59, %r2;
	mov.u32 	%r5, %tid.x;
	mul.lo.s32 	%r6, %r54, %r53;
	add.s32 	%r7, %r6, %r53;
	and.b32  	%r8, %r1, 3;
	setp.lt.u32 	%p2, %r59, 3;
	mov.b32 	%r82, 0;
	@%p2 bra 	$L__BB7_16;
	and.b32  	%r82, %r1, -4;
	neg.s32 	%r81, %r82;
	mad.lo.s32 	%r60, %r3, %r4, %r3;
	add.s32 	%r80, %r5, %r60;
	shl.b32 	%r12, %r3, 2;
	add.s32 	%r61, %r5, %r6;
	add.s32 	%r79, %r61, %r60;
	add.s32 	%r62, %r4, 2;
	mul.lo.s32 	%r63, %r3, %r62;
	add.s32 	%r78, %r5, %r63;
	add.s32 	%r77, %r61, %r63;
	add.s32 	%r64, %r4, 3;
	mul.lo.s32 	%r65, %r3, %r64;
	add.s32 	%r76, %r5, %r65;
	add.s32 	%r75, %r61, %r65;
	mul.lo.s32 	%r66, %r3, %r2;
	mad.lo.s32 	%r73, %r66, %r1, %r5;
	add.s32 	%r74, %r73, %r6;
$L__BB7_3:
	setp.ge.s32 	%p3, %r73, %r53;
	@%p3 bra 	$L__BB7_6;
	mul.wide.s32 	%rd7, %r74, 4;
	add.s64 	%rd8, %rd3, %rd7;
	ld.global.u32 	%r29, [%rd8];
	setp.lt.s32 	%p4, %r29, 0;
	@%p4 bra 	$L__BB7_6;
	mul.wide.s32 	%rd9, %r74, 8;
	add.s64 	%rd10, %rd2, %rd9;
	ld.global.f64 	%fd1, [%rd10];
	add.s32 	%r67, %r29, %r7;
	mul.wide.s32 	%rd11, %r67, 8;
	add.s64 	%rd12, %rd1, %rd11;
	ld.global.f64 	%fd2, [%rd12];
	st.global.f64 	[%rd12], %fd1;
	st.global.f64 	[%rd10], %fd2;
$L__BB7_6:
	setp.ge.s32 	%p5, %r80, %r53;
	@%p5 bra 	$L__BB7_9;
	mul.wide.s32 	%rd13, %r79, 4;
	add.s64 	%rd14, %rd3, %rd13;
	ld.global.u32 	%r30, [%rd14];
	setp.lt.s32 	%p6, %r30, 0;
	@%p6 bra 	$L__BB7_9;
	mul.wide.s32 	%rd15, %r79, 8;
	add.s64 	%rd16, %rd2, %rd15;
	ld.global.f64 	%fd3, [%rd16];
	add.s32 	%r68, %r30, %r7;
	mul.wide.s32 	%rd17, %r68, 8;
	add.s64 	%rd18, %rd1, %rd17;
	ld.global.f64 	%fd4, [%rd18];
	st.global.f64 	[%rd18], %fd3;
	st.global.f64 	[%rd16], %fd4;
$L__BB7_9:
	setp.ge.s32 	%p7, %r78, %r53;
	@%p7 bra 	$L__BB7_12;
	mul.wide.s32 	%rd19, %r77, 4;
	add.s64 	%rd20, %rd3, %rd19;
	ld.global.u32 	%r31, [%rd20];
	setp.lt.s32 	%p8, %r31, 0;
	@%p8 bra 	$L__BB7_12;
	mul.wide.s32 	%rd21, %r77, 8;
	add.s64 	%rd22, %rd2, %rd21;
	ld.global.f64 	%fd5, [%rd22];
	add.s32 	%r69, %r31, %r7;
	mul.wide.s32 	%rd23, %r69, 8;
	add.s64 	%rd24, %rd1, %rd23;
	ld.global.f64 	%fd6, [%rd24];
	st.global.f64 	[%rd24], %fd5;
	st.global.f64 	[%rd22], %fd6;
$L__BB7_12:
	setp.ge.s32 	%p9, %r76, %r53;
	@%p9 bra 	$L__BB7_15;
	mul.wide.s32 	%rd25, %r75, 4;
	add.s64 	%rd26, %rd3, %rd25;
	ld.global.u32 	%r32, [%rd26];
	setp.lt.s32 	%p10, %r32, 0;
	@%p10 bra 	$L__BB7_15;
	mul.wide.s32 	%rd27, %r75, 8;
	add.s64 	%rd28, %rd2, %rd27;
	ld.global.f64 	%fd7, [%rd28];
	add.s32 	%r70, %r32, %r7;
	mul.wide.s32 	%rd29, %r70, 8;
	add.s64 	%rd30, %rd1, %rd29;
	ld.global.f64 	%fd8, [%rd30];
	st.global.f64 	[%rd30], %fd7;
	st.global.f64 	[%rd28], %fd8;
$L__BB7_15:
	add.s32 	%r81, %r81, 4;
	add.s32 	%r80, %r80, %r12;
	add.s32 	%r79, %r79, %r12;
	add.s32 	%r78, %r78, %r12;
	add.s32 	%r77, %r77, %r12;
	add.s32 	%r76, %r76, %r12;
	add.s32 	%r75, %r75, %r12;
	add.s32 	%r74, %r74, %r12;
	add.s32 	%r73, %r73, %r12;
	setp.ne.s32 	%p11, %r81, 0;
	@%p11 bra 	$L__BB7_3;
$L__BB7_16:
	setp.eq.s32 	%p12, %r8, 0;
	@%p12 bra 	$L__BB7_22;
	add.s32 	%r71, %r82, %r4;
	mad.lo.s32 	%r84, %r3, %r71, %r5;
	add.s32 	%r85, %r84, %r6;
	neg.s32 	%r83, %r8;
$L__BB7_18:
	.pragma "nounroll";
	setp.ge.s32 	%p13, %r84, %r53;
	@%p13 bra 	$L__BB7_21;
	mul.wide.s32 	%rd31, %r85, 4;
	add.s64 	%rd32, %rd3, %rd31;
	ld.global.u32 	%r49, [%rd32];
	setp.lt.s32 	%p14, %r49, 0;
	@%p14 bra 	$L__BB7_21;
	mul.wide.s32 	%rd33, %r85, 8;
	add.s64 	%rd34, %rd2, %rd33;
	ld.global.f64 	%fd9, [%rd34];
	add.s32 	%r72, %r49, %r7;
	mul.wide.s32 	%rd35, %r72, 8;
	add.s64 	%rd36, %rd1, %rd35;
	ld.global.f64 	%fd10, [%rd36];
	st.global.f64 	[%rd36], %fd9;
	st.global.f64 	[%rd34], %fd10;
$L__BB7_21:
	add.s32 	%r85, %r85, %r3;
	add.s32 	%r84, %r84, %r3;
	add.s32 	%r83, %r83, 1;
	setp.ne.s32 	%p15, %r83, 0;
	@%p15 bra 	$L__BB7_18;
$L__BB7_22:
	ret;

}
	// .globl	_Z24dvc_ScaLBL_AAodd_CompactPiPdi
.visible .entry _Z24dvc_ScaLBL_AAodd_CompactPiPdi(
	.param .u64 .ptr .align 1 _Z24dvc_ScaLBL_AAodd_CompactPiPdi_param_0,
	.param .u64 .ptr .align 1 _Z24dvc_ScaLBL_AAodd_CompactPiPdi_param_1,
	.param .u32 _Z24dvc_ScaLBL_AAodd_CompactPiPdi_param_2
)
{
	.reg .pred 	%p<4>;
	.reg .b32 	%r<90>;
	.reg .b64 	%rd<105>;
	.reg .b64 	%fd<19>;

	ld.param.u32 	%r28, [_Z24dvc_ScaLBL_AAodd_CompactPiPdi_param_2];
	setp.lt.s32 	%p1, %r28, -262143;
	@%p1 bra 	$L__BB8_5;
	ld.param.u32 	%r78, [_Z24dvc_ScaLBL_AAodd_CompactPiPdi_param_2];
	shr.s32 	%r29, %r78, 31;
	shr.u32 	%r30, %r29, 14;
	add.s32 	%r31, %r78, %r30;
	shr.s32 	%r32, %r31, 18;
	neg.s32 	%r89, %r32;
	mov.u32 	%r33, %ctaid.x;
	mov.u32 	%r34, %ntid.x;
	mov.u32 	%r35, %tid.x;
	mul.lo.s32 	%r36, %r34, %r33;
	mad.lo.s32 	%r37, %r36, %r32, %r36;
	add.s32 	%r81, %r35, %r37;
	shl.b32 	%r38, %r78, 4;
	add.s32 	%r88, %r81, %r38;
	mad.lo.s32 	%r87, %r78, 14, %r81;
	mad.lo.s32 	%r86, %r78, 12, %r81;
	shl.b32 	%r39, %r78, 3;
	add.s32 	%r85, %r81, %r39;
	mad.lo.s32 	%r84, %r78, 10, %r81;
	mad.lo.s32 	%r83, %r78, 6, %r81;
	shl.b32 	%r40, %r78, 2;
	add.s32 	%r82, %r81, %r40;
$L__BB8_2:
	ld.param.u32 	%r79, [_Z24dvc_ScaLBL_AAodd_CompactPiPdi_param_2];
	setp.ge.s32 	%p2, %r81, %r79;
	@%p2 bra 	$L__BB8_4;
	ld.param.u32 	%r80, [_Z24dvc_ScaLBL_AAodd_CompactPiPdi_param_2];
	ld.param.u64 	%rd104, [_Z24dvc_ScaLBL_AAodd_CompactPiPdi_param_1];
	ld.param.u64 	%rd103, [_Z24dvc_ScaLBL_AAodd_CompactPiPdi_param_0];
	cvta.to.global.u64 	%rd3, %rd103;
	mul.wide.s32 	%rd4, %r81, 4;
	add.s64 	%rd5, %rd3, %rd4;
	ld.global.u32 	%r41, [%rd5];
	cvta.to.global.u64 	%rd6, %rd104;
	mul.wide.s32 	%rd7, %r41, 8;
	add.s64 	%rd8, %rd6, %rd7;
	ld.global.f64 	%fd1, [%rd8];
	shl.b32 	%r42, %r80, 1;
	mul.wide.s32 	%rd9, %r42, 4;
	add.s64 	%rd10, %rd5, %rd9;
	ld.global.u32 	%r43, [%rd10];
	mul.wide.s32 	%rd11, %r43, 8;
	add.s64 	%rd12, %rd6, %rd11;
	ld.global.f64 	%fd2, [%rd12];
	mul.wide.s32 	%rd13, %r82, 4;
	add.s64 	%rd14, %rd3, %rd13;
	ld.global.u32 	%r44, [%rd14];
	mul.wide.s32 	%rd15, %r44, 8;
	add.s64 	%rd16, %rd6, %rd15;
	ld.global.f64 	%fd3, [%rd16];
	mul.wide.s32 	%rd17, %r83, 4;
	add.s64 	%rd18, %rd3, %rd17;
	ld.global.u32 	%r45, [%rd18];
	mul.wide.s32 	%rd19, %r45, 8;
	add.s64 	%rd20, %rd6, %rd19;
	ld.global.f64 	%fd4, [%rd20];
	mul.wide.s32 	%rd21, %r85, 4;
	add.s64 	%rd22, %rd3, %rd21;
	ld.global.u32 	%r46, [%rd22];
	mul.wide.s32 	%rd23, %r46, 8;
	add.s64 	%rd24, %rd6, %rd23;
	ld.global.f64 	%fd5, [%rd24];
	mul.wide.s32 	%rd25, %r84, 4;
	add.s64 	%rd26, %rd3, %rd25;
	ld.global.u32 	%r47, [%rd26];
	mul.wide.s32 	%rd27, %r47, 8;
	add.s64 	%rd28, %rd6, %rd27;
	ld.global.f64 	%fd6, [%rd28];
	mul.wide.s32 	%rd29, %r86, 4;
	add.s64 	%rd30, %rd3, %rd29;
	ld.global.u32 	%r48, [%rd30];
	mul.wide.s32 	%rd31, %r48, 8;
	add.s64 	%rd32, %rd6, %rd31;
	ld.global.f64 	%fd7, [%rd32];
	mul.wide.s32 	%rd33, %r87, 4;
	add.s64 	%rd34, %rd3, %rd33;
	ld.global.u32 	%r49, [%rd34];
	mul.wide.s32 	%rd35, %r49, 8;
	add.s64 	%rd36, %rd6, %rd35;
	ld.global.f64 	%fd8, [%rd36];
	mul.wide.s32 	%rd37, %r88, 4;
	add.s64 	%rd38, %rd3, %rd37;
	ld.global.u32 	%r50, [%rd38];
	mul.wide.s32 	%rd39, %r50, 8;
	add.s64 	%rd40, %rd6, %rd39;
	ld.global.f64 	%fd9, [%rd40];
	mul.wide.s32 	%rd41, %r80, 4;
	add.s64 	%rd42, %rd5, %rd41;
	ld.global.u32 	%r51, [%rd42];
	mul.wide.s32 	%rd43, %r51, 8;
	add.s64 	%rd44, %rd6, %rd43;
	ld.global.f64 	%fd10, [%rd44];
	add.s64 	%rd45, %rd10, %rd41;
	ld.global.u32 	%r52, [%rd45];
	mul.wide.s32 	%rd46, %r52, 8;
	add.s64 	%rd47, %rd6, %rd46;
	ld.global.f64 	%fd11, [%rd47];
	add.s64 	%rd48, %rd14, %rd41;
	ld.global.u32 	%r53, [%rd48];
	mul.wide.s32 	%rd49, %r53, 8;
	add.s64 	%rd50, %rd6, %rd49;
	ld.global.f64 	%fd12, [%rd50];
	add.s64 	%rd51, %rd18, %rd41;
	ld.global.u32 	%r54, [%rd51];
	mul.wide.s32 	%rd52, %r54, 8;
	add.s64 	%rd53, %rd6, %rd52;
	ld.global.f64 	%fd13, [%rd53];
	add.s64 	%rd54, %rd22, %rd41;
	ld.global.u32 	%r55, [%rd54];
	mul.wide.s32 	%rd55, %r55, 8;
	add.s64 	%rd56, %rd6, %rd55;
	ld.global.f64 	%fd14, [%rd56];
	add.s64 	%rd57, %rd26, %rd41;
	ld.global.u32 	%r56, [%rd57];
	mul.wide.s32 	%rd58, %r56, 8;
	add.s64 	%rd59, %rd6, %rd58;
	ld.global.f64 	%fd15, [%rd59];
	add.s64 	%rd60, %rd30, %rd41;
	ld.global.u32 	%r57, [%rd60];
	mul.wide.s32 	%rd61, %r57, 8;
	add.s64 	%rd62, %rd6, %rd61;
	ld.global.f64 	%fd16, [%rd62];
	add.s64 	%rd63, %rd34, %rd41;
	ld.global.u32 	%r58, [%rd63];
	mul.wide.s32 	%rd64, %r58, 8;
	add.s64 	%rd65, %rd6, %rd64;
	ld.global.f64 	%fd17, [%rd65];
	add.s64 	%rd66, %rd38, %rd41;
	ld.global.u32 	%r59, [%rd66];
	mul.wide.s32 	%rd67, %r59, 8;
	add.s64 	%rd68, %rd6, %rd67;
	ld.global.f64 	%fd18, [%rd68];
	st.global.f64 	[%rd8], %fd10;
	ld.global.u32 	%r60, [%rd10];
	mul.wide.s32 	%rd69, %r60, 8;
	add.s64 	%rd70, %rd6, %rd69;
	st.global.f64 	[%rd70], %fd11;
	ld.global.u32 	%r61, [%rd14];
	mul.wide.s32 	%rd71, %r61, 8;
	add.s64 	%rd72, %rd6, %rd71;
	st.global.f64 	[%rd72], %fd12;
	ld.global.u32 	%r62, [%rd18];
	mul.wide.s32 	%rd73, %r62, 8;
	add.s64 	%rd74, %rd6, %rd73;
	st.global.f64 	[%rd74], %fd13;
	ld.global.u32 	%r63, [%rd22];
	mul.wide.s32 	%rd75, %r63, 8;
	add.s64 	%rd76, %rd6, %rd75;
	st.global.f64 	[%rd76], %fd14;
	ld.global.u32 	%r64, [%rd26];
	mul.wide.s32 	%rd77, %r64, 8;
	add.s64 	%rd78, %rd6, %rd77;
	st.global.f64 	[%rd78], %fd15;
	ld.global.u32 	%r65, [%rd30];
	mul.wide.s32 	%rd79, %r65, 8;
	add.s64 	%rd80, %rd6, %rd79;
	st.global.f64 	[%rd80], %fd16;
	ld.global.u32 	%r66, [%rd34];
	mul.wide.s32 	%rd81, %r66, 8;
	add.s64 	%rd82, %rd6, %rd81;
	st.global.f64 	[%rd82], %fd17;
	ld.global.u32 	%r67, [%rd38];
	mul.wide.s32 	%rd83, %r67, 8;
	add.s64 	%rd84, %rd6, %rd83;
	st.global.f64 	[%rd84], %fd18;
	ld.global.u32 	%r68, [%rd42];
	mul.wide.s32 	%rd85, %r68, 8;
	add.s64 	%rd86, %rd6, %rd85;
	st.global.f64 	[%rd86], %fd1;
	ld.global.u32 	%r69, [%rd45];
	mul.wide.s32 	%rd87, %r69, 8;
	add.s64 	%rd88, %rd6, %rd87;
	st.global.f64 	[%rd88], %fd2;
	ld.global.u32 	%r70, [%rd48];
	mul.wide.s32 	%rd89, %r70, 8;
	add.s64 	%rd90, %rd6, %rd89;
	st.global.f64 	[%rd90], %fd3;
	ld.global.u32 	%r71, [%rd51];
	mul.wide.s32 	%rd91, %r71, 8;
	add.s64 	%rd92, %rd6, %rd91;
	st.global.f64 	[%rd92], %fd4;
	ld.global.u32 	%r72, [%rd54];
	mul.wide.s32 	%rd93, %r72, 8;
	add.s64 	%rd94, %rd6, %rd93;
	st.global.f64 	[%rd94], %fd5;
	ld.global.u32 	%r73, [%rd57];
	mul.wide.s32 	%rd95, %r73, 8;
	add.s64 	%rd96, %rd6, %rd95;
	st.global.f64 	[%rd96], %fd6;
	ld.global.u32 	%r74, [%rd60];
	mul.wide.s32 	%rd97, %r74, 8;
	add.s64 	%rd98, %rd6, %rd97;
	st.global.f64 	[%rd98], %fd7;
	ld.global.u32 	%r75, [%rd63];
	mul.wide.s32 	%rd99, %r75, 8;
	add.s64 	%rd100, %rd6, %rd99;
	st.global.f64 	[%rd100], %fd8;
	ld.global.u32 	%r76, [%rd66];
	mul.wide.s32 	%rd101, %r76, 8;
	add.s64 	%rd102, %rd6, %rd101;
	st.global.f64 	[%rd102], %fd9;
$L__BB8_4:
	add.s32 	%r89, %r89, 1;
	mov.u32 	%r77, %ntid.x;
	add.s32 	%r88, %r88, %r77;
	add.s32 	%r87, %r87, %r77;
	add.s32 	%r86, %r86, %r77;
	add.s32 	%r85, %r85, %r77;
	add.s32 	%r84, %r84, %r77;
	add.s32 	%r83, %r83, %r77;
	add.s32 	%r82, %r82, %r77;
	add.s32 	%r81, %r81, %r77;
	setp.ne.s32 	%p3, %r89, 1;
	@%p3 bra 	$L__BB8_2;
$L__BB8_5:
	ret;

}
	// .globl	_Z20dvc_ScaLBL_AAodd_MRTPiPdiiiddddd
.visible .entry _Z20dvc_ScaLBL_AAodd_MRTPiPdiiiddddd(
	.param .u64 .ptr .align 1 _Z20dvc_ScaLBL_AAodd_MRTPiPdiiiddddd_param_0,
	.param .u64 .ptr .align 1 _Z20dvc_ScaLBL_AAodd_MRTPiPdiiiddddd_param_1,
	.param .u32 _Z20dvc_ScaLBL_AAodd_MRTPiPdiiiddddd_param_2,
	.param .u32 _Z20dvc_ScaLBL_AAodd_MRTPiPdiiiddddd_param_3,
	.param .u32 _Z20dvc_ScaLBL_AAodd_MRTPiPdiiiddddd_param_4,
	.param .f64 _Z20dvc_ScaLBL_AAodd_MRTPiPdiiiddddd_param_5,
	.param .f64 _Z20dvc_ScaLBL_AAodd_MRTPiPdiiiddddd_param_6,
	.param .f64 _Z20dvc_ScaLBL_AAodd_MRTPiPdiiiddddd_param_7,
	.param .f64 _Z20dvc_ScaLBL_AAodd_MRTPiPdiiiddddd_param_8,
	.param .f64 _Z20dvc_ScaLBL_AAodd_MRTPiPdiiiddddd_param_9
)
{
	.reg .pred 	%p<4>;
	.reg .b32 	%r<58>;
	.reg .b64 	%rd<99>;
	.reg .b64 	%fd<514>;

	ld.param.u64 	%rd3, [_Z20dvc_ScaLBL_AAodd_MRTPiPdiiiddddd_param_0];
	ld.param.u64 	%rd4, [_Z20dvc_ScaLBL_AAodd_MRTPiPdiiiddddd_param_1];
	ld.param.u32 	%r8, [_Z20dvc_ScaLBL_AAodd_MRTPiPdiiiddddd_param_2];
	ld.param.u32 	%r9, [_Z20dvc_ScaLBL_AAodd_MRTPiPdiiiddddd_param_3];
	ld.param.u32 	%r10, [_Z20dvc_ScaLBL_AAodd_MRTPiPdiiiddddd_param_4];
	ld.param.f64 	%fd18, [_Z20dvc_ScaLBL_AAodd_MRTPiPdiiiddddd_param_7];
	ld.param.f64 	%fd19, [_Z20dvc_ScaLBL_AAodd_MRTPiPdiiiddddd_param_8];
	ld.param.f64 	%fd20, [_Z20dvc_ScaLBL_AAodd_MRTPiPdiiiddddd_param_9];
	setp.lt.s32 	%p1, %r10, -262143;
	@%p1 bra 	$L__BB9_5;
	cvta.to.global.u64 	%rd1, %rd4;
	shr.s32 	%r11, %r10, 31;
	shr.u32 	%r12, %r11, 14;
	add.s32 	%r13, %r10, %r12;
	shr.s32 	%r14, %r13, 18;
	neg.s32 	%r57, %r14;
	mov.u32 	%r15, %ctaid.x;
	mov.u32 	%r1, %ntid.x;
	mov.u32 	%r16, %tid.x;
	ld.const.f64 	%fd1, [mrt_V2];
	ld.const.f64 	%fd2, [mrt_V3];
	mul.f64 	%fd3, %fd18, 0d3FC5555547044B69;
	mul.f64 	%fd4, %fd19, 0d3FC5555547044B69;
	mul.f64 	%fd5, %fd20, 0d3FC5555547044B69;
	ld.const.f64 	%fd6, [mrt_V9];
	ld.const.f64 	%fd7, [mrt_V10];
	ld.const.f64 	%fd8, [mrt_V11];
	ld.const.f64 	%fd9, [mrt_V12];
	add.f64 	%fd21, %fd18, %fd19;
	mul.f64 	%fd10, %fd21, 0d3FB555555551AB15;
	sub.f64 	%fd22, %fd18, %fd19;
	mul.f64 	%fd11, %fd22, 0d3FB555555551AB15;
	add.f64 	%fd23, %fd18, %fd20;
	mul.f64 	%fd12, %fd23, 0d3FB555555551AB15;
	sub.f64 	%fd24, %fd18, %fd20;
	mul.f64 	%fd13, %fd24, 0d3FB555555551AB15;
	add.f64 	%fd25, %fd19, %fd20;
	mul.f64 	%fd14, %fd25, 0d3FB555555551AB15;
	sub.f64 	%fd26, %fd19, %fd20;
	mul.f64 	%fd15, %fd26, 0d3FB555555551AB15;
	add.s32 	%r17, %r16, %r8;
	mul.lo.s32 	%r18, %r1, %r15;
	mad.lo.s32 	%r19, %r18, %r14, %r18;
	add.s32 	%r56, %r17, %r19;
	cvta.to.global.u64 	%rd2, %rd3;
	mul.wide.s32 	%rd11, %r10, 4;
$L__BB9_2:
	setp.ge.s32 	%p2, %r56, %r9;
	@%p2 bra 	$L__BB9_4;
	ld.param.f64 	%fd513, [_Z20dvc_ScaLBL_AAodd_MRTPiPdiiiddddd_param_6];
	ld.param.f64 	%fd512, [_Z20dvc_ScaLBL_AAodd_MRTPiPdiiiddddd_param_5];
	mul.wide.s32 	%rd5, %r56, 8;
	add.s64 	%rd6, %rd1, %rd5;
	ld.global.f64 	%fd27, [%rd6];
	mul.f64 	%fd28, %fd27, 0dC03E000000000000;
	mul.wide.s32 	%rd7, %r56, 4;
	add.s64 	%rd8, %rd2, %rd7;
	ld.global.u32 	%r20, [%rd8];
	mul.wide.s32 	%rd9, %r20, 8;
	add.s64 	%rd10, %rd1, %rd9;
	ld.global.f64 	%fd29, [%rd10];
	add.f64 	%fd30, %fd27, %fd29;
	mul.f64 	%fd31, %fd29, 0d4026000000000000;
	sub.f64 	%fd32, %fd28, %fd31;
	mul.f64 	%fd33, %fd29, 0dC010000000000000;
	fma.rn.f64 	%fd34, %fd27, 0d4028000000000000, %fd33;
	add.s64 	%rd12, %rd8, %rd11;
	ld.global.u32 	%r21, [%rd12];
	mul.wide.s32 	%rd13, %r21, 8;
	add.s64 	%rd14, %rd1, %rd13;
	ld.global.f64 	%fd35, [%rd14];
	add.f64 	%fd36, %fd30, %fd35;
	mul.f64 	%fd37, %fd35, 0d4026000000000000;
	sub.f64 	%fd38, %fd32, %fd37;
	mul.f64 	%fd39, %fd35, 0d4010000000000000;
	sub.f64 	%fd40, %fd34, %fd39;
	sub.f64 	%fd41, %fd29, %fd35;
	add.f64 	%fd42, %fd33, %fd39;
	add.f64 	%fd43, %fd35, %fd35;
	fma.rn.f64 	%fd44, %fd29, 0d4000000000000000, %fd43;
	sub.f64 	%fd45, %fd33, %fd39;
	add.s64 	%rd15, %rd12, %rd11;
	ld.global.u32 	%r22, [%rd15];
	mul.wide.s32 	%rd16, %r22, 8;
	add.s64 	%rd17, %rd1, %rd16;
	ld.global.f64 	%fd46, [%rd17];
	add.f64 	%fd47, %fd36, %fd46;
	mul.f64 	%fd48, %fd46, 0d4026000000000000;
	sub.f64 	%fd49, %fd38, %fd48;
	mul.f64 	%fd50, %fd46, 0d4010000000000000;
	sub.f64 	%fd51, %fd40, %fd50;
	sub.f64 	%fd52, %fd44, %fd46;
	fma.rn.f64 	%fd53, %fd46, 0d4000000000000000, %fd45;
	mul.f64 	%fd54, %fd46, 0dC000000000000000;
	add.s64 	%rd18, %rd15, %rd11;
	ld.global.u32 	%r23, [%rd18];
	mul.wide.s32 	%rd19, %r23, 8;
	add.s64 	%rd20, %rd1, %rd19;
	ld.global.f64 	%fd55, [%rd20];
	add.f64 	%fd56, %fd47, %fd55;
	mul.f64 	%fd57, %fd55, 0d4026000000000000;
	sub.f64 	%fd58, %fd49, %fd57;
	mul.f64 	%fd59, %fd55, 0d4010000000000000;
	sub.f64 	%fd60, %fd51, %fd59;
	sub.f64 	%fd61, %fd46, %fd55;
	sub.f64 	%fd62, %fd59, %fd50;
	sub.f64 	%fd63, %fd52, %fd55;
	add.f64 	%fd64, %fd55, %fd55;
	add.f64 	%fd65, %fd53, %fd64;
	add.f64 	%fd66, %fd46, %fd55;
	sub.f64 	%fd67, %fd54, %fd64;
	add.s64 	%rd21, %rd18, %rd11;
	ld.global.u32 	%r24, [%rd21];
	mul.wide.s32 	%rd22, %r24, 8;
	add.s64 	%rd23, %rd1, %rd22;
	ld.global.f64 	%fd68, [%rd23];
	add.f64 	%fd69, %fd56, %fd68;
	mul.f64 	%fd70, %fd68, 0d4026000000000000;
	sub.f64 	%fd71, %fd58, %fd70;
	mul.f64 	%fd72, %fd68, 0d4010000000000000;
	sub.f64 	%fd73, %fd60, %fd72;
	sub.f64 	%fd74, %fd63, %fd68;
	fma.rn.f64 	%fd75, %fd68, 0d4000000000000000, %fd65;
	sub.f64 	%fd76, %fd66, %fd68;
	fma.rn.f64 	%fd77, %fd68, 0d4000000000000000, %fd67;
	add.s64 	%rd24, %rd21, %rd11;
	ld.global.u32 	%r25, [%rd24];
	mul.wide.s32 	%rd25, %r25, 8;
	add.s64 	%rd26, %rd1, %rd25;
	ld.global.f64 	%fd78, [%rd26];
	add.f64 	%fd79, %fd69, %fd78;
	mul.f64 	%fd80, %fd78, 0d4026000000000000;
	sub.f64 	%fd81, %fd71, %fd80;
	mul.f64 	%fd82, %fd78, 0d4010000000000000;
	sub.f64 	%fd83, %fd73, %fd82;
	sub.f64 	%fd84, %fd68, %fd78;
	sub.f64 	%fd85, %fd82, %fd72;
	sub.f64 	%fd86, %fd74, %fd78;
	fma.rn.f64 	%fd87, %fd78, 0d4000000000000000, %fd75;
	sub.f64 	%fd88, %fd76, %fd78;
	fma.rn.f64 	%fd89, %fd78, 0d4000000000000000, %fd77;
	add.s64 	%rd27, %rd24, %rd11;
	ld.global.u32 	%r26, [%rd27];
	mul.wide.s32 	%rd28, %r26, 8;
	add.s64 	%rd29, %rd1, %rd28;
	ld.global.f64 	%fd90, [%rd29];
	add.f64 	%fd91, %fd79, %fd90;
	fma.rn.f64 	%fd92, %fd90, 0d4020000000000000, %fd81;
	add.f64 	%fd93, %fd83, %fd90;
	add.f64 	%fd94, %fd41, %fd90;
	add.f64 	%fd95, %fd42, %fd90;
	add.f64 	%fd96, %fd61, %fd90;
	add.f64 	%fd97, %fd62, %fd90;
	add.f64 	%fd98, %fd86, %fd90;
	add.f64 	%fd99, %fd87, %fd90;
	add.f64 	%fd100, %fd88, %fd90;
	add.f64 	%fd101, %fd89, %fd90;
	add.s64 	%rd30, %rd27, %rd11;
	ld.global.u32 	%r27, [%rd30];
	mul.wide.s32 	%rd31, %r27, 8;
	add.s64 	%rd32, %rd1, %rd31;
	ld.global.f64 	%fd102, [%rd32];
	add.f64 	%fd103, %fd91, %fd102;
	fma.rn.f64 	%fd104, %fd102, 0d4020000000000000, %fd92;
	add.f64 	%fd105, %fd93, %fd102;
	sub.f64 	%fd106, %fd94, %fd102;
	sub.f64 	%fd107, %fd95, %fd102;
	sub.f64 	%fd108, %fd96, %fd102;
	sub.f64 	%fd109, %fd97, %fd102;
	add.f64 	%fd110, %fd98, %fd102;
	add.f64 	%fd111, %fd99, %fd102;
	add.f64 	%fd112, %fd100, %fd102;
	add.f64 	%fd113, %fd101, %fd102;
	add.f64 	%fd114, %fd90, %fd102;
	sub.f64 	%fd115, %fd90, %fd102;
	sub.f64 	%fd116, %fd102, %fd90;
	add.s64 	%rd33, %rd30, %rd11;
	ld.global.u32 	%r28, [%rd33];
	mul.wide.s32 	%rd34, %r28, 8;
	add.s64 	%rd35, %rd1, %rd34;
	ld.global.f64 	%fd117, [%rd35];
	add.f64 	%fd118, %fd103, %fd117;
	fma.rn.f64 	%fd119, %fd117, 0d4020000000000000, %fd104;
	add.f64 	%fd120, %fd105, %fd117;
	add.f64 	%fd121, %fd106, %fd117;
	add.f64 	%fd122, %fd107, %fd117;
	sub.f64 	%fd123, %fd108, %fd117;
	sub.f64 	%fd124, %fd109, %fd117;
	add.f64 	%fd125, %fd110, %fd117;
	add.f64 	%fd126, %fd111, %fd117;
	add.f64 	%fd127, %fd112, %fd117;
	add.f64 	%fd128, %fd113, %fd117;
	sub.f64 	%fd129, %fd114, %fd117;
	add.f64 	%fd130, %fd115, %fd117;
	add.f64 	%fd131, %fd116, %fd117;
	add.s64 	%rd36, %rd33, %rd11;
	ld.global.u32 	%r29, [%rd36];
	mul.wide.s32 	%rd37, %r29, 8;
	add.s64 	%rd38, %rd1, %rd37;
	ld.global.f64 	%fd132, [%rd38];
	add.f64 	%fd133, %fd118, %fd132;
	fma.rn.f64 	%fd134, %fd132, 0d4020000000000000, %fd119;
	add.f64 	%fd135, %fd120, %fd132;
	sub.f64 	%fd136, %fd121, %fd132;
	sub.f64 	%fd137, %fd122, %fd132;
	add.f64 	%fd138, %fd123, %fd132;
	add.f64 	%fd139, %fd124, %fd132;
	add.f64 	%fd140, %fd125, %fd132;
	add.f64 	%fd141, %fd126, %fd132;
	add.f64 	%fd142, %fd127, %fd132;
	add.f64 	%fd143, %fd128, %fd132;
	sub.f64 	%fd144, %fd129, %fd132;
	sub.f64 	%fd145, %fd130, %fd132;
	sub.f64 	%fd146, %fd131, %fd132;
	add.s64 	%rd39, %rd36, %rd11;
	ld.global.u32 	%r30, [%rd39];
	mul.wide.s32 	%rd40, %r30, 8;
	add.s64 	%rd41, %rd1, %rd40;
	ld.global.f64 	%fd147, [%rd41];
	add.f64 	%fd148, %fd133, %fd147;
	fma.rn.f64 	%fd149, %fd147, 0d4020000000000000, %fd134;
	add.f64 	%fd150, %fd135, %fd147;
	add.f64 	%fd151, %fd136, %fd147;
	add.f64 	%fd152, %fd137, %fd147;
	add.f64 	%fd153, %fd84, %fd147;
	add.f64 	%fd154, %fd85, %fd147;
	add.f64 	%fd155, %fd140, %fd147;
	add.f64 	%fd156, %fd141, %fd147;
	sub.f64 	%fd157, %fd142, %fd147;
	sub.f64 	%fd158, %fd143, %fd147;
	sub.f64 	%fd159, %fd145, %fd147;
	add.s64 	%rd42, %rd39, %rd11;
	ld.global.u32 	%r31, [%rd42];
	mul.wide.s32 	%rd43, %r31, 8;
	add.s64 	%rd44, %rd1, %rd43;
	ld.global.f64 	%fd160, [%rd44];
	add.f64 	%fd161, %fd148, %fd160;
	fma.rn.f64 	%fd162, %fd160, 0d4020000000000000, %fd149;
	add.f64 	%fd163, %fd150, %fd160;
	sub.f64 	%fd164, %fd151, %fd160;
	sub.f64 	%fd165, %fd152, %fd160;
	sub.f64 	%fd166, %fd153, %fd160;
	sub.f64 	%fd167, %fd154, %fd160;
	add.f64 	%fd168, %fd155, %fd160;
	add.f64 	%fd169, %fd156, %fd160;
	sub.f64 	%fd170, %fd157, %fd160;
	sub.f64 	%fd171, %fd158, %fd160;
	add.f64 	%fd172, %fd147, %fd160;
	add.f64 	%fd173, %fd159, %fd160;
	sub.f64 	%fd174, %fd147, %fd160;
	add.s64 	%rd45, %rd42, %rd11;
	ld.global.u32 	%r32, [%rd45];
	mul.wide.s32 	%rd46, %r32, 8;
	add.s64 	%rd47, %rd1, %rd46;
	ld.global.f64 	%fd175, [%rd47];
	add.f64 	%fd176, %fd161, %fd175;
	fma.rn.f64 	%fd177, %fd175, 0d4020000000000000, %fd162;
	add.f64 	%fd178, %fd163, %fd175;
	add.f64 	%fd179, %fd164, %fd175;
	add.f64 	%fd180, %fd165, %fd175;
	sub.f64 	%fd181, %fd166, %fd175;
	sub.f64 	%fd182, %fd167, %fd175;
	add.f64 	%fd183, %fd168, %fd175;
	add.f64 	%fd184, %fd169, %fd175;
	sub.f64 	%fd185, %fd170, %fd175;
	sub.f64 	%fd186, %fd171, %fd175;
	sub.f64 	%fd187, %fd172, %fd175;
	sub.f64 	%fd188, %fd173, %fd175;
	sub.f64 	%fd189, %fd174, %fd175;
	add.s64 	%rd48, %rd45, %rd11;
	ld.global.u32 	%r33, [%rd48];
	mul.wide.s32 	%rd49, %r33, 8;
	add.s64 	%rd50, %rd1, %rd49;
	ld.global.f64 	%fd190, [%rd50];
	add.f64 	%fd191, %fd176, %fd190;
	fma.rn.f64 	%fd192, %fd190, 0d4020000000000000, %fd177;
	add.f64 	%fd193, %fd178, %fd190;
	sub.f64 	%fd194, %fd179, %fd190;
	sub.f64 	%fd195, %fd180, %fd190;
	add.f64 	%fd196, %fd181, %fd190;
	add.f64 	%fd197, %fd182, %fd190;
	add.f64 	%fd198, %fd183, %fd190;
	add.f64 	%fd199, %fd184, %fd190;
	sub.f64 	%fd200, %fd185, %fd190;
	sub.f64 	%fd201, %fd186, %fd190;
	sub.f64 	%fd202, %fd187, %fd190;
	add.f64 	%fd203, %fd188, %fd190;
	add.f64 	%fd204, %fd189, %fd190;
	add.s64 	%rd51, %rd48, %rd11;
	ld.global.u32 	%r34, [%rd51];
	mul.wide.s32 	%rd52, %r34, 8;
	add.s64 	%rd53, %rd1, %rd52;
	ld.global.f64 	%fd205, [%rd53];
	add.f64 	%fd206, %fd191, %fd205;
	fma.rn.f64 	%fd207, %fd205, 0d4020000000000000, %fd192;
	add.f64 	%fd208, %fd193, %fd205;
	add.f64 	%fd209, %fd138, %fd205;
	add.f64 	%fd210, %fd139, %fd205;
	add.f64 	%fd211, %fd196, %fd205;
	add.f64 	%fd212, %fd197, %fd205;
	add.f64 	%fd213, %fd205, %fd205;
	sub.f64 	%fd214, %fd198, %fd213;
	sub.f64 	%fd215, %fd199, %fd213;
	add.f64 	%fd216, %fd146, %fd205;
	sub.f64 	%fd217, %fd204, %fd205;
	add.s64 	%rd54, %rd51, %rd11;
	ld.global.u32 	%r35, [%rd54];
	mul.wide.s32 	%rd55, %r35, 8;
	add.s64 	%rd56, %rd1, %rd55;
	ld.global.f64 	%fd218, [%rd56];
	add.f64 	%fd219, %fd206, %fd218;
	fma.rn.f64 	%fd220, %fd218, 0d4020000000000000, %fd207;
	add.f64 	%fd221, %fd208, %fd218;
	sub.f64 	%fd222, %fd209, %fd218;
	sub.f64 	%fd223, %fd210, %fd218;
	sub.f64 	%fd224, %fd211, %fd218;
	sub.f64 	%fd225, %fd212, %fd218;
	add.f64 	%fd226, %fd218, %fd218;
	sub.f64 	%fd227, %fd214, %fd226;
	sub.f64 	%fd228, %fd215, %fd226;
	add.f64 	%fd229, %fd205, %fd218;
	sub.f64 	%fd230, %fd216, %fd218;
	add.f64 	%fd231, %fd217, %fd218;
	add.s64 	%rd57, %rd54, %rd11;
	ld.global.u32 	%r36, [%rd57];
	mul.wide.s32 	%rd58, %r36, 8;
	add.s64 	%rd59, %rd1, %rd58;
	ld.global.f64 	%fd232, [%rd59];
	add.f64 	%fd233, %fd219, %fd232;
	fma.rn.f64 	%fd234, %fd232, 0d4020000000000000, %fd220;
	add.f64 	%fd235, %fd221, %fd232;
	add.f64 	%fd236, %fd222, %fd232;
	add.f64 	%fd237, %fd223, %fd232;
	sub.f64 	%fd238, %fd224, %fd232;
	sub.f64 	%fd239, %fd225, %fd232;
	add.f64 	%fd240, %fd232, %fd232;
	sub.f64 	%fd241, %fd227, %fd240;
	sub.f64 	%fd242, %fd228, %fd240;
	sub.f64 	%fd243, %fd229, %fd232;
	add.f64 	%fd244, %fd230, %fd232;
	add.f64 	%fd245, %fd231, %fd232;
	add.s64 	%rd60, %rd57, %rd11;
	ld.global.u32 	%r37, [%rd60];
	mul.wide.s32 	%rd61, %r37, 8;
	add.s64 	%rd62, %rd1, %rd61;
	ld.global.f64 	%fd246, [%rd62];
	add.f64 	%fd247, %fd233, %fd246;
	fma.rn.f64 	%fd248, %fd246, 0d4020000000000000, %fd234;
	add.f64 	%fd249, %fd235, %fd246;
	sub.f64 	%fd250, %fd236, %fd246;
	sub.f64 	%fd251, %fd237, %fd246;
	add.f64 	%fd252, %fd238, %fd246;
	add.f64 	%fd253, %fd239, %fd246;
	add.f64 	%fd254, %fd246, %fd246;
	sub.f64 	%fd255, %fd241, %fd254;
	sub.f64 	%fd256, %fd242, %fd254;
	sub.f64 	%fd257, %fd243, %fd246;
	sub.f64 	%fd258, %fd244, %fd246;
	sub.f64 	%fd259, %fd245, %fd246;
	mul.f64 	%fd260, %fd250, %fd250;
	fma.rn.f64 	%fd261, %fd194, %fd194, %fd260;
	mul.f64 	%fd262, %fd252, %fd252;
	add.f64 	%fd263, %fd262, %fd261;
	mul.f64 	%fd264, %fd263, 0d4033000000000000;
	div.rn.f64 	%fd265, %fd264, %fd247;
	mul.f64 	%fd266, %fd247, 0d4026000000000000;
	sub.f64 	%fd267, %fd265, %fd266;
	sub.f64 	%fd268, %fd267, %fd248;
	fma.rn.f64 	%fd269, %fd512, %fd268, %fd248;
	mul.f64 	%fd270, %fd263, 0dC016000000000000;
	div.rn.f64 	%fd271, %fd270, %fd247;
	fma.rn.f64 	%fd272, %fd247, 0d4008000000000000, %fd271;
	sub.f64 	%fd273, %fd272, %fd249;
	fma.rn.f64 	%fd274, %fd512, %fd273, %fd249;
	mul.f64 	%fd275, %fd194, 0dBFE5555555555555;
	sub.f64 	%fd276, %fd275, %fd195;
	fma.rn.f64 	%fd277, %fd513, %fd276, %fd195;
	mul.f64 	%fd278, %fd250, 0dBFE5555555555555;
	sub.f64 	%fd279, %fd278, %fd251;
	fma.rn.f64 	%fd280, %fd513, %fd279, %fd251;
	mul.f64 	%fd281, %fd252, 0dBFE5555555555555;
	sub.f64 	%fd282, %fd281, %fd253;
	fma.rn.f64 	%fd283, %fd513, %fd282, %fd253;
	add.f64 	%fd284, %fd194, %fd194;
	mul.f64 	%fd285, %fd194, %fd284;
	sub.f64 	%fd286, %fd285, %fd260;
	sub.f64 	%fd287, %fd286, %fd262;
	div.rn.f64 	%fd288, %fd287, %fd247;
	sub.f64 	%fd289, %fd288, %fd255;
	fma.rn.f64 	%fd290, %fd512, %fd289, %fd255;
	mul.f64 	%fd291, %fd288, 0dBFE0000000000000;
	sub.f64 	%fd292, %fd291, %fd256;
	fma.rn.f64 	%fd293, %fd512, %fd292, %fd256;
	sub.f64 	%fd294, %fd260, %fd262;
	div.rn.f64 	%fd295, %fd294, %fd247;
	sub.f64 	%fd296, %fd295, %fd200;
	fma.rn.f64 	%fd297, %fd512, %fd296, %fd200;
	mul.f64 	%fd298, %fd295, 0dBFE0000000000000;
	sub.f64 	%fd299, %fd298, %fd201;
	fma.rn.f64 	%fd300, %fd512, %fd299, %fd201;
	mul.f64 	%fd301, %fd194, %fd250;
	div.rn.f64 	%fd302, %fd301, %fd247;
	sub.f64 	%fd303, %fd302, %fd144;
	fma.rn.f64 	%fd304, %fd512, %fd303, %fd144;
	mul.f64 	%fd305, %fd250, %fd252;
	div.rn.f64 	%fd306, %fd305, %fd247;
	sub.f64 	%fd307, %fd306, %fd257;
	fma.rn.f64 	%fd308, %fd512, %fd307, %fd257;
	mul.f64 	%fd309, %fd194, %fd252;
	div.rn.f64 	%fd310, %fd309, %fd247;
	sub.f64 	%fd311, %fd310, %fd202;
	fma.rn.f64 	%fd312, %fd512, %fd311, %fd202;
	mul.f64 	%fd313, %fd513, %fd203;
	sub.f64 	%fd314, %fd203, %fd313;
	mul.f64 	%fd315, %fd513, %fd258;
	sub.f64 	%fd316, %fd258, %fd315;
	mul.f64 	%fd317, %fd513, %fd259;
	sub.f64 	%fd318, %fd259, %fd317;
	ld.const.f64 	%fd319, [mrt_V1];
	mul.f64 	%fd320, %fd319, %fd247;
	mul.f64 	%fd321, %fd1, %fd269;
	sub.f64 	%fd322, %fd320, %fd321;
	fma.rn.f64 	%fd323, %fd2, %fd274, %fd322;
	st.global.f64 	[%rd6], %fd323;
	ld.const.f64 	%fd324, [mrt_V4];
	mul.f64 	%fd325, %fd324, %fd269;
	sub.f64 	%fd326, %fd320, %fd325;
	ld.const.f64 	%fd327, [mrt_V5];
	mul.f64 	%fd328, %fd327, %fd274;
	sub.f64 	%fd329, %fd326, %fd328;
	sub.f64 	%fd330, %fd194, %fd277;
	fma.rn.f64 	%fd331, %fd330, 0d3FB999999999999A, %fd329;
	sub.f64 	%fd332, %fd290, %fd293;
	ld.const.f64 	%fd333, [mrt_V6];
	fma.rn.f64 	%fd334, %fd333, %fd332, %fd331;
	add.f64 	%fd335, %fd3, %fd334;
	ld.global.u32 	%r38, [%rd12];
	mul.wide.s32 	%rd63, %r38, 8;
	add.s64 	%rd64, %rd1, %rd63;
	st.global.f64 	[%rd64], %fd335;
	sub.f64 	%fd336, %fd277, %fd194;
	fma.rn.f64 	%fd337, %fd336, 0d3FB999999999999A, %fd329;
	fma.rn.f64 	%fd338, %fd333, %fd332, %fd337;
	sub.f64 	%fd339, %fd338, %fd3;
	ld.global.u32 	%r39, [%rd8];
	mul.wide.s32 	%rd65, %r39, 8;
	add.s64 	%rd66, %rd1, %rd65;
	st.global.f64 	[%rd66], %fd339;
	sub.f64 	%fd340, %fd250, %fd280;
	fma.rn.f64 	%fd341, %fd340, 0d3FB999999999999A, %fd329;
	sub.f64 	%fd342, %fd293, %fd290;
	ld.const.f64 	%fd343, [mrt_V7];
	fma.rn.f64 	%fd344, %fd342, %fd343, %fd341;
	sub.f64 	%fd345, %fd297, %fd300;
	ld.const.f64 	%fd346, [mrt_V8];
	fma.rn.f64 	%fd347, %fd345, %fd346, %fd344;
	add.f64 	%fd348, %fd4, %fd347;
	ld.global.u32 	%r40, [%rd18];
	mul.wide.s32 	%rd67, %r40, 8;
	add.s64 	%rd68, %rd1, %rd67;
	st.global.f64 	[%rd68], %fd348;
	sub.f64 	%fd349, %fd280, %fd250;
	fma.rn.f64 	%fd350, %fd349, 0d3FB999999999999A, %fd329;
	fma.rn.f64 	%fd351, %fd342, %fd343, %fd350;
	fma.rn.f64 	%fd352, %fd345, %fd346, %fd351;
	sub.f64 	%fd353, %fd352, %fd4;
	ld.global.u32 	%r41, [%rd15];
	mul.wide.s32 	%rd69, %r41, 8;
	add.s64 	%rd70, %rd1, %rd69;
	st.global.f64 	[%rd70], %fd353;
	sub.f64 	%fd354, %fd252, %fd283;
	fma.rn.f64 	%fd355, %fd354, 0d3FB999999999999A, %fd329;
	fma.rn.f64 	%fd356, %fd342, %fd343, %fd355;
	sub.f64 	%fd357, %fd300, %fd297;
	fma.rn.f64 	%fd358, %fd357, %fd346, %fd356;
	add.f64 	%fd359, %fd5, %fd358;
	ld.global.u32 	%r42, [%rd24];
	mul.wide.s32 	%rd71, %r42, 8;
	add.s64 	%rd72, %rd1, %rd71;
	st.global.f64 	[%rd72], %fd359;
	sub.f64 	%fd360, %fd283, %fd252;
	fma.rn.f64 	%fd361, %fd360, 0d3FB999999999999A, %fd329;
	fma.rn.f64 	%fd362, %fd342, %fd343, %fd361;
	fma.rn.f64 	%fd363, %fd357, %fd346, %fd362;
	sub.f64 	%fd364, %fd363, %fd5;
	ld.global.u32 	%r43, [%rd21];
	mul.wide.s32 	%rd73, %r43, 8;
	add.s64 	%rd74, %rd1, %rd73;
	st.global.f64 	[%rd74], %fd364;
	fma.rn.f64 	%fd365, %fd269, %fd6, %fd320;
	fma.rn.f64 	%fd366, %fd274, %fd7, %fd365;
	add.f64 	%fd367, %fd194, %fd250;
	mul.f64 	%fd368, %fd367, 0d3FB999999999999A;
	add.f64 	%fd369, %fd368, %fd366;
	add.f64 	%fd370, %fd277, %fd280;
	mul.f64 	%fd371, %fd370, 0d3F9999999999999A;
	add.f64 	%fd372, %fd371, %fd369;
	mul.f64 	%fd373, %fd290, %fd343;
	add.f64 	%fd374, %fd373, %fd372;
	mul.f64 	%fd375, %fd293, %fd8;
	add.f64 	%fd376, %fd375, %fd374;
	mul.f64 	%fd377, %fd297, %fd346;
	add.f64 	%fd378, %fd377, %fd376;
	mul.f64 	%fd379, %fd300, %fd9;
	add.f64 	%fd380, %fd379, %fd378;
	mul.f64 	%fd381, %fd304, 0d3FD0000000000000;
	add.f64 	%fd382, %fd381, %fd380;
	sub.f64 	%fd383, %fd314, %fd316;
	fma.rn.f64 	%fd384, %fd383, 0d3FC0000000000000, %fd382;
	add.f64 	%fd385, %fd10, %fd384;
	ld.global.u32 	%r44, [%rd30];
	mul.wide.s32 	%rd75, %r44, 8;
	add.s64 	%rd76, %rd1, %rd75;
	st.global.f64 	[%rd76], %fd385;
	sub.f64 	%fd386, %fd366, %fd368;
	sub.f64 	%fd387, %fd386, %fd371;
	add.f64 	%fd388, %fd373, %fd387;
	add.f64 	%fd389, %fd375, %fd388;
	add.f64 	%fd390, %fd377, %fd389;
	add.f64 	%fd391, %fd379, %fd390;
	add.f64 	%fd392, %fd381, %fd391;
	sub.f64 	%fd393, %fd316, %fd314;
	fma.rn.f64 	%fd394, %fd393, 0d3FC0000000000000, %fd392;
	sub.f64 	%fd395, %fd394, %fd10;
	ld.global.u32 	%r45, [%rd27];
	mul.wide.s32 	%rd77, %r45, 8;
	add.s64 	%rd78, %rd1, %rd77;
	st.global.f64 	[%rd78], %fd395;
	sub.f64 	%fd396, %fd194, %fd250;
	fma.rn.f64 	%fd397, %fd396, 0d3FB999999999999A, %fd366;
	sub.f64 	%fd398, %fd277, %fd280;
	fma.rn.f64 	%fd399, %fd398, 0d3F9999999999999A, %fd397;
	add.f64 	%fd400, %fd373, %fd399;
	add.f64 	%fd401, %fd375, %fd400;
	add.f64 	%fd402, %fd377, %fd401;
	add.f64 	%fd403, %fd379, %fd402;
	sub.f64 	%fd404, %fd403, %fd381;
	add.f64 	%fd405, %fd314, %fd316;
	mul.f64 	%fd406, %fd405, 0d3FC0000000000000;
	add.f64 	%fd407, %fd406, %fd404;
	add.f64 	%fd408, %fd11, %fd407;
	ld.global.u32 	%r46, [%rd36];
	mul.wide.s32 	%rd79, %r46, 8;
	add.s64 	%rd80, %rd1, %rd79;
	st.global.f64 	[%rd80], %fd408;
	sub.f64 	%fd409, %fd250, %fd194;
	fma.rn.f64 	%fd410, %fd409, 0d3FB999999999999A, %fd366;
	sub.f64 	%fd411, %fd280, %fd277;
	fma.rn.f64 	%fd412, %fd411, 0d3F9999999999999A, %fd410;
	add.f64 	%fd413, %fd373, %fd412;
	add.f64 	%fd414, %fd375, %fd413;
	add.f64 	%fd415, %fd377, %fd414;
	add.f64 	%fd416, %fd379, %fd415;
	sub.f64 	%fd417, %fd416, %fd381;
	sub.f64 	%fd418, %fd417, %fd406;
	sub.f64 	%fd419, %fd418, %fd11;
	ld.global.u32 	%r47, [%rd33];
	mul.wide.s32 	%rd81, %r47, 8;
	add.s64 	%rd82, %rd1, %rd81;
	st.global.f64 	[%rd82], %fd419;
	add.f64 	%fd420, %fd194, %fd252;
	mul.f64 	%fd421, %fd420, 0d3FB999999999999A;
	add.f64 	%fd422, %fd421, %fd366;
	add.f64 	%fd423, %fd277, %fd283;
	mul.f64 	%fd424, %fd423, 0d3F9999999999999A;
	add.f64 	%fd425, %fd424, %fd422;
	add.f64 	%fd426, %fd373, %fd425;
	add.f64 	%fd427, %fd375, %fd426;
	sub.f64 	%fd428, %fd427, %fd377;
	sub.f64 	%fd429, %fd428, %fd379;
	mul.f64 	%fd430, %fd312, 0d3FD0000000000000;
	add.f64 	%fd431, %fd430, %fd429;
	sub.f64 	%fd432, %fd318, %fd314;
	fma.rn.f64 	%fd433, %fd432, 0d3FC0000000000000, %fd431;
	add.f64 	%fd434, %fd12, %fd433;
	ld.global.u32 	%r48, [%rd42];
	mul.wide.s32 	%rd83, %r48, 8;
	add.s64 	%rd84, %rd1, %rd83;
	st.global.f64 	[%rd84], %fd434;
	sub.f64 	%fd435, %fd366, %fd421;
	sub.f64 	%fd436, %fd435, %fd424;
	add.f64 	%fd437, %fd373, %fd436;
	add.f64 	%fd438, %fd375, %fd437;
	sub.f64 	%fd439, %fd438, %fd377;
	sub.f64 	%fd440, %fd439, %fd379;
	add.f64 	%fd441, %fd430, %fd440;
	sub.f64 	%fd442, %fd314, %fd318;
	fma.rn.f64 	%fd443, %fd442, 0d3FC0000000000000, %fd441;
	sub.f64 	%fd444, %fd443, %fd12;
	ld.global.u32 	%r49, [%rd39];
	mul.wide.s32 	%rd85, %r49, 8;
	add.s64 	%rd86, %rd1, %rd85;
	st.global.f64 	[%rd86], %fd444;
	sub.f64 	%fd445, %fd194, %fd252;
	fma.rn.f64 	%fd446, %fd445, 0d3FB999999999999A, %fd366;
	sub.f64 	%fd447, %fd277, %fd283;
	fma.rn.f64 	%fd448, %fd447, 0d3F9999999999999A, %fd446;
	add.f64 	%fd449, %fd373, %fd448;
	add.f64 	%fd450, %fd375, %fd449;
	sub.f64 	%fd451, %fd450, %fd377;
	sub.f64 	%fd452, %fd451, %fd379;
	sub.f64 	%fd453, %fd452, %fd430;
	add.f64 	%fd454, %fd314, %fd318;
	mul.f64 	%fd455, %fd454, 0d3FC0000000000000;
	sub.f64 	%fd456, %fd453, %fd455;
	add.f64 	%fd457, %fd13, %fd456;
	ld.global.u32 	%r50, [%rd48];
	mul.wide.s32 	%rd87, %r50, 8;
	add.s64 	%rd88, %rd1, %rd87;
	st.global.f64 	[%rd88], %fd457;
	sub.f64 	%fd458, %fd252, %fd194;
	fma.rn.f64 	%fd459, %fd458, 0d3FB999999999999A, %fd366;
	sub.f64 	%fd460, %fd283, %fd277;
	fma.rn.f64 	%fd461, %fd460, 0d3F9999999999999A, %fd459;
	add.f64 	%fd462, %fd373, %fd461;
	add.f64 	%fd463, %fd375, %fd462;
	sub.f64 	%fd464, %fd463, %fd377;
	sub.f64 	%fd465, %fd464, %fd379;
	sub.f64 	%fd466, %fd465, %fd430;
	add.f64 	%fd467, %fd455, %fd466;
	sub.f64 	%fd468, %fd467, %fd13;
	ld.global.u32 	%r51, [%rd45];
	mul.wide.s32 	%rd89, %r51, 8;
	add.s64 	%rd90, %rd1, %rd89;
	st.global.f64 	[%rd90], %fd468;
	add.f64 	%fd469, %fd250, %fd252;
	mul.f64 	%fd470, %fd469, 0d3FB999999999999A;
	add.f64 	%fd471, %fd470, %fd366;
	add.f64 	%fd472, %fd280, %fd283;
	mul.f64 	%fd473, %fd472, 0d3F9999999999999A;
	add.f64 	%fd474, %fd473, %fd471;
	mul.f64 	%fd475, %fd290, %fd333;
	sub.f64 	%fd476, %fd474, %fd475;
	mul.f64 	%fd477, %fd293, %fd343;
	sub.f64 	%fd478, %fd476, %fd477;
	mul.f64 	%fd479, %fd308, 0d3FD0000000000000;
	add.f64 	%fd480, %fd479, %fd478;
	sub.f64 	%fd481, %fd316, %fd318;
	fma.rn.f64 	%fd482, %fd481, 0d3FC0000000000000, %fd480;
	add.f64 	%fd483, %fd14, %fd482;
	ld.global.u32 	%r52, [%rd54];
	mul.wide.s32 	%rd91, %r52, 8;
	add.s64 	%rd92, %rd1, %rd91;
	st.global.f64 	[%rd92], %fd483;
	sub.f64 	%fd484, %fd366, %fd470;
	sub.f64 	%fd485, %fd484, %fd473;
	sub.f64 	%fd486, %fd485, %fd475;
	sub.f64 	%fd487, %fd486, %fd477;
	add.f64 	%fd488, %fd479, %fd487;
	sub.f64 	%fd489, %fd318, %fd316;
	fma.rn.f64 	%fd490, %fd489, 0d3FC0000000000000, %fd488;
	sub.f64 	%fd491, %fd490, %fd14;
	ld.global.u32 	%r53, [%rd51];
	mul.wide.s32 	%rd93, %r53, 8;
	add.s64 	%rd94, %rd1, %rd93;
	st.global.f64 	[%rd94], %fd491;
	sub.f64 	%fd492, %fd250, %fd252;
	fma.rn.f64 	%fd493, %fd492, 0d3FB999999999999A, %fd366;
	sub.f64 	%fd494, %fd280, %fd283;
	fma.rn.f64 	%fd495, %fd494, 0d3F9999999999999A, %fd493;
	sub.f64 	%fd496, %fd495, %fd475;
	sub.f64 	%fd497, %fd496, %fd477;
	sub.f64 	%fd498, %fd497, %fd479;
	add.f64 	%fd499, %fd316, %fd318;
	mul.f64 	%fd500, %fd499, 0d3FC0000000000000;
	add.f64 	%fd501, %fd500, %fd498;
	add.f64 	%fd502, %fd15, %fd501;
	ld.global.u32 	%r54, [%rd60];
	mul.wide.s32 	%rd95, %r54, 8;
	add.s64 	%rd96, %rd1, %rd95;
	st.global.f64 	[%rd96], %fd502;
	sub.f64 	%fd503, %fd252, %fd250;
	fma.rn.f64 	%fd504, %fd503, 0d3FB999999999999A, %fd366;
	sub.f64 	%fd505, %fd283, %fd280;
	fma.rn.f64 	%fd506, %fd505, 0d3F9999999999999A, %fd504;
	sub.f64 	%fd507, %fd506, %fd475;
	sub.f64 	%fd508, %fd507, %fd477;
	sub.f64 	%fd509, %fd508, %fd479;
	sub.f64 	%fd510, %fd509, %fd500;
	sub.f64 	%fd511, %fd510, %fd15;
	ld.global.u32 	%r55, [%rd57];
	mul.wide.s32 	%rd97, %r55, 8;
	add.s64 	%rd98, %rd1, %rd97;
	st.global.f64 	[%rd98], %fd511;
$L__BB9_4:
	add.s32 	%r57, %r57, 1;
	add.s32 	%r56, %r56, %r1;
	setp.ne.s32 	%p3, %r57, 1;
	@%p3 bra 	$L__BB9_2;
$L__BB9_5:
	ret;

}
	// .globl	_Z21dvc_ScaLBL_AAeven_MRTPdiiiddddd
.visible .entry _Z21dvc_ScaLBL_AAeven_MRTPdiiiddddd(
	.param .u64 .ptr .align 1 _Z21dvc_ScaLBL_AAeven_MRTPdiiiddddd_param_0,
	.param .u32 _Z21dvc_ScaLBL_AAeven_MRTPdiiiddddd_param_1,
	.param .u32 _Z21dvc_ScaLBL_AAeven_MRTPdiiiddddd_param_2,
	.param .u32 _Z21dvc_ScaLBL_AAeven_MRTPdiiiddddd_param_3,
	.param .f64 _Z21dvc_ScaLBL_AAeven_MRTPdiiiddddd_param_4,
	.param .f64 _Z21dvc_ScaLBL_AAeven_MRTPdiiiddddd_param_5,
	.param .f64 _Z21dvc_ScaLBL_AAeven_MRTPdiiiddddd_param_6,
	.param .f64 _Z21dvc_ScaLBL_AAeven_MRTPdiiiddddd_param_7,
	.param .f64 _Z21dvc_ScaLBL_AAeven_MRTPdiiiddddd_param_8
)
{
	.reg .pred 	%p<4>;
	.reg .b32 	%r<58>;
	.reg .b64 	%rd<33>;
	.reg .b64 	%fd<514>;

	ld.param.u64 	%rd2, [_Z21dvc_ScaLBL_AAeven_MRTPdiiiddddd_param_0];
	ld.param.u32 	%r33, [_Z21dvc_ScaLBL_AAeven_MRTPdiiiddddd_param_1];
	ld.param.u32 	%r34, [_Z21dvc_ScaLBL_AAeven_MRTPdiiiddddd_param_2];
	ld.param.u32 	%r35, [_Z21dvc_ScaLBL_AAeven_MRTPdiiiddddd_param_3];
	ld.param.f64 	%fd15, [_Z21dvc_ScaLBL_AAeven_MRTPdiiiddddd_param_6];
	ld.param.f64 	%fd16, [_Z21dvc_ScaLBL_AAeven_MRTPdiiiddddd_param_7];
	ld.param.f64 	%fd17, [_Z21dvc_ScaLBL_AAeven_MRTPdiiiddddd_param_8];
	setp.lt.s32 	%p1, %r35, -262143;
	@%p1 bra 	$L__BB10_5;
	cvta.to.global.u64 	%rd1, %rd2;
	shr.s32 	%r36, %r35, 31;
	shr.u32 	%r37, %r36, 14;
	add.s32 	%r38, %r35, %r37;
	shr.s32 	%r39, %r38, 18;
	neg.s32 	%r57, %r39;
	mov.u32 	%r40, %ctaid.x;
	mov.u32 	%r1, %ntid.x;
	mov.u32 	%r41, %tid.x;
	shl.b32 	%r2, %r35, 1;
	ld.const.f64 	%fd1, [mrt_V3];
	mul.f64 	%fd2, %fd15, 0d3FC5555547044B69;
	mul.f64 	%fd3, %fd16, 0d3FC5555547044B69;
	mul.f64 	%fd4, %fd17, 0d3FC5555547044B69;
	ld.const.f64 	%fd5, [mrt_V9];
	ld.const.f64 	%fd6, [mrt_V10];
	add.f64 	%fd18, %fd15, %fd16;
	mul.f64 	%fd7, %fd18, 0d3FB555555551AB15;
	sub.f64 	%fd19, %fd15, %fd16;
	mul.f64 	%fd8, %fd19, 0d3FB555555551AB15;
	add.f64 	%fd20, %fd15, %fd17;
	mul.f64 	%fd9, %fd20, 0d3FB555555551AB15;
	sub.f64 	%fd21, %fd15, %fd17;
	mul.f64 	%fd10, %fd21, 0d3FB555555551AB15;
	add.f64 	%fd22, %fd16, %fd17;
	mul.f64 	%fd11, %fd22, 0d3FB555555551AB15;
	sub.f64 	%fd23, %fd16, %fd17;
	mul.f64 	%fd12, %fd23, 0d3FB555555551AB15;
	add.s32 	%r42, %r41, %r33;
	mul.lo.s32 	%r43, %r1, %r40;
	mad.lo.s32 	%r44, %r43, %r39, %r43;
	add.s32 	%r56, %r42, %r44;
	shl.b32 	%r45, %r35, 3;
	add.s32 	%r55, %r56, %r45;
	mad.lo.s32 	%r54, %r35, 12, %r56;
	shl.b32 	%r46, %r35, 4;
	add.s32 	%r53, %r56, %r46;
	shl.b32 	%r47, %r35, 2;
	add.s32 	%r52, %r56, %r47;
	mad.lo.s32 	%r51, %r35, 6, %r56;
	mad.lo.s32 	%r50, %r35, 10, %r56;
	mad.lo.s32 	%r49, %r35, 14, %r56;
	mad.lo.s32 	%r48, %r35, 18, %r56;
	mul.wide.s32 	%rd5, %r2, 8;
	mul.wide.s32 	%rd7, %r35, 8;
$L__BB10_2:
	setp.ge.s32 	%p2, %r56, %r34;
	@%p2 bra 	$L__BB10_4;
	ld.param.f64 	%fd513, [_Z21dvc_ScaLBL_AAeven_MRTPdiiiddddd_param_5];
	ld.param.f64 	%fd512, [_Z21dvc_ScaLBL_AAeven_MRTPdiiiddddd_param_4];
	mul.wide.s32 	%rd3, %r56, 8;
	add.s64 	%rd4, %rd1, %rd3;
	ld.global.f64 	%fd24, [%rd4];
	mul.f64 	%fd25, %fd24, 0dC03E000000000000;
	add.s64 	%rd6, %rd4, %rd5;
	ld.global.f64 	%fd26, [%rd6];
	add.f64 	%fd27, %fd24, %fd26;
	mul.f64 	%fd28, %fd26, 0d4026000000000000;
	sub.f64 	%fd29, %fd25, %fd28;
	mul.f64 	%fd30, %fd26, 0dC010000000000000;
	fma.rn.f64 	%fd31, %fd24, 0d4028000000000000, %fd30;
	add.s64 	%rd8, %rd4, %rd7;
	ld.global.f64 	%fd32, [%rd8];
	add.f64 	%fd33, %fd27, %fd32;
	mul.f64 	%fd34, %fd32, 0d4026000000000000;
	sub.f64 	%fd35, %fd29, %fd34;
	mul.f64 	%fd36, %fd32, 0d4010000000000000;
	sub.f64 	%fd37, %fd31, %fd36;
	sub.f64 	%fd38, %fd26, %fd32;
	add.f64 	%fd39, %fd30, %fd36;
	add.f64 	%fd40, %fd32, %fd32;
	fma.rn.f64 	%fd41, %fd26, 0d4000000000000000, %fd40;
	sub.f64 	%fd42, %fd30, %fd36;
	mul.wide.s32 	%rd9, %r52, 8;
	add.s64 	%rd10, %rd1, %rd9;
	ld.global.f64 	%fd43, [%rd10];
	add.f64 	%fd44, %fd33, %fd43;
	mul.f64 	%fd45, %fd43, 0d4026000000000000;
	sub.f64 	%fd46, %fd35, %fd45;
	mul.f64 	%fd47, %fd43, 0d4010000000000000;
	sub.f64 	%fd48, %fd37, %fd47;
	sub.f64 	%fd49, %fd41, %fd43;
	fma.rn.f64 	%fd50, %fd43, 0d4000000000000000, %fd42;
	mul.f64 	%fd51, %fd43, 0dC000000000000000;
	add.s64 	%rd11, %rd6, %rd7;
	ld.global.f64 	%fd52, [%rd11];
	add.f64 	%fd53, %fd44, %fd52;
	mul.f64 	%fd54, %fd52, 0d4026000000000000;
	sub.f64 	%fd55, %fd46, %fd54;
	mul.f64 	%fd56, %fd52, 0d4010000000000000;
	sub.f64 	%fd57, %fd48, %fd56;
	sub.f64 	%fd58, %fd43, %fd52;
	sub.f64 	%fd59, %fd56, %fd47;
	sub.f64 	%fd60, %fd49, %fd52;
	add.f64 	%fd61, %fd52, %fd52;
	add.f64 	%fd62, %fd50, %fd61;
	add.f64 	%fd63, %fd43, %fd52;
	sub.f64 	%fd64, %fd51, %fd61;
	mul.wide.s32 	%rd12, %r51, 8;
	add.s64 	%rd13, %rd1, %rd12;
	ld.global.f64 	%fd65, [%rd13];
	add.f64 	%fd66, %fd53, %fd65;
	mul.f64 	%fd67, %fd65, 0d4026000000000000;
	sub.f64 	%fd68, %fd55, %fd67;
	mul.f64 	%fd69, %fd65, 0d4010000000000000;
	sub.f64 	%fd70, %fd57, %fd69;
	sub.f64 	%fd71, %fd60, %fd65;
	fma.rn.f64 	%fd72, %fd65, 0d4000000000000000, %fd62;
	sub.f64 	%fd73, %fd63, %fd65;
	fma.rn.f64 	%fd74, %fd65, 0d4000000000000000, %fd64;
	add.s64 	%rd14, %rd10, %rd7;
	ld.global.f64 	%fd75, [%rd14];
	add.f64 	%fd76, %fd66, %fd75;
	mul.f64 	%fd77, %fd75, 0d4026000000000000;
	sub.f64 	%fd78, %fd68, %fd77;
	mul.f64 	%fd79, %fd75, 0d4010000000000000;
	sub.f64 	%fd80, %fd70, %fd79;
	sub.f64 	%fd81, %fd65, %fd75;
	sub.f64 	%fd82, %fd79, %fd69;
	sub.f64 	%fd83, %fd71, %fd75;
	fma.rn.f64 	%fd84, %fd75, 0d4000000000000000, %fd72;
	sub.f64 	%fd85, %fd73, %fd75;
	fma.rn.f64 	%fd86, %fd75, 0d4000000000000000, %fd74;
	mul.wide.s32 	%rd15, %r55, 8;
	add.s64 	%rd16, %rd1, %rd15;
	ld.global.f64 	%fd87, [%rd16];
	add.f64 	%fd88, %fd76, %fd87;
	fma.rn.f64 	%fd89, %fd87, 0d4020000000000000, %fd78;
	add.f64 	%fd90, %fd87, %fd80;
	add.f64 	%fd91, %fd38, %fd87;
	add.f64 	%fd92, %fd39, %fd87;
	add.f64 	%fd93, %fd58, %fd87;
	add.f64 	%fd94, %fd59, %fd87;
	add.f64 	%fd95, %fd87, %fd83;
	add.f64 	%fd96, %fd87, %fd84;
	add.f64 	%fd97, %fd85, %fd87;
	add.f64 	%fd98, %fd87, %fd86;
	add.s64 	%rd17, %rd13, %rd7;
	ld.global.f64 	%fd99, [%rd17];
	add.f64 	%fd100, %fd88, %fd99;
	fma.rn.f64 	%fd101, %fd99, 0d4020000000000000, %fd89;
	add.f64 	%fd102, %fd99, %fd90;
	sub.f64 	%fd103, %fd91, %fd99;
	sub.f64 	%fd104, %fd92, %fd99;
	sub.f64 	%fd105, %fd93, %fd99;
	sub.f64 	%fd106, %fd94, %fd99;
	add.f64 	%fd107, %fd99, %fd95;
	add.f64 	%fd108, %fd99, %fd96;
	add.f64 	%fd109, %fd97, %fd99;
	add.f64 	%fd110, %fd99, %fd98;
	add.f64 	%fd111, %fd87, %fd99;
	sub.f64 	%fd112, %fd87, %fd99;
	sub.f64 	%fd113, %fd99, %fd87;
	mul.wide.s32 	%rd18, %r50, 8;
	add.s64 	%rd19, %rd1, %rd18;
	ld.global.f64 	%fd114, [%rd19];
	add.f64 	%fd115, %fd100, %fd114;
	fma.rn.f64 	%fd116, %fd114, 0d4020000000000000, %fd101;
	add.f64 	%fd117, %fd114, %fd102;
	add.f64 	%fd118, %fd103, %fd114;
	add.f64 	%fd119, %fd104, %fd114;
	sub.f64 	%fd120, %fd105, %fd114;
	sub.f64 	%fd121, %fd106, %fd114;
	add.f64 	%fd122, %fd114, %fd107;
	add.f64 	%fd123, %fd114, %fd108;
	add.f64 	%fd124, %fd109, %fd114;
	add.f64 	%fd125, %fd114, %fd110;
	sub.f64 	%fd126, %fd111, %fd114;
	add.f64 	%fd127, %fd112, %fd114;
	add.f64 	%fd128, %fd113, %fd114;
	add.s64 	%rd20, %rd16, %rd7;
	ld.global.f64 	%fd129, [%rd20];
	add.f64 	%fd130, %fd115, %fd129;
	fma.rn.f64 	%fd131, %fd129, 0d4020000000000000, %fd116;
	add.f64 	%fd132, %fd129, %fd117;
	sub.f64 	%fd133, %fd118, %fd129;
	sub.f64 	%fd134, %fd119, %fd129;
	add.f64 	%fd135, %fd120, %fd129;
	add.f64 	%fd136, %fd121, %fd129;
	add.f64 	%fd137, %fd129, %fd122;
	add.f64 	%fd138, %fd129, %fd123;
	add.f64 	%fd139, %fd124, %fd129;
	add.f64 	%fd140, %fd129, %fd125;
	sub.f64 	%fd141, %fd126, %fd129;
	sub.f64 	%fd142, %fd127, %fd129;
	sub.f64 	%fd143, %fd128, %fd129;
	mul.wide.s32 	%rd21, %r54, 8;
	add.s64 	%rd22, %rd1, %rd21;
	ld.global.f64 	%fd144, [%rd22];
	add.f64 	%fd145, %fd130, %fd144;
	fma.rn.f64 	%fd146, %fd144, 0d4020000000000000, %fd131;
	add.f64 	%fd147, %fd144, %fd132;
	add.f64 	%fd148, %fd133, %fd144;
	add.f64 	%fd149, %fd134, %fd144;
	add.f64 	%fd150, %fd81, %fd144;
	add.f64 	%fd151, %fd82, %fd144;
	add.f64 	%fd152, %fd144, %fd137;
	add.f64 	%fd153, %fd144, %fd138;
	sub.f64 	%fd154, %fd139, %fd144;
	sub.f64 	%fd155, %fd140, %fd144;
	sub.f64 	%fd156, %fd142, %fd144;
	add.s64 	%rd23, %rd19, %rd7;
	ld.global.f64 	%fd157, [%rd23];
	add.f64 	%fd158, %fd145, %fd157;
	fma.rn.f64 	%fd159, %fd157, 0d4020000000000000, %fd146;
	add.f64 	%fd160, %fd157, %fd147;
	sub.f64 	%fd161, %fd148, %fd157;
	sub.f64 	%fd162, %fd149, %fd157;
	sub.f64 	%fd163, %fd150, %fd157;
	sub.f64 	%fd164, %fd151, %fd157;
	add.f64 	%fd165, %fd157, %fd152;
	add.f64 	%fd166, %fd157, %fd153;
	sub.f64 	%fd167, %fd154, %fd157;
	sub.f64 	%fd168, %fd155, %fd157;
	add.f64 	%fd169, %fd144, %fd157;
	add.f64 	%fd170, %fd156, %fd157;
	sub.f64 	%fd171, %fd144, %fd157;
	mul.wide.s32 	%rd24, %r49, 8;
	add.s64 	%rd25, %rd1, %rd24;
	ld.global.f64 	%fd172, [%rd25];
	add.f64 	%fd173, %fd158, %fd172;
	fma.rn.f64 	%fd174, %fd172, 0d4020000000000000, %fd159;
	add.f64 	%fd175, %fd172, %fd160;
	add.f64 	%fd176, %fd161, %fd172;
	add.f64 	%fd177, %fd162, %fd172;
	sub.f64 	%fd178, %fd163, %fd172;
	sub.f64 	%fd179, %fd164, %fd172;
	add.f64 	%fd180, %fd172, %fd165;
	add.f64 	%fd181, %fd172, %fd166;
	sub.f64 	%fd182, %fd167, %fd172;
	sub.f64 	%fd183, %fd168, %fd172;
	sub.f64 	%fd184, %fd169, %fd172;
	sub.f64 	%fd185, %fd170, %fd172;
	sub.f64 	%fd186, %fd171, %fd172;
	add.s64 	%rd26, %rd22, %rd7;
	ld.global.f64 	%fd187, [%rd26];
	add.f64 	%fd188, %fd173, %fd187;
	fma.rn.f64 	%fd189, %fd187, 0d4020000000000000, %fd174;
	add.f64 	%fd190, %fd187, %fd175;
	sub.f64 	%fd191, %fd176, %fd187;
	sub.f64 	%fd192, %fd177, %fd187;
	add.f64 	%fd193, %fd178, %fd187;
	add.f64 	%fd194, %fd179, %fd187;
	add.f64 	%fd195, %fd187, %fd180;
	add.f64 	%fd196, %fd187, %fd181;
	sub.f64 	%fd197, %fd182, %fd187;
	sub.f64 	%fd198, %fd183, %fd187;
	sub.f64 	%fd199, %fd184, %fd187;
	add.f64 	%fd200, %fd185, %fd187;
	add.f64 	%fd201, %fd186, %fd187;
	mul.wide.s32 	%rd27, %r53, 8;
	add.s64 	%rd28, %rd1, %rd27;
	ld.global.f64 	%fd202, [%rd28];
	add.f64 	%fd203, %fd188, %fd202;
	fma.rn.f64 	%fd204, %fd202, 0d4020000000000000, %fd189;
	add.f64 	%fd205, %fd202, %fd190;
	add.f64 	%fd206, %fd135, %fd202;
	add.f64 	%fd207, %fd136, %fd202;
	add.f64 	%fd208, %fd193, %fd202;
	add.f64 	%fd209, %fd194, %fd202;
	add.f64 	%fd210, %fd202, %fd202;
	sub.f64 	%fd211, %fd195, %fd210;
	sub.f64 	%fd212, %fd196, %fd210;
	add.f64 	%fd213, %fd143, %fd202;
	sub.f64 	%fd214, %fd201, %fd202;
	add.s64 	%rd29, %rd25, %rd7;
	ld.global.f64 	%fd215, [%rd29];
	add.f64 	%fd216, %fd203, %fd215;
	fma.rn.f64 	%fd217, %fd215, 0d4020000000000000, %fd204;
	add.f64 	%fd218, %fd215, %fd205;
	sub.f64 	%fd219, %fd206, %fd215;
	sub.f64 	%fd220, %fd207, %fd215;
	sub.f64 	%fd221, %fd208, %fd215;
	sub.f64 	%fd222, %fd209, %fd215;
	add.f64 	%fd223, %fd215, %fd215;
	sub.f64 	%fd224, %fd211, %fd223;
	sub.f64 	%fd225, %fd212, %fd223;
	add.f64 	%fd226, %fd202, %fd215;
	sub.f64 	%fd227, %fd213, %fd215;
	add.f64 	%fd228, %fd214, %fd215;
	mul.wide.s32 	%rd30, %r48, 8;
	add.s64 	%rd31, %rd1, %rd30;
	ld.global.f64 	%fd229, [%rd31];
	add.f64 	%fd230, %fd216, %fd229;
	fma.rn.f64 	%fd231, %fd229, 0d4020000000000000, %fd217;
	add.f64 	%fd232, %fd229, %fd218;
	add.f64 	%fd233, %fd219, %fd229;
	add.f64 	%fd234, %fd220, %fd229;
	sub.f64 	%fd235, %fd221, %fd229;
	sub.f64 	%fd236, %fd222, %fd229;
	add.f64 	%fd237, %fd229, %fd229;
	sub.f64 	%fd238, %fd224, %fd237;
	sub.f64 	%fd239, %fd225, %fd237;
	sub.f64 	%fd240, %fd226, %fd229;
	add.f64 	%fd241, %fd227, %fd229;
	add.f64 	%fd242, %fd228, %fd229;
	add.s64 	%rd32, %rd28, %rd7;
	ld.global.f64 	%fd243, [%rd32];
	add.f64 	%fd244, %fd230, %fd243;
	fma.rn.f64 	%fd245, %fd243, 0d4020000000000000, %fd231;
	add.f64 	%fd246, %fd243, %fd232;
	sub.f64 	%fd247, %fd233, %fd243;
	sub.f64 	%fd248, %fd234, %fd243;
	add.f64 	%fd249, %fd235, %fd243;
	add.f64 	%fd250, %fd236, %fd243;
	add.f64 	%fd251, %fd243, %fd243;
	sub.f64 	%fd252, %fd238, %fd251;
	sub.f64 	%fd253, %fd239, %fd251;
	sub.f64 	%fd254, %fd240, %fd243;
	sub.f64 	%fd255, %fd241, %fd243;
	sub.f64 	%fd256, %fd242, %fd243;
	mul.f64 	%fd257, %fd247, %fd247;
	fma.rn.f64 	%fd258, %fd191, %fd191, %fd257;
	mul.f64 	%fd259, %fd249, %fd249;
	add.f64 	%fd260, %fd259, %fd258;
	mul.f64 	%fd261, %fd260, 0d4033000000000000;
	div.rn.f64 	%fd262, %fd261, %fd244;
	mul.f64 	%fd263, %fd244, 0d4026000000000000;
	sub.f64 	%fd264, %fd262, %fd263;
	sub.f64 	%fd265, %fd264, %fd245;
	fma.rn.f64 	%fd266, %fd512, %fd265, %fd245;
	mul.f64 	%fd267, %fd260, 0dC016000000000000;
	div.rn.f64 	%fd268, %fd267, %fd244;
	fma.rn.f64 	%fd269, %fd244, 0d4008000000000000, %fd268;
	sub.f64 	%fd270, %fd269, %fd246;
	fma.rn.f64 	%fd271, %fd512, %fd270, %fd246;
	mul.f64 	%fd272, %fd191, 0dBFE5555555555555;
	sub.f64 	%fd273, %fd272, %fd192;
	fma.rn.f64 	%fd274, %fd513, %fd273, %fd192;
	mul.f64 	%fd275, %fd247, 0dBFE5555555555555;
	sub.f64 	%fd276, %fd275, %fd248;
	fma.rn.f64 	%fd277, %fd513, %fd276, %fd248;
	mul.f64 	%fd278, %fd249, 0dBFE5555555555555;
	sub.f64 	%fd279, %fd278, %fd250;
	fma.rn.f64 	%fd280, %fd513, %fd279, %fd250;
	add.f64 	%fd281, %fd191, %fd191;
	mul.f64 	%fd282, %fd191, %fd281;
	sub.f64 	%fd283, %fd282, %fd257;
	sub.f64 	%fd284, %fd283, %fd259;
	div.rn.f64 	%fd285, %fd284, %fd244;
	sub.f64 	%fd286, %fd285, %fd252;
	fma.rn.f64 	%fd287, %fd512, %fd286, %fd252;
	mul.f64 	%fd288, %fd285, 0dBFE0000000000000;
	sub.f64 	%fd289, %fd288, %fd253;
	fma.rn.f64 	%fd290, %fd512, %fd289, %fd253;
	sub.f64 	%fd291, %fd257, %fd259;
	div.rn.f64 	%fd292, %fd291, %fd244;
	sub.f64 	%fd293, %fd292, %fd197;
	fma.rn.f64 	%fd294, %fd512, %fd293, %fd197;
	mul.f64 	%fd295, %fd292, 0dBFE0000000000000;
	sub.f64 	%fd296, %fd295, %fd198;
	fma.rn.f64 	%fd297, %fd512, %fd296, %fd198;
	mul.f64 	%fd298, %fd191, %fd247;
	div.rn.f64 	%fd299, %fd298, %fd244;
	sub.f64 	%fd300, %fd299, %fd141;
	fma.rn.f64 	%fd301, %fd512, %fd300, %fd141;
	mul.f64 	%fd302, %fd247, %fd249;
	div.rn.f64 	%fd303, %fd302, %fd244;
	sub.f64 	%fd304, %fd303, %fd254;
	fma.rn.f64 	%fd305, %fd512, %fd304, %fd254;
	mul.f64 	%fd306, %fd191, %fd249;
	div.rn.f64 	%fd307, %fd306, %fd244;
	sub.f64 	%fd308, %fd307, %fd199;
	fma.rn.f64 	%fd309, %fd512, %fd308, %fd199;
	mul.f64 	%fd310, %fd513, %fd200;
	sub.f64 	%fd311, %fd200, %fd310;
	mul.f64 	%fd312, %fd513, %fd255;
	sub.f64 	%fd313, %fd255, %fd312;
	mul.f64 	%fd314, %fd513, %fd256;
	sub.f64 	%fd315, %fd256, %fd314;
	ld.const.f64 	%fd316, [mrt_V1];
	mul.f64 	%fd317, %fd316, %fd244;
	ld.const.f64 	%fd318, [mrt_V2];
	mul.f64 	%fd319, %fd318, %fd266;
	sub.f64 	%fd320, %fd317, %fd319;
	fma.rn.f64 	%fd321, %fd1, %fd271, %fd320;
	st.global.f64 	[%rd4], %fd321;
	ld.const.f64 	%fd322, [mrt_V4];
	mul.f64 	%fd323, %fd322, %fd266;
	sub.f64 	%fd324, %fd317, %fd323;
	ld.const.f64 	%fd325, [mrt_V5];
	mul.f64 	%fd326, %fd325, %fd271;
	sub.f64 	%fd327, %fd324, %fd326;
	sub.f64 	%fd328, %fd191, %fd274;
	fma.rn.f64 	%fd329, %fd328, 0d3FB999999999999A, %fd327;
	sub.f64 	%fd330, %fd287, %fd290;
	ld.const.f64 	%fd331, [mrt_V6];
	fma.rn.f64 	%fd332, %fd331, %fd330, %fd329;
	add.f64 	%fd333, %fd2, %fd332;
	st.global.f64 	[%rd8], %fd333;
	sub.f64 	%fd334, %fd274, %fd191;
	fma.rn.f64 	%fd335, %fd334, 0d3FB999999999999A, %fd327;
	fma.rn.f64 	%fd336, %fd331, %fd330, %fd335;
	sub.f64 	%fd337, %fd336, %fd2;
	st.global.f64 	[%rd6], %fd337;
	sub.f64 	%fd338, %fd247, %fd277;
	fma.rn.f64 	%fd339, %fd338, 0d3FB999999999999A, %fd327;
	sub.f64 	%fd340, %fd290, %fd287;
	ld.const.f64 	%fd341, [mrt_V7];
	fma.rn.f64 	%fd342, %fd340, %fd341, %fd339;
	sub.f64 	%fd343, %fd294, %fd297;
	ld.const.f64 	%fd344, [mrt_V8];
	fma.rn.f64 	%fd345, %fd343, %fd344, %fd342;
	add.f64 	%fd346, %fd3, %fd345;
	st.global.f64 	[%rd11], %fd346;
	sub.f64 	%fd347, %fd277, %fd247;
	fma.rn.f64 	%fd348, %fd347, 0d3FB999999999999A, %fd327;
	fma.rn.f64 	%fd349, %fd340, %fd341, %fd348;
	fma.rn.f64 	%fd350, %fd343, %fd344, %fd349;
	sub.f64 	%fd351, %fd350, %fd3;
	st.global.f64 	[%rd10], %fd351;
	sub.f64 	%fd352, %fd249, %fd280;
	fma.rn.f64 	%fd353, %fd352, 0d3FB999999999999A, %fd327;
	fma.rn.f64 	%fd354, %fd340, %fd341, %fd353;
	sub.f64 	%fd355, %fd297, %fd294;
	fma.rn.f64 	%fd356, %fd355, %fd344, %fd354;
	add.f64 	%fd357, %fd4, %fd356;
	st.global.f64 	[%rd14], %fd357;
	sub.f64 	%fd358, %fd280, %fd249;
	fma.rn.f64 	%fd359, %fd358, 0d3FB999999999999A, %fd327;
	fma.rn.f64 	%fd360, %fd340, %fd341, %fd359;
	fma.rn.f64 	%fd361, %fd355, %fd344, %fd360;
	sub.f64 	%fd362, %fd361, %fd4;
	st.global.f64 	[%rd13], %fd362;
	fma.rn.f64 	%fd363, %fd266, %fd5, %fd317;
	fma.rn.f64 	%fd364, %fd271, %fd6, %fd363;
	add.f64 	%fd365, %fd191, %fd247;
	mul.f64 	%fd366, %fd365, 0d3FB999999999999A;
	add.f64 	%fd367, %fd366, %fd364;
	add.f64 	%fd368, %fd274, %fd277;
	mul.f64 	%fd369, %fd368, 0d3F9999999999999A;
	add.f64 	%fd370, %fd369, %fd367;
	mul.f64 	%fd371, %fd287, %fd341;
	add.f64 	%fd372, %fd371, %fd370;
	ld.const.f64 	%fd373, [mrt_V11];
	mul.f64 	%fd374, %fd290, %fd373;
	add.f64 	%fd375, %fd374, %fd372;
	mul.f64 	%fd376, %fd294, %fd344;
	add.f64 	%fd377, %fd376, %fd375;
	ld.const.f64 	%fd378, [mrt_V12];
	mul.f64 	%fd379, %fd297, %fd378;
	add.f64 	%fd380, %fd379, %fd377;
	mul.f64 	%fd381, %fd301, 0d3FD0000000000000;
	add.f64 	%fd382, %fd381, %fd380;
	sub.f64 	%fd383, %fd311, %fd313;
	fma.rn.f64 	%fd384, %fd383, 0d3FC0000000000000, %fd382;
	add.f64 	%fd385, %fd7, %fd384;
	st.global.f64 	[%rd17], %fd385;
	sub.f64 	%fd386, %fd364, %fd366;
	sub.f64 	%fd387, %fd386, %fd369;
	add.f64 	%fd388, %fd371, %fd387;
	add.f64 	%fd389, %fd374, %fd388;
	add.f64 	%fd390, %fd376, %fd389;
	add.f64 	%fd391, %fd379, %fd390;
	add.f64 	%fd392, %fd381, %fd391;
	sub.f64 	%fd393, %fd313, %fd311;
	fma.rn.f64 	%fd394, %fd393, 0d3FC0000000000000, %fd392;
	sub.f64 	%fd395, %fd394, %fd7;
	st.global.f64 	[%rd16], %fd395;
	sub.f64 	%fd396, %fd191, %fd247;
	fma.rn.f64 	%fd397, %fd396, 0d3FB999999999999A, %fd364;
	sub.f64 	%fd398, %fd274, %fd277;
	fma.rn.f64 	%fd399, %fd398, 0d3F9999999999999A, %fd397;
	add.f64 	%fd400, %fd371, %fd399;
	add.f64 	%fd401, %fd374, %fd400;
	add.f64 	%fd402, %fd376, %fd401;
	add.f64 	%fd403, %fd379, %fd402;
	sub.f64 	%fd404, %fd403, %fd381;
	add.f64 	%fd405, %fd311, %fd313;
	mul.f64 	%fd406, %fd405, 0d3FC0000000000000;
	add.f64 	%fd407, %fd406, %fd404;
	add.f64 	%fd408, %fd8, %fd407;
	st.global.f64 	[%rd20], %fd408;
	sub.f64 	%fd409, %fd247, %fd191;
	fma.rn.f64 	%fd410, %fd409, 0d3FB999999999999A, %fd364;
	sub.f64 	%fd411, %fd277, %fd274;
	fma.rn.f64 	%fd412, %fd411, 0d3F9999999999999A, %fd410;
	add.f64 	%fd413, %fd371, %fd412;
	add.f64 	%fd414, %fd374, %fd413;
	add.f64 	%fd415, %fd376, %fd414;
	add.f64 	%fd416, %fd379, %fd415;
	sub.f64 	%fd417, %fd416, %fd381;
	sub.f64 	%fd418, %fd417, %fd406;
	sub.f64 	%fd419, %fd418, %fd8;
	st.global.f64 	[%rd19], %fd419;
	add.f64 	%fd420, %fd191, %fd249;
	mul.f64 	%fd421, %fd420, 0d3FB999999999999A;
	add.f64 	%fd422, %fd421, %fd364;
	add.f64 	%fd423, %fd274, %fd280;
	mul.f64 	%fd424, %fd423, 0d3F9999999999999A;
	add.f64 	%fd425, %fd424, %fd422;
	add.f64 	%fd426, %fd371, %fd425;
	add.f64 	%fd427, %fd374, %fd426;
	sub.f64 	%fd428, %fd427, %fd376;
	sub.f64 	%fd429, %fd428, %fd379;
	mul.f64 	%fd430, %fd309, 0d3FD0000000000000;
	add.f64 	%fd431, %fd430, %fd429;
	sub.f64 	%fd432, %fd315, %fd311;
	fma.rn.f64 	%fd433, %fd432, 0d3FC0000000000000, %fd431;
	add.f64 	%fd434, %fd9, %fd433;
	st.global.f64 	[%rd23], %fd434;
	sub.f64 	%fd435, %fd364, %fd421;
	sub.f64 	%fd436, %fd435, %fd424;
	add.f64 	%fd437, %fd371, %fd436;
	add.f64 	%fd438, %fd374, %fd437;
	sub.f64 	%fd439, %fd438, %fd376;
	sub.f64 	%fd440, %fd439, %fd379;
	add.f64 	%fd441, %fd430, %fd440;
	sub.f64 	%fd442, %fd311, %fd315;
	fma.rn.f64 	%fd443, %fd442, 0d3FC0000000000000, %fd441;
	sub.f64 	%fd444, %fd443, %fd9;
	st.global.f64 	[%rd22], %fd444;
	sub.f64 	%fd445, %fd191, %fd249;
	fma.rn.f64 	%fd446, %fd445, 0d3FB999999999999A, %fd364;
	sub.f64 	%fd447, %fd274, %fd280;
	fma.rn.f64 	%fd448, %fd447, 0d3F9999999999999A, %fd446;
	add.f64 	%fd449, %fd371, %fd448;
	add.f64 	%fd450, %fd374, %fd449;
	sub.f64 	%fd451, %fd450, %fd376;
	sub.f64 	%fd452, %fd451, %fd379;
	sub.f64 	%fd453, %fd452, %fd430;
	add.f64 	%fd454, %fd311, %fd315;
	mul.f64 	%fd455, %fd454, 0d3FC0000000000000;
	sub.f64 	%fd456, %fd453, %fd455;
	add.f64 	%fd457, %fd10, %fd456;
	st.global.f64 	[%rd26], %fd457;
	sub.f64 	%fd458, %fd249, %fd191;
	fma.rn.f64 	%fd459, %fd458, 0d3FB999999999999A, %fd364;
	sub.f64 	%fd460, %fd280, %fd274;
	fma.rn.f64 	%fd461, %fd460, 0d3F9999999999999A, %fd459;
	add.f64 	%fd462, %fd371, %fd461;
	add.f64 	%fd463, %fd374, %fd462;
	sub.f64 	%fd464, %fd463, %fd376;
	sub.f64 	%fd465, %fd464, %fd379;
	sub.f64 	%fd466, %fd465, %fd430;
	add.f64 	%fd467, %fd455, %fd466;
	sub.f64 	%fd468, %fd467, %fd10;
	st.global.f64 	[%rd25], %fd468;
	add.f64 	%fd469, %fd247, %fd249;
	mul.f64 	%fd470, %fd469, 0d3FB999999999999A;
	add.f64 	%fd471, %fd470, %fd364;
	add.f64 	%fd472, %fd277, %fd280;
	mul.f64 	%fd473, %fd472, 0d3F9999999999999A;
	add.f64 	%fd474, %fd473, %fd471;
	mul.f64 	%fd475, %fd287, %fd331;
	sub.f64 	%fd476, %fd474, %fd475;
	mul.f64 	%fd477, %fd290, %fd341;
	sub.f64 	%fd478, %fd476, %fd477;
	mul.f64 	%fd479, %fd305, 0d3FD0000000000000;
	add.f64 	%fd480, %fd479, %fd478;
	sub.f64 	%fd481, %fd313, %fd315;
	fma.rn.f64 	%fd482, %fd481, 0d3FC0000000000000, %fd480;
	add.f64 	%fd483, %fd11, %fd482;
	st.global.f64 	[%rd29], %fd483;
	sub.f64 	%fd484, %fd364, %fd470;
	sub.f64 	%fd485, %fd484, %fd473;
	sub.f64 	%fd486, %fd485, %fd475;
	sub.f64 	%fd487, %fd486, %fd477;
	add.f64 	%fd488, %fd479, %fd487;
	sub.f64 	%fd489, %fd315, %fd313;
	fma.rn.f64 	%fd490, %fd489, 0d3FC0000000000000, %fd488;
	sub.f64 	%fd491, %fd490, %fd11;
	st.global.f64 	[%rd28], %fd491;
	sub.f64 	%fd492, %fd247, %fd249;
	fma.rn.f64 	%fd493, %fd492, 0d3FB999999999999A, %fd364;
	sub.f64 	%fd494, %fd277, %fd280;
	fma.rn.f64 	%fd495, %fd494, 0d3F9999999999999A, %fd493;
	sub.f64 	%fd496, %fd495, %fd475;
	sub.f64 	%fd497, %fd496, %fd477;
	sub.f64 	%fd498, %fd497, %fd479;
	add.f64 	%fd499, %fd313, %fd315;
	mul.f64 	%fd500, %fd499, 0d3FC0000000000000;
	add.f64 	%fd501, %fd500, %fd498;
	add.f64 	%fd502, %fd12, %fd501;
	st.global.f64 	[%rd32], %fd502;
	sub.f64 	%fd503, %fd249, %fd247;
	fma.rn.f64 	%fd504, %fd503, 0d3FB999999999999A, %fd364;
	sub.f64 	%fd505, %fd280, %fd277;
	fma.rn.f64 	%fd506, %fd505, 0d3F9999999999999A, %fd504;
	sub.f64 	%fd507, %fd506, %fd475;
	sub.f64 	%fd508, %fd507, %fd477;
	sub.f64 	%fd509, %fd508, %fd479;
	sub.f64 	%fd510, %fd509, %fd500;
	sub.f64 	%fd511, %fd510, %fd12;
	st.global.f64 	[%rd31], %fd511;
$L__BB10_4:
	add.s32 	%r57, %r57, 1;
	add.s32 	%r56, %r56, %r1;
	add.s32 	%r55, %r55, %r1;
	add.s32 	%r54, %r54, %r1;
	add.s32 	%r53, %r53, %r1;
	add.s32 	%r52, %r52, %r1;
	add.s32 	%r51, %r51, %r1;
	add.s32 	%r50, %r50, %r1;
	add.s32 	%r49, %r49, %r1;
	add.s32 	%r48, %r48, %r1;
	setp.ne.s32 	%p3, %r57, 1;
	@%p3 bra 	$L__BB10_2;
$L__BB10_5:
	ret;

}
	// .globl	_Z25dvc_ScaLBL_AAeven_CompactPdi
.visible .entry _Z25dvc_ScaLBL_AAeven_CompactPdi(
	.param .u64 .ptr .align 1 _Z25dvc_ScaLBL_AAeven_CompactPdi_param_0,
	.param .u32 _Z25dvc_ScaLBL_AAeven_CompactPdi_param_1
)
{
	.reg .pred 	%p<4>;
	.reg .b32 	%r<31>;
	.reg .b64 	%rd<25>;
	.reg .b64 	%fd<19>;

	ld.param.u32 	%r13, [_Z25dvc_ScaLBL_AAeven_CompactPdi_param_1];
	setp.lt.s32 	%p1, %r13, -262143;
	@%p1 bra 	$L__BB11_5;
	ld.param.u32 	%r24, [_Z25dvc_ScaLBL_AAeven_CompactPdi_param_1];
	shr.s32 	%r14, %r24, 31;
	shr.u32 	%r15, %r14, 14;
	add.s32 	%r16, %r24, %r15;
	shr.s32 	%r17, %r16, 18;
	neg.s32 	%r30, %r17;
	mov.u32 	%r18, %ctaid.x;
	mov.u32 	%r19, %ntid.x;
	mov.u32 	%r20, %tid.x;
	mul.lo.s32 	%r21, %r19, %r18;
	mad.lo.s32 	%r22, %r21, %r17, %r21;
	add.s32 	%r27, %r20, %r22;
	add.s32 	%r29, %r27, %r24;
	mad.lo.s32 	%r28, %r24, 10, %r27;
$L__BB11_2:
	ld.param.u32 	%r25, [_Z25dvc_ScaLBL_AAeven_CompactPdi_param_1];
	setp.ge.s32 	%p2, %r27, %r25;
	@%p2 bra 	$L__BB11_4;
	ld.param.u32 	%r26, [_Z25dvc_ScaLBL_AAeven_CompactPdi_param_1];
	ld.param.u64 	%rd24, [_Z25dvc_ScaLBL_AAeven_CompactPdi_param_0];
	cvta.to.global.u64 	%rd2, %rd24;
	mul.wide.s32 	%rd3, %r28, 8;
	add.s64 	%rd4, %rd2, %rd3;
	ld.global.f64 	%fd1, [%rd4];
	mul.wide.s32 	%rd5, %r26, 8;
	add.s64 	%rd6, %rd4, %rd5;
	ld.global.f64 	%fd2, [%rd6];
	add.s64 	%rd7, %rd6, %rd5;
	ld.global.f64 	%fd3, [%rd7];
	add.s64 	%rd8, %rd7, %rd5;
	ld.global.f64 	%fd4, [%rd8];
	add.s64 	%rd9, %rd8, %rd5;
	ld.global.f64 	%fd5, [%rd9];
	add.s64 	%rd10, %rd9, %rd5;
	ld.global.f64 	%fd6, [%rd10];
	add.s64 	%rd11, %rd10, %rd5;
	ld.global.f64 	%fd7, [%rd11];
	add.s64 	%rd12, %rd11, %rd5;
	ld.global.f64 	%fd8, [%rd12];
	add.s64 	%rd13, %rd12, %rd5;
	ld.global.f64 	%fd9, [%rd13];
	mul.wide.s32 	%rd14, %r29, 8;
	add.s64 	%rd15, %rd2, %rd14;
	ld.global.f64 	%fd10, [%rd15];
	add.s64 	%rd16, %rd15, %rd5;
	ld.global.f64 	%fd11, [%rd16];
	add.s64 	%rd17, %rd16, %rd5;
	ld.global.f64 	%fd12, [%rd17];
	add.s64 	%rd18, %rd17, %rd5;
	ld.global.f64 	%fd13, [%rd18];
	add.s64 	%rd19, %rd18, %rd5;
	ld.global.f64 	%fd14, [%rd19];
	add.s64 	%rd20, %rd19, %rd5;
	ld.global.f64 	%fd15, [%rd20];
	add.s64 	%rd21, %rd20, %rd5;
	ld.global.f64 	%fd16, [%rd21];
	add.s64 	%rd22, %rd21, %rd5;
	ld.global.f64 	%fd17, [%rd22];
	add.s64 	%rd23, %rd22, %rd5;
	ld.global.f64 	%fd18, [%rd23];
	st.global.f64 	[%rd15], %fd1;
	st.global.f64 	[%rd16], %fd2;
	st.global.f64 	[%rd17], %fd3;
	st.global.f64 	[%rd18], %fd4;
	st.global.f64 	[%rd19], %fd5;
	st.global.f64 	[%rd20], %fd6;
	st.global.f64 	[%rd21], %fd7;
	st.global.f64 	[%rd22], %fd8;
	st.global.f64 	[%rd23], %fd9;
	st.global.f64 	[%rd4], %fd10;
	st.global.f64 	[%rd6], %fd11;
	st.global.f64 	[%rd7], %fd12;
	st.global.f64 	[%rd8], %fd13;
	st.global.f64 	[%rd9], %fd14;
	st.global.f64 	[%rd10], %fd15;
	st.global.f64 	[%rd11], %fd16;
	st.global.f64 	[%rd12], %fd17;
	st.global.f64 	[%rd13], %fd18;
$L__BB11_4:
	add.s32 	%r30, %r30, 1;
	mov.u32 	%r23, %ntid.x;
	add.s32 	%r29, %r29, %r23;
	add.s32 	%r28, %r28, %r23;
	add.s32 	%r27, %r27, %r23;
	setp.ne.s32 	%p3, %r30, 1;
	@%p3 bra 	$L__BB11_2;
$L__BB11_5:
	ret;

}
	// .globl	_Z21dvc_ScaLBL_D3Q19_SwapPcPdS0_iii
.visible .entry _Z21dvc_ScaLBL_D3Q19_SwapPcPdS0_iii(
	.param .u64 .ptr .align 1 _Z21dvc_ScaLBL_D3Q19_SwapPcPdS0_iii_param_0,
	.param .u64 .ptr .align 1 _Z21dvc_ScaLBL_D3Q19_SwapPcPdS0_iii_param_1,
	.param .u64 .ptr .align 1 _Z21dvc_ScaLBL_D3Q19_SwapPcPdS0_iii_param_2,
	.param .u32 _Z21dvc_ScaLBL_D3Q19_SwapPcPdS0_iii_param_3,
	.param .u32 _Z21dvc_ScaLBL_D3Q19_SwapPcPdS0_iii_param_4,
	.param .u32 _Z21dvc_ScaLBL_D3Q19_SwapPcPdS0_iii_param_5
)
{
	.reg .pred 	%p<19>;
	.reg .b16 	%rs<2>;
	.reg .b32 	%r<89>;
	.reg .b64 	%rd<39>;
	.reg .b64 	%fd<19>;

	ld.param.u64 	%rd23, [_Z21dvc_ScaLBL_D3Q19_SwapPcPdS0_iii_param_1];
	ld.param.u64 	%rd22, [_Z21dvc_ScaLBL_D3Q19_SwapPcPdS0_iii_param_2];
	ld.param.u32 	%r27, [_Z21dvc_ScaLBL_D3Q19_SwapPcPdS0_iii_param_3];
	ld.param.u32 	%r28, [_Z21dvc_ScaLBL_D3Q19_SwapPcPdS0_iii_param_4];
	ld.param.u32 	%r29, [_Z21dvc_ScaLBL_D3Q19_SwapPcPdS0_iii_param_5];
	cvta.to.global.u64 	%rd1, %rd23;
	mul.lo.s32 	%r1, %r28, %r27;
	mul.lo.s32 	%r2, %r1, %r29;
	setp.lt.s32 	%p1, %r2, -262143;
	@%p1 bra 	$L__BB12_23;
	shr.s32 	%r30, %r2, 31;
	shr.u32 	%r31, %r30, 14;
	add.s32 	%r32, %r2, %r31;
	shr.s32 	%r33, %r32, 18;
	neg.s32 	%r88, %r33;
	mov.u32 	%r34, %ctaid.x;
	mov.u32 	%r3, %ntid.x;
	mov.u32 	%r35, %tid.x;
	mul.lo.s32 	%r36, %r3, %r34;
	mad.lo.s32 	%r37, %r36, %r33, %r36;
	add.s32 	%r38, %r35, %r37;
	add.s32 	%r87, %r38, 1;
	mul.lo.s32 	%r39, %r29, %r1;
	mad.lo.s32 	%r6, %r39, 3, %r1;
	mul.lo.s32 	%r40, %r29, %r28;
	mul.lo.s32 	%r41, %r40, %r27;
	shl.b32 	%r42, %r41, 2;
	add.s32 	%r7, %r42, %r27;
	neg.s32 	%r8, %r27;
	mad.lo.s32 	%r43, %r29, 7, -1;
	mul.lo.s32 	%r9, %r1, %r43;
	mad.lo.s32 	%r44, %r40, 5, -1;
	mul.lo.s32 	%r10, %r27, %r44;
	shl.b32 	%r45, %r40, 3;
	add.s32 	%r46, %r45, %r28;
	mad.lo.s32 	%r11, %r27, %r46, %r27;
	shl.b32 	%r47, %r41, 1;
	add.s32 	%r12, %r47, %r27;
	mad.lo.s32 	%r48, %r29, 9, -1;
	mul.lo.s32 	%r49, %r28, %r48;
	mad.lo.s32 	%r13, %r27, %r49, %r27;
	mad.lo.s32 	%r14, %r39, 6, %r1;
	cvta.to.global.u64 	%rd2, %rd22;
	mul.wide.s32 	%rd28, %r2, 8;
$L__BB12_2:
	add.s32 	%r17, %r87, -1;
	setp.ge.s32 	%p2, %r17, %r2;
	@%p2 bra 	$L__BB12_22;
	ld.param.u64 	%rd38, [_Z21dvc_ScaLBL_D3Q19_SwapPcPdS0_iii_param_0];
	cvt.s64.s32 	%rd24, %r17;
	cvta.to.global.u64 	%rd25, %rd38;
	add.s64 	%rd26, %rd25, %rd24;
	ld.global.s8 	%rs1, [%rd26];
	setp.lt.s16 	%p3, %rs1, 1;
	@%p3 bra 	$L__BB12_22;
	div.s32 	%r18, %r17, %r1;
	neg.s32 	%r50, %r1;
	mad.lo.s32 	%r51, %r50, %r18, %r87;
	add.s32 	%r52, %r51, -1;
	div.s32 	%r19, %r52, %r27;
	mul.wide.s32 	%rd27, %r17, 8;
	add.s64 	%rd3, %rd2, %rd27;
	add.s64 	%rd4, %rd3, %rd28;
	ld.global.f64 	%fd1, [%rd4];
	add.s64 	%rd5, %rd4, %rd28;
	ld.global.f64 	%fd2, [%rd5];
	add.s64 	%rd6, %rd5, %rd28;
	ld.global.f64 	%fd3, [%rd6];
	add.s64 	%rd7, %rd6, %rd28;
	ld.global.f64 	%fd4, [%rd7];
	add.s64 	%rd8, %rd7, %rd28;
	ld.global.f64 	%fd5, [%rd8];
	add.s64 	%rd9, %rd8, %rd28;
	ld.global.f64 	%fd6, [%rd9];
	add.s64 	%rd10, %rd9, %rd28;
	ld.global.f64 	%fd7, [%rd10];
	add.s64 	%rd11, %rd10, %rd28;
	ld.global.f64 	%fd8, [%rd11];
	mad.lo.s32 	%r53, %r28, %r18, %r19;
	mad.lo.s32 	%r54, %r8, %r53, %r87;
	setp.lt.s32 	%p4, %r54, %r27;
	selp.b32 	%r20, 0, %r27, %p4;
	add.s32 	%r55, %r2, %r87;
	sub.s32 	%r56, %r55, %r20;
	mul.wide.s32 	%rd29, %r56, 8;
	add.s64 	%rd12, %rd1, %rd29;
	ld.global.f64 	%fd9, [%rd12];
	setp.leu.f64 	%p5, %fd9, 0d0000000000000000;
	@%p5 bra 	$L__BB12_6;
	ld.global.f64 	%fd18, [%rd3];
	st.global.f64 	[%rd3], %fd9;
	st.global.f64 	[%rd12], %fd18;
$L__BB12_6:
	add.s32 	%r57, %r19, 1;
	setp.lt.s32 	%p6, %r57, %r28;
	selp.b32 	%r21, 0, %r1, %p6;
	neg.s32 	%r22, %r21;
	add.s32 	%r58, %r12, %r87;
	not.b32 	%r59, %r21;
	add.s32 	%r60, %r59, %r58;
	mul.wide.s32 	%rd30, %r60, 8;
	add.s64 	%rd13, %rd1, %rd30;
	ld.global.f64 	%fd10, [%rd13];
	setp.leu.f64 	%p7, %fd10, 0d0000000000000000;
	@%p7 bra 	$L__BB12_8;
	st.global.f64 	[%rd4], %fd10;
	st.global.f64 	[%rd13], %fd1;
$L__BB12_8:
	add.s32 	%r61, %r18, 1;
	setp.lt.s32 	%p8, %r61, %r29;
	selp.b32 	%r62, 0, %r2, %p8;
	neg.s32 	%r23, %r62;
	add.s32 	%r63, %r6, %r87;
	not.b32 	%r64, %r62;
	add.s32 	%r65, %r64, %r63;
	mul.wide.s32 	%rd31, %r65, 8;
	add.s64 	%rd14, %rd1, %rd31;
	ld.global.f64 	%fd11, [%rd14];
	setp.leu.f64 	%p9, %fd11, 0d0000000000000000;
	@%p9 bra 	$L__BB12_10;
	st.global.f64 	[%rd5], %fd11;
	st.global.f64 	[%rd14], %fd2;
$L__BB12_10:
	sub.s32 	%r66, %r22, %r20;
	add.s32 	%r67, %r7, %r87;
	add.s32 	%r68, %r67, %r66;
	mul.wide.s32 	%rd32, %r68, 8;
	add.s64 	%rd15, %rd1, %rd32;
	ld.global.f64 	%fd12, [%rd15];
	setp.leu.f64 	%p10, %fd12, 0d0000000000000000;
	@%p10 bra 	$L__BB12_12;
	st.global.f64 	[%rd6], %fd12;
	st.global.f64 	[%rd15], %fd3;
$L__BB12_12:
	setp.gt.s32 	%p11, %r19, 0;
	selp.b32 	%r69, 0, %r1, %p11;
	sub.s32 	%r70, %r69, %r20;
	add.s32 	%r71, %r10, %r87;
	add.s32 	%r72, %r71, %r70;
	mul.wide.s32 	%rd33, %r72, 8;
	add.s64 	%rd16, %rd1, %rd33;
	ld.global.f64 	%fd13, [%rd16];
	setp.leu.f64 	%p12, %fd13, 0d0000000000000000;
	@%p12 bra 	$L__BB12_14;
	st.global.f64 	[%rd7], %fd13;
	st.global.f64 	[%rd16], %fd4;
$L__BB12_14:
	sub.s32 	%r73, %r23, %r20;
	add.s32 	%r74, %r14, %r87;
	add.s32 	%r75, %r74, %r73;
	mul.wide.s32 	%rd34, %r75, 8;
	add.s64 	%rd17, %rd1, %rd34;
	ld.global.f64 	%fd14, [%rd17];
	setp.leu.f64 	%p13, %fd14, 0d0000000000000000;
	@%p13 bra 	$L__BB12_16;
	st.global.f64 	[%rd8], %fd14;
	st.global.f64 	[%rd17], %fd5;
$L__BB12_16:
	setp.gt.s32 	%p14, %r18, 0;
	selp.b32 	%r24, 0, %r2, %p14;
	sub.s32 	%r76, %r24, %r20;
	add.s32 	%r77, %r9, %r87;
	add.s32 	%r78, %r77, %r76;
	mul.wide.s32 	%rd35, %r78, 8;
	add.s64 	%rd18, %rd1, %rd35;
	ld.global.f64 	%fd15, [%rd18];
	setp.leu.f64 	%p15, %fd15, 0d0000000000000000;
	@%p15 bra 	$L__BB12_18;
	st.global.f64 	[%rd9], %fd15;
	st.global.f64 	[%rd18], %fd6;
$L__BB12_18:
	sub.s32 	%r79, %r23, %r21;
	add.s32 	%r80, %r11, %r87;
	add.s32 	%r81, %r80, %r79;
	add.s32 	%r82, %r81, -1;
	mul.wide.s32 	%rd36, %r82, 8;
	add.s64 	%rd19, %rd1, %rd36;
	ld.global.f64 	%fd16, [%rd19];
	setp.leu.f64 	%p16, %fd16, 0d0000000000000000;
	@%p16 bra 	$L__BB12_20;
	st.global.f64 	[%rd10], %fd16;
	st.global.f64 	[%rd19], %fd7;
$L__BB12_20:
	sub.s32 	%r83, %r24, %r21;
	add.s32 	%r84, %r13, %r87;
	add.s32 	%r85, %r84, %r83;
	add.s32 	%r86, %r85, -1;
	mul.wide.s32 	%rd37, %r86, 8;
	add.s64 	%rd20, %rd1, %rd37;
	ld.global.f64 	%fd17, [%rd20];
	setp.leu.f64 	%p17, %fd17, 0d0000000000000000;
	@%p17 bra 	$L__BB12_22;
	st.global.f64 	[%rd11], %fd17;
	st.global.f64 	[%rd20], %fd8;
$L__BB12_22:
	add.s32 	%r88, %r88, 1;
	add.s32 	%r87, %r87, %r3;
	setp.ne.s32 	%p18, %r88, 1;
	@%p18 bra 	$L__BB12_2;
$L__BB12_23:
	ret;

}
	// .globl	_Z25dvc_ScaLBL_D3Q19_MomentumPdS_i
.visible .entry _Z25dvc_ScaLBL_D3Q19_MomentumPdS_i(
	.param .u64 .ptr .align 1 _Z25dvc_ScaLBL_D3Q19_MomentumPdS_i_param_0,
	.param .u64 .ptr .align 1 _Z25dvc_ScaLBL_D3Q19_MomentumPdS_i_param_1,
	.param .u32 _Z25dvc_ScaLBL_D3Q19_MomentumPdS_i_param_2
)
{
	.reg .pred 	%p<4>;
	.reg .b32 	%r<67>;
	.reg .b64 	%rd<40>;
	.reg .b64 	%fd<46>;

	ld.param.u32 	%r37, [_Z25dvc_ScaLBL_D3Q19_MomentumPdS_i_param_2];
	setp.lt.s32 	%p1, %r37, -262143;
	@%p1 bra 	$L__BB13_5;
	ld.param.u32 	%r52, [_Z25dvc_ScaLBL_D3Q19_MomentumPdS_i_param_2];
	shr.s32 	%r38, %r52, 31;
	shr.u32 	%r39, %r38, 14;
	add.s32 	%r40, %r52, %r39;
	shr.s32 	%r41, %r40, 18;
	neg.s32 	%r66, %r41;
	mov.u32 	%r42, %ctaid.x;
	mov.u32 	%r43, %ntid.x;
	mov.u32 	%r44, %tid.x;
	shl.b32 	%r45, %r52, 1;
	mul.lo.s32 	%r46, %r43, %r42;
	mad.lo.s32 	%r47, %r46, %r41, %r46;
	add.s32 	%r55, %r44, %r47;
	mad.lo.s32 	%r65, %r52, 18, %r55;
	add.s32 	%r64, %r55, %r52;
	shl.b32 	%r48, %r52, 4;
	add.s32 	%r63, %r55, %r48;
	mad.lo.s32 	%r62, %r52, 14, %r55;
	mad.lo.s32 	%r61, %r52, 12, %r55;
	shl.b32 	%r49, %r52, 3;
	add.s32 	%r60, %r55, %r49;
	mad.lo.s32 	%r59, %r52, 10, %r55;
	mad.lo.s32 	%r58, %r52, 6, %r55;
	shl.b32 	%r50, %r52, 2;
	add.s32 	%r57, %r55, %r50;
	add.s32 	%r56, %r55, %r45;
$L__BB13_2:
	ld.param.u32 	%r53, [_Z25dvc_ScaLBL_D3Q19_MomentumPdS_i_param_2];
	setp.ge.s32 	%p2, %r55, %r53;
	@%p2 bra 	$L__BB13_4;
	ld.param.u32 	%r54, [_Z25dvc_ScaLBL_D3Q19_MomentumPdS_i_param_2];
	ld.param.u64 	%rd39, [_Z25dvc_ScaLBL_D3Q19_MomentumPdS_i_param_1];
	ld.param.u64 	%rd38, [_Z25dvc_ScaLBL_D3Q19_MomentumPdS_i_param_0];
	cvta.to.global.u64 	%rd3, %rd38;
	mul.wide.s32 	%rd4, %r56, 8;
	add.s64 	%rd5, %rd3, %rd4;
	ld.global.f64 	%fd1, [%rd5];
	mul.wide.s32 	%rd6, %r57, 8;
	add.s64 	%rd7, %rd3, %rd6;
	ld.global.f64 	%fd2, [%rd7];
	mul.wide.s32 	%rd8, %r58, 8;
	add.s64 	%rd9, %rd3, %rd8;
	ld.global.f64 	%fd3, [%rd9];
	mul.wide.s32 	%rd10, %r60, 8;
	add.s64 	%rd11, %rd3, %rd10;
	ld.global.f64 	%fd4, [%rd11];
	mul.wide.s32 	%rd12, %r59, 8;
	add.s64 	%rd13, %rd3, %rd12;
	ld.global.f64 	%fd5, [%rd13];
	mul.wide.s32 	%rd14, %r61, 8;
	add.s64 	%rd15, %rd3, %rd14;
	ld.global.f64 	%fd6, [%rd15];
	mul.wide.s32 	%rd16, %r62, 8;
	add.s64 	%rd17, %rd3, %rd16;
	ld.global.f64 	%fd7, [%rd17];
	mul.wide.s32 	%rd18, %r63, 8;
	add.s64 	%rd19, %rd3, %rd18;
	ld.global.f64 	%fd8, [%rd19];
	mul.wide.s32 	%rd20, %r65, 8;
	add.s64 	%rd21, %rd3, %rd20;
	ld.global.f64 	%fd9, [%rd21];
	mul.wide.s32 	%rd22, %r64, 8;
	add.s64 	%rd23, %rd3, %rd22;
	ld.global.f64 	%fd10, [%rd23];
	mul.wide.s32 	%rd24, %r54, 8;
	add.s64 	%rd25, %rd5, %rd24;
	ld.global.f64 	%fd11, [%rd25];
	add.s64 	%rd26, %rd7, %rd24;
	ld.global.f64 	%fd12, [%rd26];
	add.s64 	%rd27, %rd9, %rd24;
	ld.global.f64 	%fd13, [%rd27];
	add.s64 	%rd28, %rd11, %rd24;
	ld.global.f64 	%fd14, [%rd28];
	add.s64 	%rd29, %rd13, %rd24;
	ld.global.f64 	%fd15, [%rd29];
	add.s64 	%rd30, %rd15, %rd24;
	ld.global.f64 	%fd16, [%rd30];
	add.s64 	%rd31, %rd17, %rd24;
	ld.global.f64 	%fd17, [%rd31];
	add.s64 	%rd32, %rd19, %rd24;
	ld.global.f64 	%fd18, [%rd32];
	sub.f64 	%fd19, %fd10, %fd1;
	add.f64 	%fd20, %fd19, %fd13;
	sub.f64 	%fd21, %fd20, %fd4;
	add.f64 	%fd22, %fd14, %fd21;
	sub.f64 	%fd23, %fd22, %fd5;
	add.f64 	%fd24, %fd15, %fd23;
	sub.f64 	%fd25, %fd24, %fd6;
	add.f64 	%fd26, %fd16, %fd25;
	sub.f64 	%fd27, %fd26, %fd7;
	sub.f64 	%fd28, %fd11, %fd2;
	add.f64 	%fd29, %fd28, %fd13;
	sub.f64 	%fd30, %fd29, %fd4;
	sub.f64 	%fd31, %fd30, %fd14;
	add.f64 	%fd32, %fd5, %fd31;
	add.f64 	%fd33, %fd32, %fd17;
	sub.f64 	%fd34, %fd33, %fd8;
	add.f64 	%fd35, %fd18, %fd34;
	sub.f64 	%fd36, %fd35, %fd9;
	sub.f64 	%fd37, %fd12, %fd3;
	add.f64 	%fd38, %fd37, %fd15;
	sub.f64 	%fd39, %fd38, %fd6;
	sub.f64 	%fd40, %fd39, %fd16;
	add.f64 	%fd41, %fd7, %fd40;
	add.f64 	%fd42, %fd17, %fd41;
	sub.f64 	%fd43, %fd42, %fd8;
	sub.f64 	%fd44, %fd43, %fd18;
	add.f64 	%fd45, %fd9, %fd44;
	cvta.to.global.u64 	%rd33, %rd39;
	mul.wide.s32 	%rd34, %r55, 8;
	add.s64 	%rd35, %rd33, %rd34;
	st.global.f64 	[%rd35], %fd27;
	add.s64 	%rd36, %rd35, %rd24;
	st.global.f64 	[%rd36], %fd36;
	add.s64 	%rd37, %rd36, %rd24;
	st.global.f64 	[%rd37], %fd45;
$L__BB13_4:
	add.s32 	%r66, %r66, 1;
	mov.u32 	%r51, %ntid.x;
	add.s32 	%r65, %r65, %r51;
	add.s32 	%r64, %r64, %r51;
	add.s32 	%r63, %r63, %r51;
	add.s32 	%r62, %r62, %r51;
	add.s32 	%r61, %r61, %r51;
	add.s32 	%r60, %r60, %r51;
	add.s32 	%r59, %r59, %r51;
	add.s32 	%r58, %r58, %r51;
	add.s32 	%r57, %r57, %r51;
	add.s32 	%r56, %r56, %r51;
	add.s32 	%r55, %r55, %r51;
	setp.ne.s32 	%p3, %r66, 1;
	@%p3 bra 	$L__BB13_2;
$L__BB13_5:
	ret;

}
	// .globl	_Z25dvc_ScaLBL_D3Q19_PressurePKdPdi
.visible .entry _Z25dvc_ScaLBL_D3Q19_PressurePKdPdi(
	.param .u64 .ptr .align 1 _Z25dvc_ScaLBL_D3Q19_PressurePKdPdi_param_0,
	.param .u64 .ptr .align 1 _Z25dvc_ScaLBL_D3Q19_PressurePKdPdi_param_1,
	.param .u32 _Z25dvc_ScaLBL_D3Q19_PressurePKdPdi_param_2
)
{
	.reg .pred 	%p<4>;
	.reg .b32 	%r<59>;
	.reg .b64 	%rd<38>;
	.reg .b64 	%fd<39>;

	ld.param.u32 	%r31, [_Z25dvc_ScaLBL_D3Q19_PressurePKdPdi_param_2];
	setp.lt.s32 	%p1, %r31, -262143;
	@%p1 bra 	$L__BB14_5;
	ld.param.u32 	%r46, [_Z25dvc_ScaLBL_D3Q19_PressurePKdPdi_param_2];
	shr.s32 	%r32, %r46, 31;
	shr.u32 	%r33, %r32, 14;
	add.s32 	%r34, %r46, %r33;
	shr.s32 	%r35, %r34, 18;
	neg.s32 	%r58, %r35;
	mov.u32 	%r36, %ctaid.x;
	mov.u32 	%r37, %ntid.x;
	mov.u32 	%r38, %tid.x;
	mul.lo.s32 	%r39, %r37, %r36;
	mad.lo.s32 	%r40, %r39, %r35, %r39;
	add.s32 	%r49, %r38, %r40;
	mad.lo.s32 	%r57, %r46, 18, %r49;
	shl.b32 	%r41, %r46, 4;
	add.s32 	%r56, %r49, %r41;
	mad.lo.s32 	%r55, %r46, 14, %r49;
	mad.lo.s32 	%r54, %r46, 12, %r49;
	shl.b32 	%r42, %r46, 3;
	add.s32 	%r53, %r49, %r42;
	mad.lo.s32 	%r52, %r46, 10, %r49;
	mad.lo.s32 	%r51, %r46, 6, %r49;
	shl.b32 	%r43, %r46, 2;
	add.s32 	%r50, %r49, %r43;
$L__BB14_2:
	ld.param.u32 	%r47, [_Z25dvc_ScaLBL_D3Q19_PressurePKdPdi_param_2];
	setp.ge.s32 	%p2, %r49, %r47;
	@%p2 bra 	$L__BB14_4;
	ld.param.u32 	%r48, [_Z25dvc_ScaLBL_D3Q19_PressurePKdPdi_param_2];
	ld.param.u64 	%rd37, [_Z25dvc_ScaLBL_D3Q19_PressurePKdPdi_param_1];
	ld.param.u64 	%rd36, [_Z25dvc_ScaLBL_D3Q19_PressurePKdPdi_param_0];
	cvta.to.global.u64 	%rd3, %rd36;
	mul.wide.s32 	%rd4, %r49, 8;
	add.s64 	%rd5, %rd3, %rd4;
	ld.global.f64 	%fd1, [%rd5];
	shl.b32 	%r44, %r48, 1;
	mul.wide.s32 	%rd6, %r44, 8;
	add.s64 	%rd7, %rd5, %rd6;
	ld.global.f64 	%fd2, [%rd7];
	mul.wide.s32 	%rd8, %r50, 8;
	add.s64 	%rd9, %rd3, %rd8;
	ld.global.f64 	%fd3, [%rd9];
	mul.wide.s32 	%rd10, %r51, 8;
	add.s64 	%rd11, %rd3, %rd10;
	ld.global.f64 	%fd4, [%rd11];
	mul.wide.s32 	%rd12, %r53, 8;
	add.s64 	%rd13, %rd3, %rd12;
	ld.global.f64 	%fd5, [%rd13];
	mul.wide.s32 	%rd14, %r52, 8;
	add.s64 	%rd15, %rd3, %rd14;
	ld.global.f64 	%fd6, [%rd15];
	mul.wide.s32 	%rd16, %r54, 8;
	add.s64 	%rd17, %rd3, %rd16;
	ld.global.f64 	%fd7, [%rd17];
	mul.wide.s32 	%rd18, %r55, 8;
	add.s64 	%rd19, %rd3, %rd18;
	ld.global.f64 	%fd8, [%rd19];
	mul.wide.s32 	%rd20, %r56, 8;
	add.s64 	%rd21, %rd3, %rd20;
	ld.global.f64 	%fd9, [%rd21];
	mul.wide.s32 	%rd22, %r57, 8;
	add.s64 	%rd23, %rd3, %rd22;
	ld.global.f64 	%fd10, [%rd23];
	mul.wide.s32 	%rd24, %r48, 8;
	add.s64 	%rd25, %rd5, %rd24;
	ld.global.f64 	%fd11, [%rd25];
	add.s64 	%rd26, %rd7, %rd24;
	ld.global.f64 	%fd12, [%rd26];
	add.s64 	%rd27, %rd9, %rd24;
	ld.global.f64 	%fd13, [%rd27];
	add.s64 	%rd28, %rd11, %rd24;
	ld.global.f64 	%fd14, [%rd28];
	add.s64 	%rd29, %rd13, %rd24;
	ld.global.f64 	%fd15, [%rd29];
	add.s64 	%rd30, %rd15, %rd24;
	ld.global.f64 	%fd16, [%rd30];
	add.s64 	%rd31, %rd17, %rd24;
	ld.global.f64 	%fd17, [%rd31];
	add.s64 	%rd32, %rd19, %rd24;
	ld.global.f64 	%fd18, [%rd32];
	add.s64 	%rd33, %rd21, %rd24;
	ld.global.f64 	%fd19, [%rd33];
	add.f64 	%fd20, %fd1, %fd2;
	add.f64 	%fd21, %fd20, %fd11;
	add.f64 	%fd22, %fd3, %fd21;
	add.f64 	%fd23, %fd12, %fd22;
	add.f64 	%fd24, %fd4, %fd23;
	add.f64 	%fd25, %fd13, %fd24;
	add.f64 	%fd26, %fd5, %fd25;
	add.f64 	%fd27, %fd14, %fd26;
	add.f64 	%fd28, %fd6, %fd27;
	add.f64 	%fd29, %fd15, %fd28;
	add.f64 	%fd30, %fd7, %fd29;
	add.f64 	%fd31, %fd16, %fd30;
	add.f64 	%fd32, %fd8, %fd31;
	add.f64 	%fd33, %fd17, %fd32;
	add.f64 	%fd34, %fd9, %fd33;
	add.f64 	%fd35, %fd18, %fd34;
	add.f64 	%fd36, %fd10, %fd35;
	add.f64 	%fd37, %fd19, %fd36;
	mul.f64 	%fd38, %fd37, 0d3FD5555555555555;
	cvta.to.global.u64 	%rd34, %rd37;
	add.s64 	%rd35, %rd34, %rd4;
	st.global.f64 	[%rd35], %fd38;
$L__BB14_4:
	add.s32 	%r58, %r58, 1;
	mov.u32 	%r45, %ntid.x;
	add.s32 	%r57, %r57, %r45;
	add.s32 	%r56, %r56, %r45;
	add.s32 	%r55, %r55, %r45;
	add.s32 	%r54, %r54, %r45;
	add.s32 	%r53, %r53, %r45;
	add.s32 	%r52, %r52, %r45;
	add.s32 	%r51, %r51, %r45;
	add.s32 	%r50, %r50, %r45;
	add.s32 	%r49, %r49, %r45;
	setp.ne.s32 	%p3, %r58, 1;
	@%p3 bra 	$L__BB14_2;
$L__BB14_5:
	ret;

}
	// .globl	_Z37dvc_ScaLBL_D3Q19_AAeven_Pressure_BC_zPiPddii
.visible .entry _Z37dvc_ScaLBL_D3Q19_AAeven_Pressure_BC_zPiPddii(
	.param .u64 .ptr .align 1 _Z37dvc_ScaLBL_D3Q19_AAeven_Pressure_BC_zPiPddii_param_0,
	.param .u64 .ptr .align 1 _Z37dvc_ScaLBL_D3Q19_AAeven_Pressure_BC_zPiPddii_param_1,
	.param .f64 _Z37dvc_ScaLBL_D3Q19_AAeven_Pressure_BC_zPiPddii_param_2,
	.param .u32 _Z37dvc_ScaLBL_D3Q19_AAeven_Pressure_BC_zPiPddii_param_3,
	.param .u32 _Z37dvc_ScaLBL_D3Q19_AAeven_Pressure_BC_zPiPddii_param_4
)
{
	.reg .pred 	%p<2>;
	.reg .b32 	%r<22>;
	.reg .b64 	%rd<37>;
	.reg .b64 	%fd<53>;

	ld.param.u32 	%r3, [_Z37dvc_ScaLBL_D3Q19_AAeven_Pressure_BC_zPiPddii_param_3];
	mov.u32 	%r4, %ctaid.x;
	mov.u32 	%r5, %ntid.x;
	mov.u32 	%r6, %tid.x;
	mad.lo.s32 	%r1, %r4, %r5, %r6;
	setp.ge.s32 	%p1, %r1, %r3;
	@%p1 bra 	$L__BB15_2;
	ld.param.u32 	%r21, [_Z37dvc_ScaLBL_D3Q19_AAeven_Pressure_BC_zPiPddii_param_4];
	ld.param.f64 	%fd52, [_Z37dvc_ScaLBL_D3Q19_AAeven_Pressure_BC_zPiPddii_param_2];
	ld.param.u64 	%rd36, [_Z37dvc_ScaLBL_D3Q19_AAeven_Pressure_BC_zPiPddii_param_1];
	ld.param.u64 	%rd35, [_Z37dvc_ScaLBL_D3Q19_AAeven_Pressure_BC_zPiPddii_param_0];
	cvta.to.global.u64 	%rd3, %rd35;
	cvta.to.global.u64 	%rd4, %rd36;
	mul.wide.s32 	%rd5, %r1, 4;
	add.s64 	%rd6, %rd3, %rd5;
	ld.global.u32 	%r7, [%rd6];
	mul.wide.s32 	%rd7, %r7, 8;
	add.s64 	%rd8, %rd4, %rd7;
	ld.global.f64 	%fd2, [%rd8];
	shl.b32 	%r8, %r21, 1;
	add.s32 	%r9, %r8, %r7;
	mul.wide.s32 	%rd9, %r8, 8;
	add.s64 	%rd10, %rd8, %rd9;
	ld.global.f64 	%fd3, [%rd10];
	sub.s32 	%r10, %r9, %r21;
	mul.wide.s32 	%rd11, %r21, 8;
	add.s64 	%rd12, %rd8, %rd11;
	ld.global.f64 	%fd4, [%rd12];
	mul.lo.s32 	%r11, %r21, 3;
	add.s32 	%r12, %r10, %r11;
	mul.wide.s32 	%rd13, %r12, 8;
	add.s64 	%rd14, %rd4, %rd13;
	ld.global.f64 	%fd5, [%rd14];
	add.s64 	%rd15, %rd10, %rd11;
	ld.global.f64 	%fd6, [%rd15];
	add.s32 	%r13, %r9, %r11;
	add.s64 	%rd16, %rd14, %rd11;
	ld.global.f64 	%fd7, [%rd16];
	add.s32 	%r14, %r13, %r11;
	mul.wide.s32 	%rd17, %r14, 8;
	add.s64 	%rd18, %rd4, %rd17;
	ld.global.f64 	%fd8, [%rd18];
	sub.s32 	%r15, %r14, %r21;
	mul.wide.s32 	%rd19, %r15, 8;
	add.s64 	%rd20, %rd4, %rd19;
	ld.global.f64 	%fd9, [%rd20];
	add.s32 	%r16, %r15, %r11;
	mul.wide.s32 	%rd21, %r16, 8;
	add.s64 	%rd22, %rd4, %rd21;
	ld.global.f64 	%fd10, [%rd22];
	add.s64 	%rd23, %rd18, %rd11;
	ld.global.f64 	%fd11, [%rd23];
	add.s32 	%r17, %r14, %r11;
	add.s64 	%rd24, %rd22, %rd11;
	ld.global.f64 	%fd12, [%rd24];
	add.s32 	%r18, %r17, %r11;
	mul.wide.s32 	%rd25, %r18, 8;
	add.s64 	%rd26, %rd4, %rd25;
	ld.global.f64 	%fd13, [%rd26];
	add.s32 	%r19, %r18, %r21;
	add.s64 	%rd27, %rd26, %rd11;
	ld.global.f64 	%fd14, [%rd27];
	add.s32 	%r20, %r19, %r11;
	mul.wide.s32 	%rd28, %r20, 8;
	add.s64 	%rd29, %rd4, %rd28;
	ld.global.f64 	%fd15, [%rd29];
	add.f64 	%fd16, %fd2, %fd3;
	add.f64 	%fd17, %fd16, %fd4;
	add.f64 	%fd18, %fd17, %fd5;
	add.f64 	%fd19, %fd18, %fd6;
	add.f64 	%fd20, %fd19, %fd8;
	add.f64 	%fd21, %fd20, %fd9;
	add.f64 	%fd22, %fd21, %fd10;
	add.f64 	%fd23, %fd22, %fd11;
	add.f64 	%fd24, %fd7, %fd12;
	add.f64 	%fd25, %fd24, %fd13;
	add.f64 	%fd26, %fd25, %fd14;
	add.f64 	%fd27, %fd26, %fd15;
	fma.rn.f64 	%fd28, %fd27, 0d4000000000000000, %fd23;
	sub.f64 	%fd29, %fd52, %fd28;
	add.f64 	%fd30, %fd3, %fd8;
	add.f64 	%fd31, %fd30, %fd10;
	sub.f64 	%fd32, %fd31, %fd4;
	sub.f64 	%fd33, %fd32, %fd11;
	sub.f64 	%fd34, %fd33, %fd9;
	mul.f64 	%fd35, %fd34, 0d3FE0000000000000;
	add.f64 	%fd36, %fd5, %fd8;
	add.f64 	%fd37, %fd36, %fd11;
	sub.f64 	%fd38, %fd37, %fd6;
	sub.f64 	%fd39, %fd38, %fd10;
	sub.f64 	%fd40, %fd39, %fd9;
	mul.f64 	%fd41, %fd40, 0d3FE0000000000000;
	fma.rn.f64 	%fd42, %fd29, 0d3FD5555555555556, %fd7;
	add.f64 	%fd43, %fd29, 0d0000000000000000;
	fma.rn.f64 	%fd44, %fd43, 0d3FC5555555555559, %fd12;
	sub.f64 	%fd45, %fd44, %fd35;
	fma.rn.f64 	%fd46, %fd29, 0d3FC5555555555559, %fd13;
	add.f64 	%fd47, %fd35, %fd46;
	fma.rn.f64 	%fd48, %fd43, 0d3FC5555555555559, %fd14;
	sub.f64 	%fd49, %fd48, %fd41;
	fma.rn.f64 	%fd50, %fd29, 0d3FC5555555555559, %fd15;
	add.f64 	%fd51, %fd41, %fd50;
	add.s64 	%rd30, %rd16, %rd11;
	st.global.f64 	[%rd30], %fd42;
	add.s64 	%rd31, %rd24, %rd11;
	st.global.f64 	[%rd31], %fd45;
	add.s64 	%rd32, %rd31, %rd11;
	st.global.f64 	[%rd32], %fd47;
	add.s64 	%rd33, %rd27, %rd11;
	st.global.f64 	[%rd33], %fd49;
	add.s64 	%rd34, %rd33, %rd11;
	st.global.f64 	[%rd34], %fd51;
$L__BB15_2:
	ret;

}
	// .globl	_Z37dvc_ScaLBL_D3Q19_AAeven_Pressure_BC_ZPiPddii
.visible .entry _Z37dvc_ScaLBL_D3Q19_AAeven_Pressure_BC_ZPiPddii(
	.param .u64 .ptr .align 1 _Z37dvc_ScaLBL_D3Q19_AAeven_Pressure_BC_ZPiPddii_param_0,
	.param .u64 .ptr .align 1 _Z37dvc_ScaLBL_D3Q19_AAeven_Pressure_BC_ZPiPddii_param_1,
	.param .f64 _Z37dvc_ScaLBL_D3Q19_AAeven_Pressure_BC_ZPiPddii_param_2,
	.param .u32 _Z37dvc_ScaLBL_D3Q19_AAeven_Pressure_BC_ZPiPddii_param_3,
	.param .u32 _Z37dvc_ScaLBL_D3Q19_AAeven_Pressure_BC_ZPiPddii_param_4
)
{
	.reg .pred 	%p<2>;
	.reg .b32 	%r<27>;
	.reg .b64 	%rd<37>;
	.reg .b64 	%fd<55>;

	ld.param.u32 	%r2, [_Z37dvc_ScaLBL_D3Q19_AAeven_Pressure_BC_ZPiPddii_param_3];
	mov.u32 	%r3, %ctaid.x;
	mov.u32 	%r4, %ntid.x;
	mov.u32 	%r5, %tid.x;
	mad.lo.s32 	%r6, %r3, %r4, %r5;
	setp.ge.s32 	%p1, %r6, %r2;
	@%p1 bra 	$L__BB16_2;
	ld.param.u32 	%r26, [_Z37dvc_ScaLBL_D3Q19_AAeven_Pressure_BC_ZPiPddii_param_4];
	ld.param.f64 	%fd54, [_Z37dvc_ScaLBL_D3Q19_AAeven_Pressure_BC_ZPiPddii_param_2];
	ld.param.u64 	%rd36, [_Z37dvc_ScaLBL_D3Q19_AAeven_Pressure_BC_ZPiPddii_param_1];
	ld.param.u64 	%rd35, [_Z37dvc_ScaLBL_D3Q19_AAeven_Pressure_BC_ZPiPddii_param_0];
	cvta.to.global.u64 	%rd3, %rd35;
	cvta.to.global.u64 	%rd4, %rd36;
	mov.u32 	%r7, %ctaid.x;
	mov.u32 	%r8, %ntid.x;
	mov.u32 	%r9, %tid.x;
	mad.lo.s32 	%r10, %r7, %r8, %r9;
	mul.wide.s32 	%rd5, %r10, 4;
	add.s64 	%rd6, %rd3, %rd5;
	ld.global.u32 	%r11, [%rd6];
	mul.wide.s32 	%rd7, %r11, 8;
	add.s64 	%rd8, %rd4, %rd7;
	ld.global.f64 	%fd2, [%rd8];
	shl.b32 	%r12, %r26, 1;
	add.s32 	%r13, %r12, %r11;
	mul.wide.s32 	%rd9, %r12, 8;
	add.s64 	%rd10, %rd8, %rd9;
	ld.global.f64 	%fd3, [%rd10];
	sub.s32 	%r14, %r13, %r26;
	mul.wide.s32 	%rd11, %r26, 8;
	add.s64 	%rd12, %rd8, %rd11;
	ld.global.f64 	%fd4, [%rd12];
	mul.lo.s32 	%r15, %r26, 3;
	add.s32 	%r16, %r14, %r15;
	mul.wide.s32 	%rd13, %r16, 8;
	add.s64 	%rd14, %rd4, %rd13;
	ld.global.f64 	%fd5, [%rd14];
	add.s32 	%r17, %r13, %r26;
	add.s64 	%rd15, %rd10, %rd11;
	ld.global.f64 	%fd6, [%rd15];
	add.s32 	%r18, %r17, %r15;
	mul.wide.s32 	%rd16, %r18, 8;
	add.s64 	%rd17, %rd4, %rd16;
	ld.global.f64 	%fd7, [%rd17];
	add.s32 	%r19, %r18, %r12;
	mul.wide.s32 	%rd18, %r19, 8;
	add.s64 	%rd19, %rd4, %rd18;
	ld.global.f64 	%fd8, [%rd19];
	add.s32 	%r20, %r18, %r26;
	add.s64 	%rd20, %rd17, %rd11;
	ld.global.f64 	%fd9, [%rd20];
	add.s32 	%r21, %r20, %r15;
	mul.wide.s32 	%rd21, %r21, 8;
	add.s64 	%rd22, %rd4, %rd21;
	ld.global.f64 	%fd10, [%rd22];
	add.s32 	%r22, %r19, %r26;
	add.s64 	%rd23, %rd19, %rd11;
	ld.global.f64 	%fd11, [%rd23];
	add.s32 	%r23, %r22, %r15;
	mul.wide.s32 	%rd24, %r23, 8;
	add.s64 	%rd25, %rd4, %rd24;
	ld.global.f64 	%fd12, [%rd25];
	add.s32 	%r24, %r23, %r26;
	add.s64 	%rd26, %rd25, %rd11;
	ld.global.f64 	%fd13, [%rd26];
	add.s32 	%r25, %r24, %r15;
	mul.wide.s32 	%rd27, %r25, 8;
	add.s64 	%rd28, %rd4, %rd27;
	ld.global.f64 	%fd14, [%rd28];
	add.s64 	%rd29, %rd28, %rd11;
	ld.global.f64 	%fd15, [%rd29];
	add.f64 	%fd16, %fd2, %fd3;
	add.f64 	%fd17, %fd16, %fd4;
	add.f64 	%fd18, %fd17, %fd5;
	add.f64 	%fd19, %fd18, %fd6;
	add.f64 	%fd20, %fd19, %fd8;
	add.f64 	%fd21, %fd20, %fd9;
	add.f64 	%fd22, %fd21, %fd10;
	add.f64 	%fd23, %fd22, %fd11;
	add.f64 	%fd24, %fd7, %fd12;
	add.f64 	%fd25, %fd24, %fd13;
	add.f64 	%fd26, %fd25, %fd14;
	add.f64 	%fd27, %fd26, %fd15;
	fma.rn.f64 	%fd28, %fd27, 0d4000000000000000, %fd23;
	sub.f64 	%fd29, %fd28, %fd54;
	add.f64 	%fd30, %fd3, %fd8;
	add.f64 	%fd31, %fd30, %fd10;
	sub.f64 	%fd32, %fd31, %fd4;
	sub.f64 	%fd33, %fd32, %fd11;
	sub.f64 	%fd34, %fd33, %fd9;
	mul.f64 	%fd35, %fd34, 0d3FE0000000000000;
	add.f64 	%fd36, %fd5, %fd8;
	add.f64 	%fd37, %fd36, %fd11;
	sub.f64 	%fd38, %fd37, %fd6;
	sub.f64 	%fd39, %fd38, %fd10;
	sub.f64 	%fd40, %fd39, %fd9;
	mul.f64 	%fd41, %fd40, 0d3FE0000000000000;
	fma.rn.f64 	%fd42, %fd29, 0dBFD5555555555556, %fd7;
	add.f64 	%fd43, %fd29, 0d0000000000000000;
	mul.f64 	%fd44, %fd43, 0d3FC5555555555559;
	sub.f64 	%fd45, %fd12, %fd44;
	add.f64 	%fd46, %fd35, %fd45;
	mul.f64 	%fd47, %fd29, 0d3FC5555555555559;
	sub.f64 	%fd48, %fd13, %fd47;
	sub.f64 	%fd49, %fd48, %fd35;
	sub.f64 	%fd50, %fd14, %fd44;
	add.f64 	%fd51, %fd41, %fd50;
	sub.f64 	%fd52, %fd15, %fd47;
	sub.f64 	%fd53, %fd52, %fd41;
	add.s64 	%rd30, %rd14, %rd11;
	st.global.f64 	[%rd30], %fd42;
	add.s64 	%rd31, %rd22, %rd11;
	st.global.f64 	[%rd31], %fd46;
	add.s64 	%rd32, %rd26, %rd11;
	st.global.f64 	[%rd32], %fd49;
	add.s64 	%rd33, %rd32, %rd11;
	st.global.f64 	[%rd33], %fd51;
	add.s64 	%rd34, %rd29, %rd11;
	st.global.f64 	[%rd34], %fd53;
$L__BB16_2:
	ret;

}
	// .globl	_Z32dvc_ScaLBL_D3Q19_Reflection_BC_zPiPdii
.visible .entry _Z32dvc_ScaLBL_D3Q19_Reflection_BC_zPiPdii(
	.param .u64 .ptr .align 1 _Z32dvc_ScaLBL_D3Q19_Reflection_BC_zPiPdii_param_0,
	.param .u64 .ptr .align 1 _Z32dvc_ScaLBL_D3Q19_Reflection_BC_zPiPdii_param_1,
	.param .u32 _Z32dvc_ScaLBL_D3Q19_Reflection_BC_zPiPdii_param_2,
	.param .u32 _Z32dvc_ScaLBL_D3Q19_Reflection_BC_zPiPdii_param_3
)
{
	.reg .pred 	%p<2>;
	.reg .b32 	%r<13>;
	.reg .b64 	%rd<16>;
	.reg .b64 	%fd<13>;

	ld.param.u64 	%rd1, [_Z32dvc_ScaLBL_D3Q19_Reflection_BC_zPiPdii_param_0];
	ld.param.u64 	%rd2, [_Z32dvc_ScaLBL_D3Q19_Reflection_BC_zPiPdii_param_1];
	ld.param.u32 	%r3, [_Z32dvc_ScaLBL_D3Q19_Reflection_BC_zPiPdii_param_2];
	ld.param.u32 	%r2, [_Z32dvc_ScaLBL_D3Q19_Reflection_BC_zPiPdii_param_3];
	mov.u32 	%r4, %ctaid.x;
	mov.u32 	%r5, %ntid.x;
	mov.u32 	%r6, %tid.x;
	mad.lo.s32 	%r1, %r4, %r5, %r6;
	setp.ge.s32 	%p1, %r1, %r3;
	@%p1 bra 	$L__BB17_2;
	cvta.to.global.u64 	%rd3, %rd1;
	cvta.to.global.u64 	%rd4, %rd2;
	mul.wide.s32 	%rd5, %r1, 4;
	add.s64 	%rd6, %rd3, %rd5;
	ld.global.u32 	%r7, [%rd6];
	mul.lo.s32 	%r8, %r2, 6;
	add.s32 	%r9, %r7, %r8;
	mul.wide.s32 	%rd7, %r9, 8;
	add.s64 	%rd8, %rd4, %rd7;
	ld.global.f64 	%fd1, [%rd8];
	mov.f64 	%fd2, 0d3FBC71C71C71C71C;
	sub.f64 	%fd3, %fd2, %fd1;
	add.s32 	%r10, %r9, %r8;
	mul.wide.s32 	%rd9, %r10, 8;
	add.s64 	%rd10, %rd4, %rd9;
	ld.global.f64 	%fd4, [%rd10];
	mov.f64 	%fd5, 0d3FAC71C71C71C71C;
	sub.f64 	%fd6, %fd5, %fd4;
	add.s32 	%r11, %r10, %r2;
	mul.wide.s32 	%rd11, %r2, 8;
	add.s64 	%rd12, %rd10, %rd11;
	ld.global.f64 	%fd7, [%rd12];
	sub.f64 	%fd8, %fd5, %fd7;
	mad.lo.s32 	%r12, %r2, 3, %r11;
	mul.wide.s32 	%rd13, %r12, 8;
	add.s64 	%rd14, %rd4, %rd13;
	ld.global.f64 	%fd9, [%rd14];
	sub.f64 	%fd10, %fd5, %fd9;
	add.s64 	%rd15, %rd14, %rd11;
	ld.global.f64 	%fd11, [%rd15];
	sub.f64 	%fd12, %fd5, %fd11;
	st.global.f64 	[%rd8], %fd3;
	st.global.f64 	[%rd10], %fd6;
	st.global.f64 	[%rd12], %fd8;
	st.global.f64 	[%rd14], %fd10;
	st.global.f64 	[%rd15], %fd12;
$L__BB17_2:
	ret;

}
	// .globl	_Z32dvc_ScaLBL_D3Q19_Reflection_BC_ZPiPdii
.visible .entry _Z32dvc_ScaLBL_D3Q19_Reflection_BC_ZPiPdii(
	.param .u64 .ptr .align 1 _Z32dvc_ScaLBL_D3Q19_Reflection_BC_ZPiPdii_param_0,
	.param .u64 .ptr .align 1 _Z32dvc_ScaLBL_D3Q19_Reflection_BC_ZPiPdii_param_1,
	.param .u32 _Z32dvc_ScaLBL_D3Q19_Reflection_BC_ZPiPdii_param_2,
	.param .u32 _Z32dvc_ScaLBL_D3Q19_Reflection_BC_ZPiPdii_param_3
)
{
	.reg .pred 	%p<2>;
	.reg .b32 	%r<14>;
	.reg .b64 	%rd<17>;
	.reg .b64 	%fd<13>;

	ld.param.u64 	%rd1, [_Z32dvc_ScaLBL_D3Q19_Reflection_BC_ZPiPdii_param_0];
	ld.param.u64 	%rd2, [_Z32dvc_ScaLBL_D3Q19_Reflection_BC_ZPiPdii_param_1];
	ld.param.u32 	%r3, [_Z32dvc_ScaLBL_D3Q19_Reflection_BC_ZPiPdii_param_2];
	ld.param.u32 	%r2, [_Z32dvc_ScaLBL_D3Q19_Reflection_BC_ZPiPdii_param_3];
	mov.u32 	%r4, %ctaid.x;
	mov.u32 	%r5, %ntid.x;
	mov.u32 	%r6, %tid.x;
	mad.lo.s32 	%r1, %r4, %r5, %r6;
	setp.ge.s32 	%p1, %r1, %r3;
	@%p1 bra 	$L__BB18_2;
	cvta.to.global.u64 	%rd3, %rd1;
	cvta.to.global.u64 	%rd4, %rd2;
	mul.wide.s32 	%rd5, %r1, 4;
	add.s64 	%rd6, %rd3, %rd5;
	ld.global.u32 	%r7, [%rd6];
	mad.lo.s32 	%r8, %r2, 5, %r7;
	mul.wide.s32 	%rd7, %r8, 8;
	add.s64 	%rd8, %rd4, %rd7;
	ld.global.f64 	%fd1, [%rd8];
	mov.f64 	%fd2, 0d3FBC71C71C71C71C;
	sub.f64 	%fd3, %fd2, %fd1;
	mad.lo.s32 	%r9, %r2, 6, %r8;
	mul.wide.s32 	%rd9, %r9, 8;
	add.s64 	%rd10, %rd4, %rd9;
	ld.global.f64 	%fd4, [%rd10];
	mov.f64 	%fd5, 0d3FAC71C71C71C71C;
	sub.f64 	%fd6, %fd5, %fd4;
	mul.lo.s32 	%r10, %r2, 3;
	add.s32 	%r11, %r9, %r10;
	mul.wide.s32 	%rd11, %r11, 8;
	add.s64 	%rd12, %rd4, %rd11;
	ld.global.f64 	%fd7, [%rd12];
	sub.f64 	%fd8, %fd5, %fd7;
	add.s32 	%r12, %r11, %r2;
	mul.wide.s32 	%rd13, %r2, 8;
	add.s64 	%rd14, %rd12, %rd13;
	ld.global.f64 	%fd9, [%rd14];
	sub.f64 	%fd10, %fd5, %fd9;
	add.s32 	%r13, %r12, %r10;
	mul.wide.s32 	%rd15, %r13, 8;
	add.s64 	%rd16, %rd4, %rd15;
	ld.global.f64 	%fd11, [%rd16];
	sub.f64 	%fd12, %fd5, %fd11;
	st.global.f64 	[%rd8], %fd3;
	st.global.f64 	[%rd10], %fd6;
	st.global.f64 	[%rd12], %fd8;
	st.global.f64 	[%rd14], %fd10;
	st.global.f64 	[%rd16], %fd12;
$L__BB18_2:
	ret;

}
	// .globl	_Z36dvc_ScaLBL_D3Q19_AAodd_Pressure_BC_zPiS_Pddii
.visible .entry _Z36dvc_ScaLBL_D3Q19_AAodd_Pressure_BC_zPiS_Pddii(
	.param .u64 .ptr .align 1 _Z36dvc_ScaLBL_D3Q19_AAodd_Pressure_BC_zPiS_Pddii_param_0,
	.param .u64 .ptr .align 1 _Z36dvc_ScaLBL_D3Q19_AAodd_Pressure_BC_zPiS_Pddii_param_1,
	.param .u64 .ptr .align 1 _Z36dvc_ScaLBL_D3Q19_AAodd_Pressure_BC_zPiS_Pddii_param_2,
	.param .f64 _Z36dvc_ScaLBL_D3Q19_AAodd_Pressure_BC_zPiS_Pddii_param_3,
	.param .u32 _Z36dvc_ScaLBL_D3Q19_AAodd_Pressure_BC_zPiS_Pddii_param_4,
	.param .u32 _Z36dvc_ScaLBL_D3Q19_AAodd_Pressure_BC_zPiS_Pddii_param_5
)
{
	.reg .pred 	%p<2>;
	.reg .b32 	%r<41>;
	.reg .b64 	%rd<79>;
	.reg .b64 	%fd<53>;

	ld.param.u32 	%r3, [_Z36dvc_ScaLBL_D3Q19_AAodd_Pressure_BC_zPiS_Pddii_param_4];
	ld.param.u32 	%r2, [_Z36dvc_ScaLBL_D3Q19_AAodd_Pressure_BC_zPiS_Pddii_param_5];
	mov.u32 	%r4, %ctaid.x;
	mov.u32 	%r5, %ntid.x;
	mov.u32 	%r6, %tid.x;
	mad.lo.s32 	%r1, %r4, %r5, %r6;
	setp.ge.s32 	%p1, %r1, %r3;
	@%p1 bra 	$L__BB19_2;
	ld.param.f64 	%fd52, [_Z36dvc_ScaLBL_D3Q19_AAodd_Pressure_BC_zPiS_Pddii_param_3];
	ld.param.u64 	%rd78, [_Z36dvc_ScaLBL_D3Q19_AAodd_Pressure_BC_zPiS_Pddii_param_2];
	ld.param.u64 	%rd77, [_Z36dvc_ScaLBL_D3Q19_AAodd_Pressure_BC_zPiS_Pddii_param_1];
	ld.param.u64 	%rd76, [_Z36dvc_ScaLBL_D3Q19_AAodd_Pressure_BC_zPiS_Pddii_param_0];
	cvta.to.global.u64 	%rd4, %rd77;
	cvta.to.global.u64 	%rd5, %rd78;
	cvta.to.global.u64 	%rd6, %rd76;
	mul.wide.s32 	%rd7, %r1, 4;
	add.s64 	%rd8, %rd4, %rd7;
	ld.global.u32 	%r7, [%rd8];
	mul.wide.s32 	%rd9, %r7, 8;
	add.s64 	%rd10, %rd5, %rd9;
	ld.global.f64 	%fd2, [%rd10];
	mul.wide.s32 	%rd11, %r7, 4;
	add.s64 	%rd12, %rd6, %rd11;
	ld.global.u32 	%r8, [%rd12];
	mul.wide.s32 	%rd13, %r8, 8;
	add.s64 	%rd14, %rd5, %rd13;
	ld.global.f64 	%fd3, [%rd14];
	shl.b32 	%r9, %r2, 1;
	add.s32 	%r10, %r7, %r9;
	mul.wide.s32 	%rd15, %r9, 4;
	add.s64 	%rd16, %rd12, %rd15;
	ld.global.u32 	%r11, [%rd16];
	mul.wide.s32 	%rd17, %r11, 8;
	add.s64 	%rd18, %rd5, %rd17;
	ld.global.f64 	%fd4, [%rd18];
	shl.b32 	%r12, %r2, 2;
	add.s32 	%r13, %r10, %r12;
	mul.wide.s32 	%rd19, %r13, 4;
	add.s64 	%rd20, %rd6, %rd19;
	ld.global.u32 	%r14, [%rd20];
	mul.wide.s32 	%rd21, %r14, 8;
	add.s64 	%rd22, %rd5, %rd21;
	ld.global.f64 	%fd5, [%rd22];
	add.s32 	%r15, %r13, %r9;
	mul.wide.s32 	%rd23, %r15, 4;
	add.s64 	%rd24, %rd6, %rd23;
	ld.global.u32 	%r16, [%rd24];
	mul.wide.s32 	%rd25, %r16, 8;
	add.s64 	%rd26, %rd5, %rd25;
	ld.global.f64 	%fd6, [%rd26];
	add.s32 	%r17, %r15, %r12;
	mul.wide.s32 	%rd27, %r17, 4;
	add.s64 	%rd28, %rd6, %rd27;
	ld.global.u32 	%r18, [%rd28];
	mul.wide.s32 	%rd29, %r18, 8;
	add.s64 	%rd30, %rd5, %rd29;
	ld.global.f64 	%fd7, [%rd30];
	shl.b32 	%r19, %r2, 3;
	add.s32 	%r20, %r19, %r15;
	mul.wide.s32 	%rd31, %r20, 4;
	add.s64 	%rd32, %rd6, %rd31;
	ld.global.u32 	%r21, [%rd32];
	mul.wide.s32 	%rd33, %r21, 8;
	add.s64 	%rd34, %rd5, %rd33;
	ld.global.f64 	%fd8, [%rd34];
	mul.wide.s32 	%rd35, %r2, 4;
	add.s64 	%rd36, %rd12, %rd35;
	ld.global.u32 	%r22, [%rd36];
	mul.wide.s32 	%rd37, %r22, 8;
	add.s64 	%rd38, %rd5, %rd37;
	ld.global.f64 	%fd9, [%rd38];
	add.s32 	%r23, %r10, %r2;
	add.s64 	%rd39, %rd16, %rd35;
	ld.global.u32 	%r24, [%rd39];
	mul.wide.s32 	%rd40, %r24, 8;
	add.s64 	%rd41, %rd5, %rd40;
	ld.global.f64 	%fd10, [%rd41];
	add.s32 	%r25, %r23, %r9;
	mul.wide.s32 	%rd42, %r25, 4;
	add.s64 	%rd43, %rd6, %rd42;
	ld.global.u32 	%r26, [%rd43];
	mul.wide.s32 	%rd44, %r26, 8;
	add.s64 	%rd45, %rd5, %rd44;
	ld.global.f64 	%fd11, [%rd45];
	add.s64 	%rd46, %rd20, %rd35;
	ld.global.u32 	%r27, [%rd46];
	mul.wide.s32 	%rd47, %r27, 8;
	add.s64 	%rd48, %rd5, %rd47;
	ld.global.f64 	%fd12, [%rd48];
	add.s32 	%r28, %r15, %r2;
	add.s64 	%rd49, %rd24, %rd35;
	ld.global.u32 	%r29, [%rd49];
	mul.wide.s32 	%rd50, %r29, 8;
	add.s64 	%rd51, %rd5, %rd50;
	ld.global.f64 	%fd13, [%rd51];
	add.s32 	%r30, %r28, %r9;
	mul.wide.s32 	%rd52, %r30, 4;
	add.s64 	%rd53, %rd6, %rd52;
	ld.global.u32 	%r31, [%rd53];
	mul.wide.s32 	%rd54, %r31, 8;
	add.s64 	%rd55, %rd5, %rd54;
	ld.global.f64 	%fd14, [%rd55];
	add.s32 	%r32, %r30, %r12;
	mul.wide.s32 	%rd56, %r32, 4;
	add.s64 	%rd57, %rd6, %rd56;
	ld.global.u32 	%r33, [%rd57];
	mul.wide.s32 	%rd58, %r33, 8;
	add.s64 	%rd59, %rd5, %rd58;
	ld.global.f64 	%fd15, [%rd59];
	add.s64 	%rd60, %rd39, %rd35;
	ld.global.u32 	%r34, [%rd60];
	add.s32 	%r35, %r28, %r2;
	add.s64 	%rd61, %rd49, %rd35;
	ld.global.u32 	%r36, [%rd61];
	add.s32 	%r37, %r35, %r12;
	mul.wide.s32 	%rd62, %r37, 4;
	add.s64 	%rd63, %rd6, %rd62;
	ld.global.u32 	%r38, [%rd63];
	add.s64 	%rd64, %rd28, %rd35;
	ld.global.u32 	%r39, [%rd64];
	add.s64 	%rd65, %rd32, %rd35;
	ld.global.u32 	%r40, [%rd65];
	add.f64 	%fd16, %fd2, %fd3;
	add.f64 	%fd17, %fd16, %fd9;
	add.f64 	%fd18, %fd4, %fd17;
	add.f64 	%fd19, %fd18, %fd10;
	add.f64 	%fd20, %fd5, %fd19;
	add.f64 	%fd21, %fd20, %fd12;
	add.f64 	%fd22, %fd6, %fd21;
	add.f64 	%fd23, %fd22, %fd13;
	add.f64 	%fd24, %fd11, %fd14;
	add.f64 	%fd25, %fd7, %fd24;
	add.f64 	%fd26, %fd25, %fd15;
	add.f64 	%fd27, %fd8, %fd26;
	fma.rn.f64 	%fd28, %fd27, 0d4000000000000000, %fd23;
	sub.f64 	%fd29, %fd52, %fd28;
	add.f64 	%fd30, %fd3, %fd5;
	add.f64 	%fd31, %fd30, %fd6;
	sub.f64 	%fd32, %fd31, %fd9;
	sub.f64 	%fd33, %fd32, %fd13;
	sub.f64 	%fd34, %fd33, %fd12;
	mul.f64 	%fd35, %fd34, 0d3FE0000000000000;
	add.f64 	%fd36, %fd4, %fd5;
	add.f64 	%fd37, %fd36, %fd13;
	sub.f64 	%fd38, %fd37, %fd10;
	sub.f64 	%fd39, %fd38, %fd6;
	sub.f64 	%fd40, %fd39, %fd12;
	mul.f64 	%fd41, %fd40, 0d3FE0000000000000;
	fma.rn.f64 	%fd42, %fd29, 0d3FD5555555555556, %fd11;
	add.f64 	%fd43, %fd29, 0d0000000000000000;
	fma.rn.f64 	%fd44, %fd43, 0d3FC5555555555559, %fd14;
	sub.f64 	%fd45, %fd44, %fd35;
	fma.rn.f64 	%fd46, %fd29, 0d3FC5555555555559, %fd7;
	add.f64 	%fd47, %fd35, %fd46;
	fma.rn.f64 	%fd48, %fd43, 0d3FC5555555555559, %fd15;
	sub.f64 	%fd49, %fd48, %fd41;
	fma.rn.f64 	%fd50, %fd29, 0d3FC5555555555559, %fd8;
	add.f64 	%fd51, %fd41, %fd50;
	mul.wide.s32 	%rd66, %r34, 8;
	add.s64 	%rd67, %rd5, %rd66;
	st.global.f64 	[%rd67], %fd42;
	mul.wide.s32 	%rd68, %r36, 8;
	add.s64 	%rd69, %rd5, %rd68;
	st.global.f64 	[%rd69], %fd45;
	mul.wide.s32 	%rd70, %r39, 8;
	add.s64 	%rd71, %rd5, %rd70;
	st.global.f64 	[%rd71], %fd47;
	mul.wide.s32 	%rd72, %r38, 8;
	add.s64 	%rd73, %rd5, %rd72;
	st.global.f64 	[%rd73], %fd49;
	mul.wide.s32 	%rd74, %r40, 8;
	add.s64 	%rd75, %rd5, %rd74;
	st.global.f64 	[%rd75], %fd51;
$L__BB19_2:
	ret;

}
	// .globl	_Z36dvc_ScaLBL_D3Q19_AAodd_Pressure_BC_ZPiS_Pddii
.visible .entry _Z36dvc_ScaLBL_D3Q19_AAodd_Pressure_BC_ZPiS_Pddii(
	.param .u64 .ptr .align 1 _Z36dvc_ScaLBL_D3Q19_AAodd_Pressure_BC_ZPiS_Pddii_param_0,
	.param .u64 .ptr .align 1 _Z36dvc_ScaLBL_D3Q19_AAodd_Pressure_BC_ZPiS_Pddii_param_1,
	.param .u64 .ptr .align 1 _Z36dvc_ScaLBL_D3Q19_AAodd_Pressure_BC_ZPiS_Pddii_param_2,
	.param .f64 _Z36dvc_ScaLBL_D3Q19_AAodd_Pressure_BC_ZPiS_Pddii_param_3,
	.param .u32 _Z36dvc_ScaLBL_D3Q19_AAodd_Pressure_BC_ZPiS_Pddii_param_4,
	.param .u32 _Z36dvc_ScaLBL_D3Q19_AAodd_Pressure_BC_ZPiS_Pddii_param_5
)
{
	.reg .pred 	%p<2>;
	.reg .b32 	%r<37>;
	.reg .b64 	%rd<77>;
	.reg .b64 	%fd<54>;

	ld.param.u64 	%rd2, [_Z36dvc_ScaLBL_D3Q19_AAodd_Pressure_BC_ZPiS_Pddii_param_1];
	ld.param.f64 	%fd1, [_Z36dvc_ScaLBL_D3Q19_AAodd_Pressure_BC_ZPiS_Pddii_param_3];
	ld.param.u32 	%r3, [_Z36dvc_ScaLBL_D3Q19_AAodd_Pressure_BC_ZPiS_Pddii_param_4];
	ld.param.u32 	%r2, [_Z36dvc_ScaLBL_D3Q19_AAodd_Pressure_BC_ZPiS_Pddii_param_5];
	mov.u32 	%r4, %ctaid.x;
	mov.u32 	%r5, %ntid.x;
	mov.u32 	%r6, %tid.x;
	mad.lo.s32 	%r1, %r4, %r5, %r6;
	setp.ge.s32 	%p1, %r1, %r3;
	@%p1 bra 	$L__BB20_2;
	ld.param.u64 	%rd76, [_Z36dvc_ScaLBL_D3Q19_AAodd_Pressure_BC_ZPiS_Pddii_param_2];
	ld.param.u64 	%rd75, [_Z36dvc_ScaLBL_D3Q19_AAodd_Pressure_BC_ZPiS_Pddii_param_0];
	cvta.to.global.u64 	%rd4, %rd2;
	cvta.to.global.u64 	%rd5, %rd76;
	cvta.to.global.u64 	%rd6, %rd75;
	mul.wide.s32 	%rd7, %r1, 4;
	add.s64 	%rd8, %rd4, %rd7;
	ld.global.u32 	%r7, [%rd8];
	mul.wide.s32 	%rd9, %r7, 8;
	add.s64 	%rd10, %rd5, %rd9;
	ld.global.f64 	%fd2, [%rd10];
	mul.wide.s32 	%rd11, %r7, 4;
	add.s64 	%rd12, %rd6, %rd11;
	ld.global.u32 	%r8, [%rd12];
	mul.wide.s32 	%rd13, %r8, 8;
	add.s64 	%rd14, %rd5, %rd13;
	ld.global.f64 	%fd3, [%rd14];
	shl.b32 	%r9, %r2, 1;
	mul.wide.s32 	%rd15, %r9, 4;
	add.s64 	%rd16, %rd12, %rd15;
	ld.global.u32 	%r10, [%rd16];
	mul.wide.s32 	%rd17, %r10, 8;
	add.s64 	%rd18, %rd5, %rd17;
	ld.global.f64 	%fd4, [%rd18];
	shl.b32 	%r11, %r2, 2;
	add.s32 	%r12, %r11, %r7;
	mul.wide.s32 	%rd19, %r12, 4;
	add.s64 	%rd20, %rd6, %rd19;
	ld.global.u32 	%r13, [%rd20];
	mul.wide.s32 	%rd21, %r13, 8;
	add.s64 	%rd22, %rd5, %rd21;
	ld.global.f64 	%fd5, [%rd22];
	add.s32 	%r14, %r12, %r9;
	mul.wide.s32 	%rd23, %r14, 4;
	add.s64 	%rd24, %rd6, %rd23;
	ld.global.u32 	%r15, [%rd24];
	mul.wide.s32 	%rd25, %r15, 8;
	add.s64 	%rd26, %rd5, %rd25;
	ld.global.f64 	%fd6, [%rd26];
	shl.b32 	%r16, %r2, 3;
	add.s32 	%r17, %r16, %r7;
	mul.wide.s32 	%rd27, %r17, 4;
	add.s64 	%rd28, %rd6, %rd27;
	ld.global.u32 	%r18, [%rd28];
	mul.wide.s32 	%rd29, %r18, 8;
	add.s64 	%rd30, %rd5, %rd29;
	ld.global.f64 	%fd7, [%rd30];
	add.s32 	%r19, %r17, %r9;
	mul.wide.s32 	%rd31, %r19, 4;
	add.s64 	%rd32, %rd6, %rd31;
	ld.global.u32 	%r20, [%rd32];
	mul.wide.s32 	%rd33, %r20, 8;
	add.s64 	%rd34, %rd5, %rd33;
	ld.global.f64 	%fd8, [%rd34];
	add.s32 	%r21, %r19, %r11;
	mul.wide.s32 	%rd35, %r21, 4;
	add.s64 	%rd36, %rd6, %rd35;
	ld.global.u32 	%r22, [%rd36];
	mul.wide.s32 	%rd37, %r22, 8;
	add.s64 	%rd38, %rd5, %rd37;
	ld.global.f64 	%fd9, [%rd38];
	mul.wide.s32 	%rd39, %r2, 4;
	add.s64 	%rd40, %rd12, %rd39;
	ld.global.u32 	%r23, [%rd40];
	mul.wide.s32 	%rd41, %r23, 8;
	add.s64 	%rd42, %rd5, %rd41;
	ld.global.f64 	%fd10, [%rd42];
	add.s64 	%rd43, %rd16, %rd39;
	ld.global.u32 	%r24, [%rd43];
	mul.wide.s32 	%rd44, %r24, 8;
	add.s64 	%rd45, %rd5, %rd44;
	ld.global.f64 	%fd11, [%rd45];
	add.s64 	%rd46, %rd24, %rd39;
	ld.global.u32 	%r25, [%rd46];
	mul.wide.s32 	%rd47, %r25, 8;
	add.s64 	%rd48, %rd5, %rd47;
	ld.global.f64 	%fd12, [%rd48];
	add.s32 	%r26, %r17, %r2;
	add.s64 	%rd49, %rd28, %rd39;
	ld.global.u32 	%r27, [%rd49];
	mul.wide.s32 	%rd50, %r27, 8;
	add.s64 	%rd51, %rd5, %rd50;
	ld.global.f64 	%fd13, [%rd51];
	add.s32 	%r28, %r26, %r11;
	mul.wide.s32 	%rd52, %r28, 4;
	add.s64 	%rd53, %rd6, %rd52;
	ld.global.u32 	%r29, [%rd53];
	mul.wide.s32 	%rd54, %r29, 8;
	add.s64 	%rd55, %rd5, %rd54;
	ld.global.f64 	%fd14, [%rd55];
	add.s32 	%r30, %r16, %r26;
	mul.wide.s32 	%rd56, %r30, 4;
	add.s64 	%rd57, %rd6, %rd56;
	ld.global.u32 	%r31, [%rd57];
	mul.wide.s32 	%rd58, %r31, 8;
	add.s64 	%rd59, %rd5, %rd58;
	ld.global.f64 	%fd15, [%rd59];
	add.s64 	%rd60, %rd20, %rd39;
	ld.global.u32 	%r32, [%rd60];
	add.s64 	%rd61, %rd32, %rd39;
	ld.global.u32 	%r33, [%rd61];
	add.s64 	%rd62, %rd36, %rd39;
	ld.global.u32 	%r34, [%rd62];
	add.s64 	%rd63, %rd62, %rd39;
	ld.global.u32 	%r35, [%rd63];
	add.s64 	%rd64, %rd61, %rd39;
	ld.global.u32 	%r36, [%rd64];
	add.f64 	%fd16, %fd2, %fd3;
	add.f64 	%fd17, %fd16, %fd10;
	add.f64 	%fd18, %fd4, %fd17;
	add.f64 	%fd19, %fd18, %fd11;
	add.f64 	%fd20, %fd6, %fd19;
	add.f64 	%fd21, %fd20, %fd12;
	add.f64 	%fd22, %fd7, %fd21;
	add.f64 	%fd23, %fd22, %fd13;
	add.f64 	%fd24, %fd5, %fd8;
	add.f64 	%fd25, %fd24, %fd14;
	add.f64 	%fd26, %fd9, %fd25;
	add.f64 	%fd27, %fd26, %fd15;
	fma.rn.f64 	%fd28, %fd27, 0d4000000000000000, %fd23;
	sub.f64 	%fd29, %fd28, %fd1;
	add.f64 	%fd30, %fd3, %fd6;
	add.f64 	%fd31, %fd30, %fd7;
	sub.f64 	%fd32, %fd31, %fd10;
	sub.f64 	%fd33, %fd32, %fd13;
	sub.f64 	%fd34, %fd33, %fd12;
	mul.f64 	%fd35, %fd34, 0d3FE0000000000000;
	add.f64 	%fd36, %fd4, %fd6;
	add.f64 	%fd37, %fd36, %fd13;
	sub.f64 	%fd38, %fd37, %fd11;
	sub.f64 	%fd39, %fd38, %fd7;
	sub.f64 	%fd40, %fd39, %fd12;
	mul.f64 	%fd41, %fd40, 0d3FE0000000000000;
	fma.rn.f64 	%fd42, %fd29, 0dBFD5555555555556, %fd5;
	add.f64 	%fd43, %fd29, 0d0000000000000000;
	mul.f64 	%fd44, %fd43, 0d3FC5555555555559;
	sub.f64 	%fd45, %fd8, %fd44;
	add.f64 	%fd46, %fd35, %fd45;
	mul.f64 	%fd47, %fd29, 0d3FC5555555555559;
	sub.f64 	%fd48, %fd14, %fd47;
	sub.f64 	%fd49, %fd48, %fd35;
	sub.f64 	%fd50, %fd9, %fd44;
	add.f64 	%fd51, %fd41, %fd50;
	sub.f64 	%fd52, %fd15, %fd47;
	sub.f64 	%fd53, %fd52, %fd41;
	mul.wide.s32 	%rd65, %r32, 8;
	add.s64 	%rd66, %rd5, %rd65;
	st.global.f64 	[%rd66], %fd42;
	mul.wide.s32 	%rd67, %r33, 8;
	add.s64 	%rd68, %rd5, %rd67;
	st.global.f64 	[%rd68], %fd46;
	mul.wide.s32 	%rd69, %r36, 8;
	add.s64 	%rd70, %rd5, %rd69;
	st.global.f64 	[%rd70], %fd49;
	mul.wide.s32 	%rd71, %r34, 8;
	add.s64 	%rd72, %rd5, %rd71;
	st.global.f64 	[%rd72], %fd51;
	mul.wide.s32 	%rd73, %r35, 8;
	add.s64 	%rd74, %rd5, %rd73;
	st.global.f64 	[%rd74], %fd53;
$L__BB20_2:
	ret;

}
	// .globl	_Z33dvc_ScaLBL_D3Q19_AAeven_Flux_BC_zPiPdddS0_ii
.visible .entry _Z33dvc_ScaLBL_D3Q19_AAeven_Flux_BC_zPiPdddS0_ii(
	.param .u64 .ptr .align 1 _Z33dvc_ScaLBL_D3Q19_AAeven_Flux_BC_zPiPdddS0_ii_param_0,
	.param .u64 .ptr .align 1 _Z33dvc_ScaLBL_D3Q19_AAeven_Flux_BC_zPiPdddS0_ii_param_1,
	.param .f64 _Z33dvc_ScaLBL_D3Q19_AAeven_Flux_BC_zPiPdddS0_ii_param_2,
	.param .f64 _Z33dvc_ScaLBL_D3Q19_AAeven_Flux_BC_zPiPdddS0_ii_param_3,
	.param .u64 .ptr .align 1 _Z33dvc_ScaLBL_D3Q19_AAeven_Flux_BC_zPiPdddS0_ii_param_4,
	.param .u32 _Z33dvc_ScaLBL_D3Q19_AAeven_Flux_BC_zPiPdddS0_ii_param_5,
	.param .u32 _Z33dvc_ScaLBL_D3Q19_AAeven_Flux_BC_zPiPdddS0_ii_param_6
)
{
	.reg .pred 	%p<6>;
	.reg .b32 	%r<39>;
	.reg .b64 	%rd<35>;
	.reg .b64 	%fd<44>;

	ld.param.u32 	%r11, [_Z33dvc_ScaLBL_D3Q19_AAeven_Flux_BC_zPiPdddS0_ii_param_5];
	ld.param.u32 	%r10, [_Z33dvc_ScaLBL_D3Q19_AAeven_Flux_BC_zPiPdddS0_ii_param_6];
	mov.u32 	%r12, %ctaid.x;
	mov.u32 	%r1, %ntid.x;
	mov.u32 	%r2, %tid.x;
	mad.lo.s32 	%r3, %r12, %r1, %r2;
	setp.ge.s32 	%p1, %r3, %r11;
	mov.f64 	%fd42, 0d0000000000000000;
	@%p1 bra 	$L__BB21_2;
	ld.param.f64 	%fd39, [_Z33dvc_ScaLBL_D3Q19_AAeven_Flux_BC_zPiPdddS0_ii_param_3];
	ld.param.u64 	%rd33, [_Z33dvc_ScaLBL_D3Q19_AAeven_Flux_BC_zPiPdddS0_ii_param_1];
	ld.param.u64 	%rd32, [_Z33dvc_ScaLBL_D3Q19_AAeven_Flux_BC_zPiPdddS0_ii_param_0];
	cvta.to.global.u64 	%rd4, %rd32;
	cvta.to.global.u64 	%rd5, %rd33;
	rcp.rn.f64 	%fd9, %fd39;
	mul.wide.s32 	%rd6, %r3, 4;
	add.s64 	%rd7, %rd4, %rd6;
	ld.global.u32 	%r13, [%rd7];
	mul.wide.s32 	%rd8, %r13, 8;
	add.s64 	%rd9, %rd5, %rd8;
	ld.global.f64 	%fd10, [%rd9];
	shl.b32 	%r14, %r10, 1;
	add.s32 	%r15, %r14, %r13;
	mul.wide.s32 	%rd10, %r14, 8;
	add.s64 	%rd11, %rd9, %rd10;
	ld.global.f64 	%fd11, [%rd11];
	sub.s32 	%r16, %r15, %r10;
	mul.wide.s32 	%rd12, %r10, 8;
	add.s64 	%rd13, %rd9, %rd12;
	ld.global.f64 	%fd12, [%rd13];
	mul.lo.s32 	%r17, %r10, 3;
	add.s32 	%r18, %r16, %r17;
	mul.wide.s32 	%rd14, %r18, 8;
	add.s64 	%rd15, %rd5, %rd14;
	ld.global.f64 	%fd13, [%rd15];
	add.s64 	%rd16, %rd11, %rd12;
	ld.global.f64 	%fd14, [%rd16];
	add.s32 	%r19, %r15, %r17;
	add.s64 	%rd17, %rd15, %rd12;
	ld.global.f64 	%fd15, [%rd17];
	add.s32 	%r20, %r19, %r17;
	mul.wide.s32 	%rd18, %r20, 8;
	add.s64 	%rd19, %rd5, %rd18;
	ld.global.f64 	%fd16, [%rd19];
	sub.s32 	%r21, %r20, %r10;
	mul.wide.s32 	%rd20, %r21, 8;
	add.s64 	%rd21, %rd5, %rd20;
	ld.global.f64 	%fd17, [%rd21];
	add.s32 	%r22, %r21, %r17;
	mul.wide.s32 	%rd22, %r22, 8;
	add.s64 	%rd23, %rd5, %rd22;
	ld.global.f64 	%fd18, [%rd23];
	add.s64 	%rd24, %rd19, %rd12;
	ld.global.f64 	%fd19, [%rd24];
	add.s32 	%r23, %r20, %r17;
	add.s64 	%rd25, %rd23, %rd12;
	ld.global.f64 	%fd20, [%rd25];
	add.s32 	%r24, %r23, %r17;
	mul.wide.s32 	%rd26, %r24, 8;
	add.s64 	%rd27, %rd5, %rd26;
	ld.global.f64 	%fd21, [%rd27];
	add.s32 	%r25, %r24, %r10;
	add.s64 	%rd28, %rd27, %rd12;
	ld.global.f64 	%fd22, [%rd28];
	add.s32 	%r26, %r25, %r17;
	mul.wide.s32 	%rd29, %r26, 8;
	add.s64 	%rd30, %rd5, %rd29;
	ld.global.f64 	%fd23, [%rd30];
	add.f64 	%fd24, %fd10, %fd11;
	add.f64 	%fd25, %fd24, %fd12;
	add.f64 	%fd26, %fd25, %fd13;
	add.f64 	%fd27, %fd26, %fd14;
	add.f64 	%fd28, %fd27, %fd16;
	add.f64 	%fd29, %fd28, %fd17;
	add.f64 	%fd30, %fd29, %fd18;
	add.f64 	%fd31, %fd30, %fd19;
	add.f64 	%fd32, %fd15, %fd20;
	add.f64 	%fd33, %fd32, %fd21;
	add.f64 	%fd34, %fd33, %fd22;
	add.f64 	%fd35, %fd34, %fd23;
	fma.rn.f64 	%fd36, %fd35, 0d4000000000000000, %fd31;
	mul.f64 	%fd42, %fd9, %fd36;
$L__BB21_2:
	mov.u32 	%r27, %tid.y;
	mov.u32 	%r28, %tid.z;
	mov.u32 	%r29, %ntid.y;
	mad.lo.s32 	%r30, %r28, %r29, %r27;
	mul.lo.s32 	%r4, %r30, %r1;
	add.s32 	%r5, %r4, %r2;
	mul.lo.s32 	%r31, %r1, %r29;
	mov.u32 	%r32, %ntid.z;
	mul.lo.s32 	%r38, %r31, %r32;
	setp.lt.u32 	%p2, %r38, 2;
	@%p2 bra 	$L__BB21_7;
	shl.b32 	%r33, %r5, 3;
	mov.u32 	%r34, temp;
	add.s32 	%r7, %r34, %r33;
$L__BB21_4:
	shr.u32 	%r9, %r38, 1;
	st.shared.f64 	[%r7], %fd42;
	barrier.sync 	0;
	setp.le.u32 	%p3, %r9, %r5;
	@%p3 bra 	$L__BB21_6;
	shl.b32 	%r35, %r9, 3;
	add.s32 	%r36, %r7, %r35;
	ld.shared.f64 	%fd37, [%r36];
	add.f64 	%fd42, %fd42, %fd37;
$L__BB21_6:
	barrier.sync 	0;
	setp.gt.u32 	%p4, %r38, 3;
	mov.u32 	%r38, %r9;
	@%p4 bra 	$L__BB21_4;
$L__BB21_7:
	or.b32  	%r37, %r4, %r2;
	setp.ne.s32 	%p5, %r37, 0;
	@%p5 bra 	$L__BB21_9;
	ld.param.u64 	%rd34, [_Z33dvc_ScaLBL_D3Q19_AAeven_Flux_BC_zPiPdddS0_ii_param_4];
	cvta.to.global.u64 	%rd31, %rd34;
	atom.global.add.f64 	%fd38, [%rd31], %fd42;
$L__BB21_9:
	ret;

}
	// .globl	_Z32dvc_ScaLBL_D3Q19_AAodd_Flux_BC_zPiS_PdddS0_ii
.visible .entry _Z32dvc_ScaLBL_D3Q19_AAodd_Flux_BC_zPiS_PdddS0_ii(
	.param .u64 .ptr .align 1 _Z32dvc_ScaLBL_D3Q19_AAodd_Flux_BC_zPiS_PdddS0_ii_param_0,
	.param .u64 .ptr .align 1 _Z32dvc_ScaLBL_D3Q19_AAodd_Flux_BC_zPiS_PdddS0_ii_param_1,
	.param .u64 .ptr .align 1 _Z32dvc_ScaLBL_D3Q19_AAodd_Flux_BC_zPiS_PdddS0_ii_param_2,
	.param .f64 _Z32dvc_ScaLBL_D3Q19_AAodd_Flux_BC_zPiS_PdddS0_ii_param_3,
	.param .f64 _Z32dvc_ScaLBL_D3Q19_AAodd_Flux_BC_zPiS_PdddS0_ii_param_4,
	.param .u64 .ptr .align 1 _Z32dvc_ScaLBL_D3Q19_AAodd_Flux_BC_zPiS_PdddS0_ii_param_5,
	.param .u32 _Z32dvc_ScaLBL_D3Q19_AAodd_Flux_BC_zPiS_PdddS0_ii_param_6,
	.param .u32 _Z32dvc_ScaLBL_D3Q19_AAodd_Flux_BC_zPiS_PdddS0_ii_param_7
)
{
	.reg .pred 	%p<6>;
	.reg .b32 	%r<52>;
	.reg .b64 	%rd<63>;
	.reg .b64 	%fd<43>;

	ld.param.u64 	%rd2, [_Z32dvc_ScaLBL_D3Q19_AAodd_Flux_BC_zPiS_PdddS0_ii_param_1];
	ld.param.u64 	%rd3, [_Z32dvc_ScaLBL_D3Q19_AAodd_Flux_BC_zPiS_PdddS0_ii_param_2];
	ld.param.f64 	%fd7, [_Z32dvc_ScaLBL_D3Q19_AAodd_Flux_BC_zPiS_PdddS0_ii_param_4];
	ld.param.u64 	%rd4, [_Z32dvc_ScaLBL_D3Q19_AAodd_Flux_BC_zPiS_PdddS0_ii_param_5];
	ld.param.u32 	%r11, [_Z32dvc_ScaLBL_D3Q19_AAodd_Flux_BC_zPiS_PdddS0_ii_param_6];
	ld.param.u32 	%r10, [_Z32dvc_ScaLBL_D3Q19_AAodd_Flux_BC_zPiS_PdddS0_ii_param_7];
	mov.u32 	%r12, %ctaid.x;
	mov.u32 	%r1, %ntid.x;
	mov.u32 	%r2, %tid.x;
	mad.lo.s32 	%r3, %r12, %r1, %r2;
	setp.ge.s32 	%p1, %r3, %r11;
	mov.f64 	%fd41, 0d0000000000000000;
	@%p1 bra 	$L__BB22_2;
	ld.param.u64 	%rd62, [_Z32dvc_ScaLBL_D3Q19_AAodd_Flux_BC_zPiS_PdddS0_ii_param_0];
	cvta.to.global.u64 	%rd5, %rd2;
	cvta.to.global.u64 	%rd6, %rd3;
	cvta.to.global.u64 	%rd7, %rd62;
	rcp.rn.f64 	%fd9, %fd7;
	mul.wide.s32 	%rd8, %r3, 4;
	add.s64 	%rd9, %rd5, %rd8;
	ld.global.u32 	%r13, [%rd9];
	mul.wide.s32 	%rd10, %r13, 8;
	add.s64 	%rd11, %rd6, %rd10;
	ld.global.f64 	%fd10, [%rd11];
	mul.wide.s32 	%rd12, %r13, 4;
	add.s64 	%rd13, %rd7, %rd12;
	ld.global.u32 	%r14, [%rd13];
	mul.wide.s32 	%rd14, %r14, 8;
	add.s64 	%rd15, %rd6, %rd14;
	ld.global.f64 	%fd11, [%rd15];
	shl.b32 	%r15, %r10, 1;
	add.s32 	%r16, %r13, %r15;
	mul.wide.s32 	%rd16, %r15, 4;
	add.s64 	%rd17, %rd13, %rd16;
	ld.global.u32 	%r17, [%rd17];
	mul.wide.s32 	%rd18, %r17, 8;
	add.s64 	%rd19, %rd6, %rd18;
	ld.global.f64 	%fd12, [%rd19];
	shl.b32 	%r18, %r10, 2;
	add.s32 	%r19, %r16, %r18;
	mul.wide.s32 	%rd20, %r19, 4;
	add.s64 	%rd21, %rd7, %rd20;
	ld.global.u32 	%r20, [%rd21];
	mul.wide.s32 	%rd22, %r20, 8;
	add.s64 	%rd23, %rd6, %rd22;
	ld.global.f64 	%fd13, [%rd23];
	add.s32 	%r21, %r19, %r15;
	mul.wide.s32 	%rd24, %r21, 4;
	add.s64 	%rd25, %rd7, %rd24;
	ld.global.u32 	%r22, [%rd25];
	mul.wide.s32 	%rd26, %r22, 8;
	add.s64 	%rd27, %rd6, %rd26;
	ld.global.f64 	%fd14, [%rd27];
	add.s32 	%r23, %r21, %r18;
	mul.wide.s32 	%rd28, %r23, 4;
	add.s64 	%rd29, %rd7, %rd28;
	ld.global.u32 	%r24, [%rd29];
	mul.wide.s32 	%rd30, %r24, 8;
	add.s64 	%rd31, %rd6, %rd30;
	ld.global.f64 	%fd15, [%rd31];
	shl.b32 	%r25, %r10, 3;
	add.s32 	%r26, %r25, %r21;
	mul.wide.s32 	%rd32, %r26, 4;
	add.s64 	%rd33, %rd7, %rd32;
	ld.global.u32 	%r27, [%rd33];
	mul.wide.s32 	%rd34, %r27, 8;
	add.s64 	%rd35, %rd6, %rd34;
	ld.global.f64 	%fd16, [%rd35];
	mul.wide.s32 	%rd36, %r10, 4;
	add.s64 	%rd37, %rd13, %rd36;
	ld.global.u32 	%r28, [%rd37];
	mul.wide.s32 	%rd38, %r28, 8;
	add.s64 	%rd39, %rd6, %rd38;
	ld.global.f64 	%fd17, [%rd39];
	add.s32 	%r29, %r16, %r10;
	add.s64 	%rd40, %rd17, %rd36;
	ld.global.u32 	%r30, [%rd40];
	mul.wide.s32 	%rd41, %r30, 8;
	add.s64 	%rd42, %rd6, %rd41;
	ld.global.f64 	%fd18, [%rd42];
	add.s32 	%r31, %r29, %r15;
	mul.wide.s32 	%rd43, %r31, 4;
	add.s64 	%rd44, %rd7, %rd43;
	ld.global.u32 	%r32, [%rd44];
	mul.wide.s32 	%rd45, %r32, 8;
	add.s64 	%rd46, %rd6, %rd45;
	ld.global.f64 	%fd19, [%rd46];
	add.s64 	%rd47, %rd21, %rd36;
	ld.global.u32 	%r33, [%rd47];
	mul.wide.s32 	%rd48, %r33, 8;
	add.s64 	%rd49, %rd6, %rd48;
	ld.global.f64 	%fd20, [%rd49];
	add.s32 	%r34, %r21, %r10;
	add.s64 	%rd50, %rd25, %rd36;
	ld.global.u32 	%r35, [%rd50];
	mul.wide.s32 	%rd51, %r35, 8;
	add.s64 	%rd52, %rd6, %rd51;
	ld.global.f64 	%fd21, [%rd52];
	add.s32 	%r36, %r34, %r15;
	mul.wide.s32 	%rd53, %r36, 4;
	add.s64 	%rd54, %rd7, %rd53;
	ld.global.u32 	%r37, [%rd54];
	mul.wide.s32 	%rd55, %r37, 8;
	add.s64 	%rd56, %rd6, %rd55;
	ld.global.f64 	%fd22, [%rd56];
	add.s32 	%r38, %r36, %r18;
	mul.wide.s32 	%rd57, %r38, 4;
	add.s64 	%rd58, %rd7, %rd57;
	ld.global.u32 	%r39, [%rd58];
	mul.wide.s32 	%rd59, %r39, 8;
	add.s64 	%rd60, %rd6, %rd59;
	ld.global.f64 	%fd23, [%rd60];
	add.f64 	%fd24, %fd10, %fd11;
	add.f64 	%fd25, %fd24, %fd17;
	add.f64 	%fd26, %fd12, %fd25;
	add.f64 	%fd27, %fd26, %fd18;
	add.f64 	%fd28, %fd13, %fd27;
	add.f64 	%fd29, %fd28, %fd20;
	add.f64 	%fd30, %fd14, %fd29;
	add.f64 	%fd31, %fd30, %fd21;
	add.f64 	%fd32, %fd19, %fd22;
	add.f64 	%fd33, %fd15, %fd32;
	add.f64 	%fd34, %fd33, %fd23;
	add.f64 	%fd35, %fd16, %fd34;
	fma.rn.f64 	%fd36, %fd35, 0d4000000000000000, %fd31;
	mul.f64 	%fd41, %fd9, %fd36;
$L__BB22_2:
	mov.u32 	%r40, %tid.y;
	mov.u32 	%r41, %tid.z;
	mov.u32 	%r42, %ntid.y;
	mad.lo.s32 	%r43, %r41, %r42, %r40;
	mul.lo.s32 	%r4, %r43, %r1;
	add.s32 	%r5, %r4, %r2;
	mul.lo.s32 	%r44, %r1, %r42;
	mov.u32 	%r45, %ntid.z;
	mul.lo.s32 	%r51, %r44, %r45;
	setp.lt.u32 	%p2, %r51, 2;
	@%p2 bra 	$L__BB22_7;
	shl.b32 	%r46, %r5, 3;
	mov.u32 	%r47, temp;
	add.s32 	%r7, %r47, %r46;
$L__BB22_4:
	shr.u32 	%r9, %r51, 1;
	st.shared.f64 	[%r7], %fd41;
	barrier.sync 	0;
	setp.le.u32 	%p3, %r9, %r5;
	@%p3 bra 	$L__BB22_6;
	shl.b32 	%r48, %r9, 3;
	add.s32 	%r49, %r7, %r48;
	ld.shared.f64 	%fd37, [%r49];
	add.f64 	%fd41, %fd41, %fd37;
$L__BB22_6:
	barrier.sync 	0;
	setp.gt.u32 	%p4, %r51, 3;
	mov.u32 	%r51, %r9;
	@%p4 bra 	$L__BB22_4;
$L__BB22_7:
	or.b32  	%r50, %r4, %r2;
	setp.ne.s32 	%p5, %r50, 0;
	@%p5 bra 	$L__BB22_9;
	cvta.to.global.u64 	%rd61, %rd4;
	atom.global.add.f64 	%fd38, [%rd61], %fd41;
$L__BB22_9:
	ret;

}
	// .globl	_Z23dvc_D3Q19_Velocity_BC_zPdS_diii
.visible .entry _Z23dvc_D3Q19_Velocity_BC_zPdS_diii(
	.param .u64 .ptr .align 1 _Z23dvc_D3Q19_Velocity_BC_zPdS_diii_param_0,
	.param .u64 .ptr .align 1 _Z23dvc_D3Q19_Velocity_BC_zPdS_diii_param_1,
	.param .f64 _Z23dvc_D3Q19_Velocity_BC_zPdS_diii_param_2,
	.param .u32 _Z23dvc_D3Q19_Velocity_BC_zPdS_diii_param_3,
	.param .u32 _Z23dvc_D3Q19_Velocity_BC_zPdS_diii_param_4,
	.param .u32 _Z23dvc_D3Q19_Velocity_BC_zPdS_diii_param_5
)
{
	.reg .pred 	%p<2>;
	.reg .b32 	%r<18>;
	.reg .b64 	%rd<30>;
	.reg .b64 	%fd<63>;

	ld.param.u64 	%rd2, [_Z23dvc_D3Q19_Velocity_BC_zPdS_diii_param_1];
	ld.param.u32 	%r3, [_Z23dvc_D3Q19_Velocity_BC_zPdS_diii_param_3];
	ld.param.u32 	%r4, [_Z23dvc_D3Q19_Velocity_BC_zPdS_diii_param_4];
	ld.param.u32 	%r5, [_Z23dvc_D3Q19_Velocity_BC_zPdS_diii_param_5];
	mul.lo.s32 	%r6, %r4, %r3;
	mul.lo.s32 	%r1, %r6, %r5;
	mov.u32 	%r7, %ctaid.x;
	mov.u32 	%r8, %ntid.x;
	mov.u32 	%r9, %tid.x;
	mad.lo.s32 	%r10, %r7, %r8, %r9;
	add.s32 	%r2, %r10, %r6;
	shl.b32 	%r11, %r6, 1;
	setp.ge.s32 	%p1, %r2, %r11;
	@%p1 bra 	$L__BB23_2;
	ld.param.f64 	%fd62, [_Z23dvc_D3Q19_Velocity_BC_zPdS_diii_param_2];
	ld.param.u64 	%rd29, [_Z23dvc_D3Q19_Velocity_BC_zPdS_diii_param_0];
	cvta.to.global.u64 	%rd3, %rd2;
	cvta.to.global.u64 	%rd4, %rd29;
	mul.wide.s32 	%rd5, %r2, 8;
	add.s64 	%rd6, %rd3, %rd5;
	ld.global.f64 	%fd2, [%rd6];
	mul.wide.s32 	%rd7, %r1, 8;
	add.s64 	%rd8, %rd6, %rd7;
	ld.global.f64 	%fd3, [%rd8];
	add.s64 	%rd9, %rd8, %rd7;
	ld.global.f64 	%fd4, [%rd9];
	add.s64 	%rd10, %rd9, %rd7;
	ld.global.f64 	%fd5, [%rd10];
	shl.b32 	%r12, %r1, 2;
	add.s32 	%r13, %r12, %r2;
	add.s64 	%rd11, %rd10, %rd7;
	ld.global.f64 	%fd6, [%rd11];
	add.s32 	%r14, %r13, %r1;
	add.s64 	%rd12, %rd11, %rd7;
	ld.global.f64 	%fd7, [%rd12];
	shl.b32 	%r15, %r1, 1;
	add.s32 	%r16, %r14, %r15;
	mul.wide.s32 	%rd13, %r16, 8;
	add.s64 	%rd14, %rd3, %rd13;
	ld.global.f64 	%fd8, [%rd14];
	add.s64 	%rd15, %rd4, %rd5;
	ld.global.f64 	%fd9, [%rd15];
	add.s64 	%rd16, %rd15, %rd7;
	ld.global.f64 	%fd10, [%rd16];
	add.s64 	%rd17, %rd16, %rd7;
	ld.global.f64 	%fd11, [%rd17];
	mul.wide.s32 	%rd18, %r13, 8;
	add.s64 	%rd19, %rd4, %rd18;
	ld.global.f64 	%fd12, [%rd19];
	add.s64 	%rd20, %rd19, %rd7;
	ld.global.f64 	%fd13, [%rd20];
	add.s64 	%rd21, %rd4, %rd13;
	ld.global.f64 	%fd14, [%rd21];
	add.s32 	%r17, %r12, %r14;
	mul.wide.s32 	%rd22, %r17, 8;
	add.s64 	%rd23, %rd4, %rd22;
	ld.global.f64 	%fd15, [%rd23];
	add.f64 	%fd16, %fd9, %fd11;
	add.f64 	%fd17, %fd3, %fd16;
	add.f64 	%fd18, %fd10, %fd17;
	add.f64 	%fd19, %fd2, %fd18;
	add.f64 	%fd20, %fd12, %fd19;
	add.f64 	%fd21, %fd5, %fd20;
	add.f64 	%fd22, %fd6, %fd21;
	add.f64 	%fd23, %fd13, %fd22;
	add.f64 	%fd24, %fd4, %fd8;
	add.f64 	%fd25, %fd24, %fd15;
	add.f64 	%fd26, %fd7, %fd25;
	add.f64 	%fd27, %fd14, %fd26;
	fma.rn.f64 	%fd28, %fd27, 0d4000000000000000, %fd23;
	mov.f64 	%fd29, 0d3FF0000000000000;
	sub.f64 	%fd30, %fd29, %fd62;
	div.rn.f64 	%fd31, %fd28, %fd30;
	mul.f64 	%fd32, %fd31, 0d3FD5555555555555;
	fma.rn.f64 	%fd33, %fd62, %fd32, %fd4;
	mul.f64 	%fd34, %fd31, 0d3FC5555555555557;
	fma.rn.f64 	%fd35, %fd62, %fd34, %fd8;
	add.f64 	%fd36, %fd11, %fd35;
	sub.f64 	%fd37, %fd36, %fd3;
	sub.f64 	%fd38, %fd37, %fd8;
	add.f64 	%fd39, %fd15, %fd38;
	add.f64 	%fd40, %fd12, %fd39;
	sub.f64 	%fd41, %fd40, %fd5;
	add.f64 	%fd42, %fd6, %fd41;
	sub.f64 	%fd43, %fd42, %fd13;
	fma.rn.f64 	%fd44, %fd62, %fd31, %fd4;
	add.f64 	%fd45, %fd8, %fd44;
	add.f64 	%fd46, %fd15, %fd45;
	add.f64 	%fd47, %fd7, %fd46;
	add.f64 	%fd48, %fd14, %fd47;
	sub.f64 	%fd49, %fd48, %fd33;
	sub.f64 	%fd50, %fd49, %fd35;
	sub.f64 	%fd51, %fd50, %fd43;
	sub.f64 	%fd52, %fd51, %fd10;
	add.f64 	%fd53, %fd2, %fd52;
	sub.f64 	%fd54, %fd53, %fd14;
	add.f64 	%fd55, %fd7, %fd54;
	sub.f64 	%fd56, %fd55, %fd12;
	add.f64 	%fd57, %fd5, %fd56;
	add.f64 	%fd58, %fd6, %fd57;
	sub.f64 	%fd59, %fd58, %fd13;
	mul.f64 	%fd60, %fd59, 0d3FE0000000000000;
	sub.f64 	%fd61, %fd51, %fd60;
	add.s64 	%rd24, %rd17, %rd7;
	st.global.f64 	[%rd24], %fd33;
	add.s64 	%rd25, %rd20, %rd7;
	st.global.f64 	[%rd25], %fd60;
	add.s64 	%rd26, %rd12, %rd7;
	st.global.f64 	[%rd26], %fd61;
	add.s64 	%rd27, %rd21, %rd7;
	st.global.f64 	[%rd27], %fd35;
	add.s64 	%rd28, %rd14, %rd7;
	st.global.f64 	[%rd28], %fd43;
$L__BB23_2:
	ret;

}
	// .globl	_Z23dvc_D3Q19_Velocity_BC_ZPdS_diiii
.visible .entry _Z23dvc_D3Q19_Velocity_BC_ZPdS_diiii(
	.param .u64 .ptr .align 1 _Z23dvc_D3Q19_Velocity_BC_ZPdS_diiii_param_0,
	.param .u64 .ptr .align 1 _Z23dvc_D3Q19_Velocity_BC_ZPdS_diiii_param_1,
	.param .f64 _Z23dvc_D3Q19_Velocity_BC_ZPdS_diiii_param_2,
	.param .u32 _Z23dvc_D3Q19_Velocity_BC_ZPdS_diiii_param_3,
	.param .u32 _Z23dvc_D3Q19_Velocity_BC_ZPdS_diiii_param_4,
	.param .u32 _Z23dvc_D3Q19_Velocity_BC_ZPdS_diiii_param_5,
	.param .u32 _Z23dvc_D3Q19_Velocity_BC_ZPdS_diiii_param_6
)
{
	.reg .pred 	%p<2>;
	.reg .b32 	%r<20>;
	.reg .b64 	%rd<30>;
	.reg .b64 	%fd<63>;

	ld.param.u64 	%rd2, [_Z23dvc_D3Q19_Velocity_BC_ZPdS_diiii_param_1];
	ld.param.u32 	%r3, [_Z23dvc_D3Q19_Velocity_BC_ZPdS_diiii_param_3];
	ld.param.u32 	%r4, [_Z23dvc_D3Q19_Velocity_BC_ZPdS_diiii_param_4];
	ld.param.u32 	%r5, [_Z23dvc_D3Q19_Velocity_BC_ZPdS_diiii_param_5];
	ld.param.u32 	%r6, [_Z23dvc_D3Q19_Velocity_BC_ZPdS_diiii_param_6];
	mul.lo.s32 	%r7, %r4, %r3;
	mul.lo.s32 	%r1, %r7, %r5;
	mov.u32 	%r8, %ctaid.x;
	mov.u32 	%r9, %ntid.x;
	mov.u32 	%r10, %tid.x;
	mad.lo.s32 	%r11, %r8, %r9, %r10;
	add.s32 	%r2, %r11, %r6;
	sub.s32 	%r12, %r1, %r7;
	setp.ge.s32 	%p1, %r2, %r12;
	@%p1 bra 	$L__BB24_2;
	ld.param.f64 	%fd62, [_Z23dvc_D3Q19_Velocity_BC_ZPdS_diiii_param_2];
	ld.param.u64 	%rd29, [_Z23dvc_D3Q19_Velocity_BC_ZPdS_diiii_param_0];
	cvta.to.global.u64 	%rd3, %rd2;
	cvta.to.global.u64 	%rd4, %rd29;
	mul.wide.s32 	%rd5, %r2, 8;
	add.s64 	%rd6, %rd3, %rd5;
	ld.global.f64 	%fd2, [%rd6];
	add.s32 	%r13, %r2, %r1;
	mul.wide.s32 	%rd7, %r1, 8;
	add.s64 	%rd8, %rd6, %rd7;
	ld.global.f64 	%fd3, [%rd8];
	shl.b32 	%r14, %r1, 1;
	add.s32 	%r15, %r13, %r14;
	mul.wide.s32 	%rd9, %r15, 8;
	add.s64 	%rd10, %rd3, %rd9;
	ld.global.f64 	%fd4, [%rd10];
	add.s32 	%r16, %r15, %r1;
	add.s64 	%rd11, %rd10, %rd7;
	ld.global.f64 	%fd5, [%rd11];
	add.s32 	%r17, %r16, %r14;
	mul.wide.s32 	%rd12, %r17, 8;
	add.s64 	%rd13, %rd3, %rd12;
	ld.global.f64 	%fd6, [%rd13];
	shl.b32 	%r18, %r1, 2;
	add.s32 	%r19, %r18, %r16;
	mul.wide.s32 	%rd14, %r19, 8;
	add.s64 	%rd15, %rd3, %rd14;
	ld.global.f64 	%fd7, [%rd15];
	add.s64 	%rd16, %rd4, %rd5;
	ld.global.f64 	%fd8, [%rd16];
	add.s64 	%rd17, %rd16, %rd7;
	ld.global.f64 	%fd9, [%rd17];
	add.s64 	%rd18, %rd17, %rd7;
	ld.global.f64 	%fd10, [%rd18];
	add.s64 	%rd19, %rd18, %rd7;
	ld.global.f64 	%fd11, [%rd19];
	add.s64 	%rd20, %rd19, %rd7;
	ld.global.f64 	%fd12, [%rd20];
	add.s64 	%rd21, %rd20, %rd7;
	ld.global.f64 	%fd13, [%rd21];
	add.s64 	%rd22, %rd21, %rd7;
	ld.global.f64 	%fd14, [%rd22];
	add.s64 	%rd23, %rd4, %rd14;
	ld.global.f64 	%fd15, [%rd23];
	add.f64 	%fd16, %fd8, %fd10;
	add.f64 	%fd17, %fd3, %fd16;
	add.f64 	%fd18, %fd9, %fd17;
	add.f64 	%fd19, %fd2, %fd18;
	add.f64 	%fd20, %fd12, %fd19;
	add.f64 	%fd21, %fd4, %fd20;
	add.f64 	%fd22, %fd5, %fd21;
	add.f64 	%fd23, %fd13, %fd22;
	add.f64 	%fd24, %fd11, %fd15;
	add.f64 	%fd25, %fd7, %fd24;
	add.f64 	%fd26, %fd14, %fd25;
	add.f64 	%fd27, %fd6, %fd26;
	fma.rn.f64 	%fd28, %fd27, 0d4000000000000000, %fd23;
	add.f64 	%fd29, %fd62, 0d3FF0000000000000;
	div.rn.f64 	%fd30, %fd28, %fd29;
	mul.f64 	%fd31, %fd30, 0dBFD5555555555556;
	fma.rn.f64 	%fd32, %fd62, %fd31, %fd11;
	mul.f64 	%fd33, %fd30, 0dBFC5555555555559;
	fma.rn.f64 	%fd34, %fd62, %fd33, %fd15;
	sub.f64 	%fd35, %fd34, %fd10;
	add.f64 	%fd36, %fd3, %fd35;
	sub.f64 	%fd37, %fd36, %fd15;
	add.f64 	%fd38, %fd7, %fd37;
	sub.f64 	%fd39, %fd38, %fd12;
	add.f64 	%fd40, %fd4, %fd39;
	sub.f64 	%fd41, %fd40, %fd5;
	add.f64 	%fd42, %fd13, %fd41;
	mul.f64 	%fd43, %fd62, %fd30;
	sub.f64 	%fd44, %fd11, %fd43;
	add.f64 	%fd45, %fd15, %fd44;
	add.f64 	%fd46, %fd7, %fd45;
	add.f64 	%fd47, %fd14, %fd46;
	add.f64 	%fd48, %fd6, %fd47;
	sub.f64 	%fd49, %fd48, %fd32;
	sub.f64 	%fd50, %fd49, %fd34;
	sub.f64 	%fd51, %fd50, %fd42;
	add.f64 	%fd52, %fd9, %fd51;
	sub.f64 	%fd53, %fd52, %fd2;
	sub.f64 	%fd54, %fd53, %fd6;
	add.f64 	%fd55, %fd14, %fd54;
	add.f64 	%fd56, %fd12, %fd55;
	sub.f64 	%fd57, %fd56, %fd4;
	sub.f64 	%fd58, %fd57, %fd5;
	add.f64 	%fd59, %fd13, %fd58;
	mul.f64 	%fd60, %fd59, 0d3FE0000000000000;
	sub.f64 	%fd61, %fd51, %fd60;
	add.s64 	%rd24, %rd8, %rd7;
	st.global.f64 	[%rd24], %fd32;
	add.s64 	%rd25, %rd11, %rd7;
	st.global.f64 	[%rd25], %fd60;
	add.s64 	%rd26, %rd22, %rd7;
	st.global.f64 	[%rd26], %fd61;
	add.s64 	%rd27, %rd13, %rd7;
	st.global.f64 	[%rd27], %fd34;
	add.s64 	%rd28, %rd23, %rd7;
	st.global.f64 	[%rd28], %fd42;
$L__BB24_2:
	ret;

}
	// .globl	_Z19dvc_D3Q19_Flux_BC_zPdS_dS_iii
.visible .entry _Z19dvc_D3Q19_Flux_BC_zPdS_dS_iii(
	.param .u64 .ptr .align 1 _Z19dvc_D3Q19_Flux_BC_zPdS_dS_iii_param_0,
	.param .u64 .ptr .align 1 _Z19dvc_D3Q19_Flux_BC_zPdS_dS_iii_param_1,
	.param .f64 _Z19dvc_D3Q19_Flux_BC_zPdS_dS_iii_param_2,
	.param .u64 .ptr .align 1 _Z19dvc_D3Q19_Flux_BC_zPdS_dS_iii_param_3,
	.param .u32 _Z19dvc_D3Q19_Flux_BC_zPdS_dS_iii_param_4,
	.param .u32 _Z19dvc_D3Q19_Flux_BC_zPdS_dS_iii_param_5,
	.param .u32 _Z19dvc_D3Q19_Flux_BC_zPdS_dS_iii_param_6
)
{
	.reg .pred 	%p<26>;
	.reg .b32 	%r<67>;
	.reg .b64 	%rd<28>;
	.reg .b64 	%fd<65>;

	ld.param.u64 	%rd2, [_Z19dvc_D3Q19_Flux_BC_zPdS_dS_iii_param_1];
	ld.param.f64 	%fd9, [_Z19dvc_D3Q19_Flux_BC_zPdS_dS_iii_param_2];
	ld.param.u32 	%r6, [_Z19dvc_D3Q19_Flux_BC_zPdS_dS_iii_param_4];
	ld.param.u32 	%r7, [_Z19dvc_D3Q19_Flux_BC_zPdS_dS_iii_param_5];
	ld.param.u32 	%r8, [_Z19dvc_D3Q19_Flux_BC_zPdS_dS_iii_param_6];
	mul.lo.s32 	%r9, %r7, %r6;
	cvt.rn.f64.s32 	%fd10, %r9;
	mov.f64 	%fd11, 0d3FF0000000000000;
	sub.f64 	%fd12, %fd11, %fd9;
	mul.f64 	%fd1, %fd12, %fd10;
	mul.lo.s32 	%r1, %r9, %r8;
	mov.u32 	%r10, %ctaid.x;
	mov.u32 	%r2, %ntid.x;
	mov.u32 	%r3, %tid.x;
	mad.lo.s32 	%r11, %r10, %r2, %r3;
	add.s32 	%r4, %r11, %r9;
	shl.b32 	%r12, %r9, 1;
	setp.ge.s32 	%p1, %r4, %r12;
	mov.f64 	%fd63, 0d0000000000000000;
	@%p1 bra 	$L__BB25_2;
	ld.param.u64 	%rd26, [_Z19dvc_D3Q19_Flux_BC_zPdS_dS_iii_param_0];
	cvta.to.global.u64 	%rd4, %rd2;
	cvta.to.global.u64 	%rd5, %rd26;
	rcp.rn.f64 	%fd13, %fd1;
	mul.wide.s32 	%rd6, %r4, 8;
	add.s64 	%rd7, %rd4, %rd6;
	ld.global.f64 	%fd14, [%rd7];
	add.s32 	%r13, %r4, %r1;
	mul.wide.s32 	%rd8, %r1, 8;
	add.s64 	%rd9, %rd7, %rd8;
	ld.global.f64 	%fd15, [%rd9];
	shl.b32 	%r14, %r1, 1;
	add.s32 	%r15, %r13, %r14;
	mul.wide.s32 	%rd10, %r15, 8;
	add.s64 	%rd11, %rd4, %rd10;
	ld.global.f64 	%fd16, [%rd11];
	add.s32 	%r16, %r15, %r1;
	add.s64 	%rd12, %rd11, %rd8;
	ld.global.f64 	%fd17, [%rd12];
	add.s32 	%r17, %r16, %r14;
	mul.wide.s32 	%rd13, %r17, 8;
	add.s64 	%rd14, %rd4, %rd13;
	ld.global.f64 	%fd18, [%rd14];
	shl.b32 	%r18, %r1, 2;
	add.s32 	%r19, %r18, %r16;
	mul.wide.s32 	%rd15, %r19, 8;
	add.s64 	%rd16, %rd4, %rd15;
	ld.global.f64 	%fd19, [%rd16];
	add.s64 	%rd17, %rd5, %rd6;
	ld.global.f64 	%fd20, [%rd17];
	add.s64 	%rd18, %rd17, %rd8;
	ld.global.f64 	%fd21, [%rd18];
	add.s64 	%rd19, %rd18, %rd8;
	ld.global.f64 	%fd22, [%rd19];
	add.s64 	%rd20, %rd19, %rd8;
	ld.global.f64 	%fd23, [%rd20];
	add.s64 	%rd21, %rd20, %rd8;
	ld.global.f64 	%fd24, [%rd21];
	add.s64 	%rd22, %rd21, %rd8;
	ld.global.f64 	%fd25, [%rd22];
	add.s64 	%rd23, %rd22, %rd8;
	ld.global.f64 	%fd26, [%rd23];
	add.s64 	%rd24, %rd5, %rd15;
	ld.global.f64 	%fd27, [%rd24];
	add.f64 	%fd28, %fd14, %fd20;
	add.f64 	%fd29, %fd28, %fd21;
	add.f64 	%fd30, %fd15, %fd29;
	add.f64 	%fd31, %fd22, %fd30;
	add.f64 	%fd32, %fd16, %fd31;
	add.f64 	%fd33, %fd24, %fd32;
	add.f64 	%fd34, %fd17, %fd33;
	add.f64 	%fd35, %fd25, %fd34;
	add.f64 	%fd36, %fd23, %fd26;
	add.f64 	%fd37, %fd18, %fd36;
	add.f64 	%fd38, %fd27, %fd37;
	add.f64 	%fd39, %fd19, %fd38;
	fma.rn.f64 	%fd40, %fd39, 0d4000000000000000, %fd35;
	mul.f64 	%fd63, %fd13, %fd40;
$L__BB25_2:
	and.b32  	%r5, %r3, 31;
	// begin inline asm
	mov.b64 {%r20,%r21}, %fd63;
	// end inline asm
	shfl.sync.down.b32	%r23|%p2, %r21, 16, 31, -1;
	shfl.sync.down.b32	%r22|%p3, %r20, 16, 31, -1;
	// begin inline asm
	mov.b64 %fd42, {%r22,%r23};
	// end inline asm
	add.f64 	%fd43, %fd63, %fd42;
	// begin inline asm
	mov.b64 {%r24,%r25}, %fd43;
	// end inline asm
	shfl.sync.down.b32	%r27|%p4, %r25, 8, 31, -1;
	shfl.sync.down.b32	%r26|%p5, %r24, 8, 31, -1;
	// begin inline asm
	mov.b64 %fd44, {%r26,%r27};
	// end inline asm
	add.f64 	%fd45, %fd43, %fd44;
	// begin inline asm
	mov.b64 {%r28,%r29}, %fd45;
	// end inline asm
	shfl.sync.down.b32	%r31|%p6, %r29, 4, 31, -1;
	shfl.sync.down.b32	%r30|%p7, %r28, 4, 31, -1;
	// begin inline asm
	mov.b64 %fd46, {%r30,%r31};
	// end inline asm
	add.f64 	%fd47, %fd45, %fd46;
	// begin inline asm
	mov.b64 {%r32,%r33}, %fd47;
	// end inline asm
	shfl.sync.down.b32	%r35|%p8, %r33, 2, 31, -1;
	shfl.sync.down.b32	%r34|%p9, %r32, 2, 31, -1;
	// begin inline asm
	mov.b64 %fd48, {%r34,%r35};
	// end inline asm
	add.f64 	%fd49, %fd47, %fd48;
	// begin inline asm
	mov.b64 {%r36,%r37}, %fd49;
	// end inline asm
	shfl.sync.down.b32	%r39|%p10, %r37, 1, 31, -1;
	shfl.sync.down.b32	%r38|%p11, %r36, 1, 31, -1;
	// begin inline asm
	mov.b64 %fd50, {%r38,%r39};
	// end inline asm
	add.f64 	%fd4, %fd49, %fd50;
	setp.ne.s32 	%p12, %r5, 0;
	@%p12 bra 	$L__BB25_4;
	shr.u32 	%r40, %r3, 2;
	mov.u32 	%r41, _ZZ14blockReduceSumdE6shared;
	add.s32 	%r42, %r41, %r40;
	st.shared.f64 	[%r42], %fd4;
$L__BB25_4:
	bar.sync 	0;
	shr.u32 	%r43, %r2, 5;
	setp.ge.u32 	%p13, %r3, %r43;
	mov.f64 	%fd64, 0d0000000000000000;
	@%p13 bra 	$L__BB25_6;
	shl.b32 	%r44, %r5, 3;
	mov.u32 	%r45, _ZZ14blockReduceSumdE6shared;
	add.s32 	%r46, %r45, %r44;
	ld.shared.f64 	%fd64, [%r46];
$L__BB25_6:
	setp.gt.u32 	%p14, %r3, 31;
	@%p14 bra 	$L__BB25_9;
	// begin inline asm
	mov.b64 {%r47,%r48}, %fd64;
	// end inline asm
	shfl.sync.down.b32	%r50|%p15, %r48, 16, 31, -1;
	shfl.sync.down.b32	%r49|%p16, %r47, 16, 31, -1;
	// begin inline asm
	mov.b64 %fd53, {%r49,%r50};
	// end inline asm
	add.f64 	%fd54, %fd64, %fd53;
	// begin inline asm
	mov.b64 {%r51,%r52}, %fd54;
	// end inline asm
	shfl.sync.down.b32	%r54|%p17, %r52, 8, 31, -1;
	shfl.sync.down.b32	%r53|%p18, %r51, 8, 31, -1;
	// begin inline asm
	mov.b64 %fd55, {%r53,%r54};
	// end inline asm
	add.f64 	%fd56, %fd54, %fd55;
	// begin inline asm
	mov.b64 {%r55,%r56}, %fd56;
	// end inline asm
	shfl.sync.down.b32	%r58|%p19, %r56, 4, 31, -1;
	shfl.sync.down.b32	%r57|%p20, %r55, 4, 31, -1;
	// begin inline asm
	mov.b64 %fd57, {%r57,%r58};
	// end inline asm
	add.f64 	%fd58, %fd56, %fd57;
	// begin inline asm
	mov.b64 {%r59,%r60}, %fd58;
	// end inline asm
	shfl.sync.down.b32	%r62|%p21, %r60, 2, 31, -1;
	shfl.sync.down.b32	%r61|%p22, %r59, 2, 31, -1;
	// begin inline asm
	mov.b64 %fd59, {%r61,%r62};
	// end inline asm
	add.f64 	%fd60, %fd58, %fd59;
	// begin inline asm
	mov.b64 {%r63,%r64}, %fd60;
	// end inline asm
	shfl.sync.down.b32	%r66|%p23, %r64, 1, 31, -1;
	shfl.sync.down.b32	%r65|%p24, %r63, 1, 31, -1;
	// begin inline asm
	mov.b64 %fd61, {%r65,%r66};
	// end inline asm
	add.f64 	%fd7, %fd60, %fd61;
	setp.ne.s32 	%p25, %r3, 0;
	@%p25 bra 	$L__BB25_9;
	ld.param.u64 	%rd27, [_Z19dvc_D3Q19_Flux_BC_zPdS_dS_iii_param_3];
	cvta.to.global.u64 	%rd25, %rd27;
	atom.global.add.f64 	%fd62, [%rd25], %fd7;
$L__BB25_9:
	ret;

}
	// .globl	_Z19dvc_D3Q19_Flux_BC_ZPdS_dS_iiii
.visible .entry _Z19dvc_D3Q19_Flux_BC_ZPdS_dS_iiii(
	.param .u64 .ptr .align 1 _Z19dvc_D3Q19_Flux_BC_ZPdS_dS_iiii_param_0,
	.param .u64 .ptr .align 1 _Z19dvc_D3Q19_Flux_BC_ZPdS_dS_iiii_param_1,
	.param .f64 _Z19dvc_D3Q19_Flux_BC_ZPdS_dS_iiii_param_2,
	.param .u64 .ptr .align 1 _Z19dvc_D3Q19_Flux_BC_ZPdS_dS_iiii_param_3,
	.param .u32 _Z19dvc_D3Q19_Flux_BC_ZPdS_dS_iiii_param_4,
	.param .u32 _Z19dvc_D3Q19_Flux_BC_ZPdS_dS_iiii_param_5,
	.param .u32 _Z19dvc_D3Q19_Flux_BC_ZPdS_dS_iiii_param_6,
	.param .u32 _Z19dvc_D3Q19_Flux_BC_ZPdS_dS_iiii_param_7
)
{
	.reg .pred 	%p<26>;
	.reg .b32 	%r<67>;
	.reg .b64 	%rd<28>;
	.reg .b64 	%fd<64>;

	ld.param.u64 	%rd2, [_Z19dvc_D3Q19_Flux_BC_ZPdS_dS_iiii_param_1];
	ld.param.f64 	%fd9, [_Z19dvc_D3Q19_Flux_BC_ZPdS_dS_iiii_param_2];
	ld.param.u32 	%r6, [_Z19dvc_D3Q19_Flux_BC_ZPdS_dS_iiii_param_4];
	ld.param.u32 	%r7, [_Z19dvc_D3Q19_Flux_BC_ZPdS_dS_iiii_param_5];
	ld.param.u32 	%r8, [_Z19dvc_D3Q19_Flux_BC_ZPdS_dS_iiii_param_6];
	ld.param.u32 	%r9, [_Z19dvc_D3Q19_Flux_BC_ZPdS_dS_iiii_param_7];
	mul.lo.s32 	%r10, %r7, %r6;
	mul.lo.s32 	%r1, %r10, %r8;
	mov.u32 	%r11, %ctaid.x;
	mov.u32 	%r2, %ntid.x;
	mov.u32 	%r3, %tid.x;
	mad.lo.s32 	%r12, %r11, %r2, %r3;
	add.s32 	%r4, %r12, %r9;
	cvt.rn.f64.s32 	%fd10, %r10;
	add.f64 	%fd11, %fd9, 0d3FF0000000000000;
	mul.f64 	%fd1, %fd11, %fd10;
	sub.s32 	%r13, %r1, %r10;
	setp.ge.s32 	%p1, %r4, %r13;
	mov.f64 	%fd62, 0d0000000000000000;
	@%p1 bra 	$L__BB26_2;
	ld.param.u64 	%rd26, [_Z19dvc_D3Q19_Flux_BC_ZPdS_dS_iiii_param_0];
	cvta.to.global.u64 	%rd4, %rd2;
	cvta.to.global.u64 	%rd5, %rd26;
	rcp.rn.f64 	%fd12, %fd1;
	mul.wide.s32 	%rd6, %r4, 8;
	add.s64 	%rd7, %rd4, %rd6;
	ld.global.f64 	%fd13, [%rd7];
	mul.wide.s32 	%rd8, %r1, 8;
	add.s64 	%rd9, %rd7, %rd8;
	ld.global.f64 	%fd14, [%rd9];
	add.s64 	%rd10, %rd9, %rd8;
	ld.global.f64 	%fd15, [%rd10];
	add.s64 	%rd11, %rd10, %rd8;
	ld.global.f64 	%fd16, [%rd11];
	shl.b32 	%r14, %r1, 2;
	add.s32 	%r15, %r14, %r4;
	add.s64 	%rd12, %rd11, %rd8;
	ld.global.f64 	%fd17, [%rd12];
	add.s32 	%r16, %r15, %r1;
	add.s64 	%rd13, %rd12, %rd8;
	ld.global.f64 	%fd18, [%rd13];
	shl.b32 	%r17, %r1, 1;
	add.s32 	%r18, %r16, %r17;
	mul.wide.s32 	%rd14, %r18, 8;
	add.s64 	%rd15, %rd4, %rd14;
	ld.global.f64 	%fd19, [%rd15];
	add.s64 	%rd16, %rd5, %rd6;
	ld.global.f64 	%fd20, [%rd16];
	add.s64 	%rd17, %rd16, %rd8;
	ld.global.f64 	%fd21, [%rd17];
	add.s64 	%rd18, %rd17, %rd8;
	ld.global.f64 	%fd22, [%rd18];
	mul.wide.s32 	%rd19, %r15, 8;
	add.s64 	%rd20, %rd5, %rd19;
	ld.global.f64 	%fd23, [%rd20];
	add.s64 	%rd21, %rd20, %rd8;
	ld.global.f64 	%fd24, [%rd21];
	add.s64 	%rd22, %rd5, %rd14;
	ld.global.f64 	%fd25, [%rd22];
	add.s32 	%r19, %r14, %r16;
	mul.wide.s32 	%rd23, %r19, 8;
	add.s64 	%rd24, %rd5, %rd23;
	ld.global.f64 	%fd26, [%rd24];
	add.f64 	%fd27, %fd13, %fd20;
	add.f64 	%fd28, %fd27, %fd21;
	add.f64 	%fd29, %fd14, %fd28;
	add.f64 	%fd30, %fd22, %fd29;
	add.f64 	%fd31, %fd16, %fd30;
	add.f64 	%fd32, %fd23, %fd31;
	add.f64 	%fd33, %fd17, %fd32;
	add.f64 	%fd34, %fd24, %fd33;
	add.f64 	%fd35, %fd15, %fd18;
	add.f64 	%fd36, %fd35, %fd25;
	add.f64 	%fd37, %fd19, %fd36;
	add.f64 	%fd38, %fd26, %fd37;
	fma.rn.f64 	%fd39, %fd38, 0d4000000000000000, %fd34;
	mul.f64 	%fd62, %fd12, %fd39;
$L__BB26_2:
	and.b32  	%r5, %r3, 31;
	// begin inline asm
	mov.b64 {%r20,%r21}, %fd62;
	// end inline asm
	shfl.sync.down.b32	%r23|%p2, %r21, 16, 31, -1;
	shfl.sync.down.b32	%r22|%p3, %r20, 16, 31, -1;
	// begin inline asm
	mov.b64 %fd41, {%r22,%r23};
	// end inline asm
	add.f64 	%fd42, %fd62, %fd41;
	// begin inline asm
	mov.b64 {%r24,%r25}, %fd42;
	// end inline asm
	shfl.sync.down.b32	%r27|%p4, %r25, 8, 31, -1;
	shfl.sync.down.b32	%r26|%p5, %r24, 8, 31, -1;
	// begin inline asm
	mov.b64 %fd43, {%r26,%r27};
	// end inline asm
	add.f64 	%fd44, %fd42, %fd43;
	// begin inline asm
	mov.b64 {%r28,%r29}, %fd44;
	// end inline asm
	shfl.sync.down.b32	%r31|%p6, %r29, 4, 31, -1;
	shfl.sync.down.b32	%r30|%p7, %r28, 4, 31, -1;
	// begin inline asm
	mov.b64 %fd45, {%r30,%r31};
	// end inline asm
	add.f64 	%fd46, %fd44, %fd45;
	// begin inline asm
	mov.b64 {%r32,%r33}, %fd46;
	// end inline asm
	shfl.sync.down.b32	%r35|%p8, %r33, 2, 31, -1;
	shfl.sync.down.b32	%r34|%p9, %r32, 2, 31, -1;
	// begin inline asm
	mov.b64 %fd47, {%r34,%r35};
	// end inline asm
	add.f64 	%fd48, %fd46, %fd47;
	// begin inline asm
	mov.b64 {%r36,%r37}, %fd48;
	// end inline asm
	shfl.sync.down.b32	%r39|%p10, %r37, 1, 31, -1;
	shfl.sync.down.b32	%r38|%p11, %r36, 1, 31, -1;
	// begin inline asm
	mov.b64 %fd49, {%r38,%r39};
	// end inline asm
	add.f64 	%fd4, %fd48, %fd49;
	setp.ne.s32 	%p12, %r5, 0;
	@%p12 bra 	$L__BB26_4;
	shr.u32 	%r40, %r3, 2;
	mov.u32 	%r41, _ZZ14blockReduceSumdE6shared;
	add.s32 	%r42, %r41, %r40;
	st.shared.f64 	[%r42], %fd4;
$L__BB26_4:
	bar.sync 	0;
	shr.u32 	%r43, %r2, 5;
	setp.ge.u32 	%p13, %r3, %r43;
	mov.f64 	%fd63, 0d0000000000000000;
	@%p13 bra 	$L__BB26_6;
	shl.b32 	%r44, %r5, 3;
	mov.u32 	%r45, _ZZ14blockReduceSumdE6shared;
	add.s32 	%r46, %r45, %r44;
	ld.shared.f64 	%fd63, [%r46];
$L__BB26_6:
	setp.gt.u32 	%p14, %r3, 31;
	@%p14 bra 	$L__BB26_9;
	// begin inline asm
	mov.b64 {%r47,%r48}, %fd63;
	// end inline asm
	shfl.sync.down.b32	%r50|%p15, %r48, 16, 31, -1;
	shfl.sync.down.b32	%r49|%p16, %r47, 16, 31, -1;
	// begin inline asm
	mov.b64 %fd52, {%r49,%r50};
	// end inline asm
	add.f64 	%fd53, %fd63, %fd52;
	// begin inline asm
	mov.b64 {%r51,%r52}, %fd53;
	// end inline asm
	shfl.sync.down.b32	%r54|%p17, %r52, 8, 31, -1;
	shfl.sync.down.b32	%r53|%p18, %r51, 8, 31, -1;
	// begin inline asm
	mov.b64 %fd54, {%r53,%r54};
	// end inline asm
	add.f64 	%fd55, %fd53, %fd54;
	// begin inline asm
	mov.b64 {%r55,%r56}, %fd55;
	// end inline asm
	shfl.sync.down.b32	%r58|%p19, %r56, 4, 31, -1;
	shfl.sync.down.b32	%r57|%p20, %r55, 4, 31, -1;
	// begin inline asm
	mov.b64 %fd56, {%r57,%r58};
	// end inline asm
	add.f64 	%fd57, %fd55, %fd56;
	// begin inline asm
	mov.b64 {%r59,%r60}, %fd57;
	// end inline asm
	shfl.sync.down.b32	%r62|%p21, %r60, 2, 31, -1;
	shfl.sync.down.b32	%r61|%p22, %r59, 2, 31, -1;
	// begin inline asm
	mov.b64 %fd58, {%r61,%r62};
	// end inline asm
	add.f64 	%fd59, %fd57, %fd58;
	// begin inline asm
	mov.b64 {%r63,%r64}, %fd59;
	// end inline asm
	shfl.sync.down.b32	%r66|%p23, %r64, 1, 31, -1;
	shfl.sync.down.b32	%r65|%p24, %r63, 1, 31, -1;
	// begin inline asm
	mov.b64 %fd60, {%r65,%r66};
	// end inline asm
	add.f64 	%fd7, %fd59, %fd60;
	setp.ne.s32 	%p25, %r3, 0;
	@%p25 bra 	$L__BB26_9;
	ld.param.u64 	%rd27, [_Z19dvc_D3Q19_Flux_BC_ZPdS_dS_iiii_param_3];
	cvta.to.global.u64 	%rd25, %rd27;
	atom.global.add.f64 	%fd61, [%rd25], %fd7;
$L__BB26_9:
	ret;

}
	// .globl	_Z28dvc_ScaLBL_D3Q19_Init_SimplePcPdS0_iii
.visible .entry _Z28dvc_ScaLBL_D3Q19_Init_SimplePcPdS0_iii(
	.param .u64 .ptr .align 1 _Z28dvc_ScaLBL_D3Q19_Init_SimplePcPdS0_iii_param_0,
	.param .u64 .ptr .align 1 _Z28dvc_ScaLBL_D3Q19_Init_SimplePcPdS0_iii_param_1,
	.param .u64 .ptr .align 1 _Z28dvc_ScaLBL_D3Q19_Init_SimplePcPdS0_iii_param_2,
	.param .u32 _Z28dvc_ScaLBL_D3Q19_Init_SimplePcPdS0_iii_param_3,
	.param .u32 _Z28dvc_ScaLBL_D3Q19_Init_SimplePcPdS0_iii_param_4,
	.param .u32 _Z28dvc_ScaLBL_D3Q19_Init_SimplePcPdS0_iii_param_5
)
{
	.reg .pred 	%p<5>;
	.reg .b16 	%rs<2>;
	.reg .b32 	%r<23>;
	.reg .b64 	%rd<71>;

	ld.param.u64 	%rd4, [_Z28dvc_ScaLBL_D3Q19_Init_SimplePcPdS0_iii_param_0];
	ld.param.u64 	%rd5, [_Z28dvc_ScaLBL_D3Q19_Init_SimplePcPdS0_iii_param_1];
	ld.param.u64 	%rd6, [_Z28dvc_ScaLBL_D3Q19_Init_SimplePcPdS0_iii_param_2];
	ld.param.u32 	%r9, [_Z28dvc_ScaLBL_D3Q19_Init_SimplePcPdS0_iii_param_3];
	ld.param.u32 	%r10, [_Z28dvc_ScaLBL_D3Q19_Init_SimplePcPdS0_iii_param_4];
	ld.param.u32 	%r11, [_Z28dvc_ScaLBL_D3Q19_Init_SimplePcPdS0_iii_param_5];
	cvta.to.global.u64 	%rd1, %rd6;
	cvta.to.global.u64 	%rd2, %rd5;
	mul.lo.s32 	%r12, %r10, %r9;
	mul.lo.s32 	%r1, %r12, %r11;
	setp.lt.s32 	%p1, %r1, -262143;
	@%p1 bra 	$L__BB27_7;
	shr.s32 	%r13, %r1, 31;
	shr.u32 	%r14, %r13, 14;
	add.s32 	%r15, %r1, %r14;
	shr.s32 	%r16, %r15, 18;
	neg.s32 	%r22, %r16;
	mov.u32 	%r17, %ctaid.x;
	mov.u32 	%r2, %ntid.x;
	mov.u32 	%r18, %tid.x;
	mul.lo.s32 	%r19, %r2, %r17;
	mad.lo.s32 	%r20, %r19, %r16, %r19;
	add.s32 	%r21, %r18, %r20;
	cvta.to.global.u64 	%rd3, %rd4;
	mul.wide.s32 	%rd36, %r1, 8;
$L__BB27_2:
	setp.ge.s32 	%p2, %r21, %r1;
	@%p2 bra 	$L__BB27_6;
	cvt.s64.s32 	%rd7, %r21;
	add.s64 	%rd8, %rd3, %rd7;
	ld.global.s8 	%rs1, [%rd8];
	setp.lt.s16 	%p3, %rs1, 1;
	@%p3 bra 	$L__BB27_5;
	mul.wide.s32 	%rd31, %r21, 8;
	add.s64 	%rd32, %rd2, %rd31;
	mov.b64 	%rd33, 0;
	st.global.u64 	[%rd32], %rd33;
	add.s64 	%rd34, %rd1, %rd31;
	mov.b64 	%rd35, 4576918229304087675;
	st.global.u64 	[%rd34], %rd35;
	add.s64 	%rd37, %rd32, %rd36;
	mov.b64 	%rd38, 4607272490792564818;
	st.global.u64 	[%rd37], %rd38;
	add.s64 	%rd39, %rd34, %rd36;
	mov.b64 	%rd40, 4607317526788838523;
	st.global.u64 	[%rd39], %rd40;
	add.s64 	%rd41, %rd37, %rd36;
	mov.b64 	%rd42, 4611776090419935314;
	st.global.u64 	[%rd41], %rd42;
	add.s64 	%rd43, %rd39, %rd36;
	mov.b64 	%rd44, 4611798608418072166;
	st.global.u64 	[%rd43], %rd44;
	add.s64 	%rd45, %rd41, %rd36;
	mov.b64 	%rd46, 4614072926229894267;
	st.global.u64 	[%rd45], %rd46;
	add.s64 	%rd47, %rd43, %rd36;
	mov.b64 	%rd48, 4614095444228031119;
	st.global.u64 	[%rd47], %rd48;
	add.s64 	%rd49, %rd45, %rd36;
	mov.b64 	%rd50, 4616279690047305810;
	st.global.u64 	[%rd49], %rd50;
	add.s64 	%rd51, %rd47, %rd36;
	mov.b64 	%rd52, 4616290949046374236;
	st.global.u64 	[%rd51], %rd52;
	add.s64 	%rd53, %rd49, %rd36;
	mov.b64 	%rd54, 4617428107952285286;
	st.global.u64 	[%rd53], %rd54;
	add.s64 	%rd55, %rd51, %rd36;
	mov.b64 	%rd56, 4617439366951353713;
	st.global.u64 	[%rd55], %rd56;
	add.s64 	%rd57, %rd53, %rd36;
	mov.b64 	%rd58, 4618576525857264763;
	st.global.u64 	[%rd57], %rd58;
	add.s64 	%rd59, %rd55, %rd36;
	mov.b64 	%rd60, 4618587784856333189;
	st.global.u64 	[%rd59], %rd60;
	add.s64 	%rd61, %rd57, %rd36;
	mov.b64 	%rd62, 4619724943762244239;
	st.global.u64 	[%rd61], %rd62;
	add.s64 	%rd63, %rd59, %rd36;
	mov.b64 	%rd64, 4619736202761312666;
	st.global.u64 	[%rd63], %rd64;
	add.s64 	%rd65, %rd61, %rd36;
	mov.b64 	%rd66, 4620783289674676306;
	st.global.u64 	[%rd65], %rd66;
	add.s64 	%rd67, %rd63, %rd36;
	mov.b64 	%rd68, 4620788919174210519;
	st.global.u64 	[%rd67], %rd68;
	add.s64 	%rd69, %rd65, %rd36;
	mov.b64 	%rd70, 4621357498627166044;
	st.global.u64 	[%rd69], %rd70;
	bra.uni 	$L__BB27_6;
$L__BB27_5:
	mul.wide.s32 	%rd9, %r21, 8;
	add.s64 	%rd10, %rd2, %rd9;
	mov.b64 	%rd11, -4616189618054758400;
	st.global.u64 	[%rd10], %rd11;
	add.s64 	%rd12, %rd1, %rd9;
	st.global.u64 	[%rd12], %rd11;
	add.s64 	%rd14, %rd10, %rd36;
	st.global.u64 	[%rd14], %rd11;
	add.s64 	%rd15, %rd12, %rd36;
	st.global.u64 	[%rd15], %rd11;
	add.s64 	%rd16, %rd14, %rd36;
	st.global.u64 	[%rd16], %rd11;
	add.s64 	%rd17, %rd15, %rd36;
	st.global.u64 	[%rd17], %rd11;
	add.s64 	%rd18, %rd16, %rd36;
	st.global.u64 	[%rd18], %rd11;
	add.s64 	%rd19, %rd17, %rd36;
	st.global.u64 	[%rd19], %rd11;
	add.s64 	%rd20, %rd18, %rd36;
	st.global.u64 	[%rd20], %rd11;
	add.s64 	%rd21, %rd19, %rd36;
	st.global.u64 	[%rd21], %rd11;
	add.s64 	%rd22, %rd20, %rd36;
	st.global.u64 	[%rd22], %rd11;
	add.s64 	%rd23, %rd21, %rd36;
	st.global.u64 	[%rd23], %rd11;
	add.s64 	%rd24, %rd22, %rd36;
	st.global.u64 	[%rd24], %rd11;
	add.s64 	%rd25, %rd23, %rd36;
	st.global.u64 	[%rd25], %rd11;
	add.s64 	%rd26, %rd24, %rd36;
	st.global.u64 	[%rd26], %rd11;
	add.s64 	%rd27, %rd25, %rd36;
	st.global.u64 	[%rd27], %rd11;
	add.s64 	%rd28, %rd26, %rd36;
	st.global.u64 	[%rd28], %rd11;
	add.s64 	%rd29, %rd27, %rd36;
	st.global.u64 	[%rd29], %rd11;
	add.s64 	%rd30, %rd28, %rd36;
	st.global.u64 	[%rd30], %rd11;
$L__BB27_6:
	add.s32 	%r22, %r22, 1;
	add.s32 	%r21, %r21, %r2;
	setp.ne.s32 	%p4, %r22, 1;
	@%p4 bra 	$L__BB27_2;
$L__BB27_7:
	ret;

}


// ===== COMPILED SASS (sm_100) =====

	.target	sm_100

	.elftype	@"ET_EXEC"


//--------------------- .note.nv.tkinfo           --------------------------
	.section	.note.nv.tkinfo,"",@"SHT_NOTE"
	.sectionflags	@"SHF_NOTE_NV_TKINFO"
	.tkinfo
        /*0018*/ 	.word	0x00000002
        /*0030*/ 	.string	""
        /*0030*/ 	.string	"ptxas"
        /*0030*/ 	.string	"Cuda compilation tools, release 13.0, V13.0.88"
        /*0030*/ 	.string	"Build cuda_13.0.r13.0/compiler.36424714_0"
        /*0030*/ 	.string	"-arch sm_100 -m 64 "



//--------------------- .note.nv.cuinfo           --------------------------
	.section	.note.nv.cuinfo,"",@"SHT_NOTE"
	.sectionflags	@"SHF_NOTE_NV_CUINFO"
        /*0018*/ 	.short	0x0002
        /*001a*/ 	.short	0x0064
        /*001c*/ 	.short	0x0082
	.zero		2


//--------------------- .nv.info                  --------------------------
	.section	.nv.info,"",@"SHT_CUDA_INFO"
	.align	4


	//----- nvinfo : EIATTR_REGCOUNT
	.align		4
        /*0000*/ 	.byte	0x04, 0x2f
        /*0002*/ 	.short	(.L_13 - .L_12)
	.align		4
.L_12:
        /*0004*/ 	.word	index@(_Z16sum_kernel_blockPdS_i)
        /*0008*/ 	.word	0x00000016


	//----- nvinfo : EIATTR_FRAME_SIZE
	.align		4
.L_13:
        /*000c*/ 	.byte	0x04, 0x11
        /*000e*/ 	.short	(.L_15 - .L_14)
	.align		4
.L_14:
        /*0010*/ 	.word	index@(_Z16sum_kernel_blockPdS_i)
        /*0014*/ 	.word	0x00000000


	//----- nvinfo : EIATTR_REGCOUNT
	.align		4
.L_15:
        /*0018*/ 	.byte	0x04, 0x2f
        /*001a*/ 	.short	(.L_17 - .L_16)
	.align		4
.L_16:
        /*001c*/ 	.word	index@(_Z18deviceReduceKernelPdS_i)
        /*0020*/ 	.word	0x00000011


	//----- nvinfo : EIATTR_FRAME_SIZE
	.align		4
.L_17:
        /*0024*/ 	.byte	0x04, 0x11
        /*0026*/ 	.short	(.L_19 - .L_18)
	.align		4
.L_18:
        /*0028*/ 	.word	index@(_Z18deviceReduceKernelPdS_i)
        /*002c*/ 	.word	0x00000000


	//----- nvinfo : EIATTR_REGCOUNT
	.align		4
.L_19:
        /*0030*/ 	.byte	0x04, 0x2f
        /*0032*/ 	.short	(.L_21 - .L_20)
	.align		4
.L_20:
        /*0034*/ 	.word	index@(_Z21dvc_ScaLBL_D3Q19_PackiPiiiPdS0_i)
        /*0038*/ 	.word	0x0000000c


	//----- nvinfo : EIATTR_FRAME_SIZE
	.align		4
.L_21:
        /*003c*/ 	.byte	0x04, 0x11
        /*003e*/ 	.short	(.L_23 - .L_22)
	.align		4
.L_22:
        /*0040*/ 	.word	index@(_Z21dvc_ScaLBL_D3Q19_PackiPiiiPdS0_i)
        /*0044*/ 	.word	0x00000000


	//----- nvinfo : EIATTR_REGCOUNT
	.align		4
.L_23:
        /*0048*/ 	.byte	0x04, 0x2f
        /*004a*/ 	.short	(.L_25 - .L_24)
	.align		4
.L_24:
        /*004c*/ 	.word	index@(_Z23dvc_ScaLBL_D3Q19_UnpackiPiiiPdS0_i)
        /*0050*/ 	.word	0x0000000a


	//----- nvinfo : EIATTR_FRAME_SIZE
	.align		4
.L_25:
        /*0054*/ 	.byte	0x04, 0x11
        /*0056*/ 	.short	(.L_27 - .L_26)
	.align		4
.L_26:
        /*0058*/ 	.word	index@(_Z23dvc_ScaLBL_D3Q19_UnpackiPiiiPdS0_i)
        /*005c*/ 	.word	0x00000000


	//----- nvinfo : EIATTR_REGCOUNT
	.align		4
.L_27:
        /*0060*/ 	.byte	0x04, 0x2f
        /*0062*/ 	.short	(.L_29 - .L_28)
	.align		4
.L_28:
        /*0064*/ 	.word	index@(_Z21dvc_ScaLBL_D3Q19_InitPcPdS0_iii)
        /*0068*/ 	.word	0x00000020


	//----- nvinfo : EIATTR_FRAME_SIZE
	.align		4
.L_29:
        /*006c*/ 	.byte	0x04, 0x11
        /*006e*/ 	.short	(.L_31 - .L_30)
	.align		4
.L_30:
        /*0070*/ 	.word	index@(_Z21dvc_ScaLBL_D3Q19_InitPcPdS0_iii)
        /*0074*/ 	.word	0x00000000


	//----- nvinfo : EIATTR_REGCOUNT
	.align		4
.L_31:
        /*0078*/ 	.byte	0x04, 0x2f
        /*007a*/ 	.short	(.L_33 - .L_32)
	.align		4
.L_32:
        /*007c*/ 	.word	index@(_Z24dvc_ScaLBL_D3Q19_AA_InitPdS_i)
        /*0080*/ 	.word	0x00000020


	//----- nvinfo : EIATTR_FRAME_SIZE
	.align		4
.L_33:
        /*0084*/ 	.byte	0x04, 0x11
        /*0086*/ 	.short	(.L_35 - .L_34)
	.align		4
.L_34:
        /*0088*/ 	.word	index@(_Z24dvc_ScaLBL_D3Q19_AA_InitPdS_i)
        /*008c*/ 	.word	0x00000000


	//----- nvinfo : EIATTR_REGCOUNT
	.align		4
.L_35:
        /*0090*/ 	.byte	0x04, 0x2f
        /*0092*/ 	.short	(.L_37 - .L_36)
	.align		4
.L_36:
        /*0094*/ 	.word	index@(_Z21dvc_ScaLBL_D3Q19_InitPdi)
        /*0098*/ 	.word	0x00000020


	//----- nvinfo : EIATTR_FRAME_SIZE
	.align		4
.L_37:
        /*009c*/ 	.byte	0x04, 0x11
        /*009e*/ 	.short	(.L_39 - .L_38)
	.align		4
.L_38:
        /*00a0*/ 	.word	index@(_Z21dvc_ScaLBL_D3Q19_InitPdi)
        /*00a4*/ 	.word	0x00000000


	//----- nvinfo : EIATTR_REGCOUNT
	.align		4
.L_39:
        /*00a8*/ 	.byte	0x04, 0x2f
        /*00aa*/ 	.short	(.L_41 - .L_40)
	.align		4
.L_40:
        /*00ac*/ 	.word	index@(_Z29dvc_ScaLBL_D3Q19_Swap_CompactPiPdS0_ii)
        /*00b0*/ 	.word	0x00000020


	//----- nvinfo : EIATTR_FRAME_SIZE
	.align		4
.L_41:
        /*00b4*/ 	.byte	0x04, 0x11
        /*00b6*/ 	.short	(.L_43 - .L_42)
	.align		4
.L_42:
        /*00b8*/ 	.word	index@(_Z29dvc_ScaLBL_D3Q19_Swap_CompactPiPdS0_ii)
        /*00bc*/ 	.word	0x00000000


	//----- nvinfo : EIATTR_REGCOUNT
	.align		4
.L_43:
        /*00c0*/ 	.byte	0x04, 0x2f
        /*00c2*/ 	.short	(.L_45 - .L_44)
	.align		4
.L_44:
        /*00c4*/ 	.word	index@(_Z24dvc_ScaLBL_AAodd_CompactPiPdi)
        /*00c8*/ 	.word	0x0000005c


	//----- nvinfo : EIATTR_FRAME_SIZE
	.align		4
.L_45:
        /*00cc*/ 	.byte	0x04, 0x11
        /*00ce*/ 	.short	(.L_47 - .L_46)
	.align		4
.L_46:
        /*00d0*/ 	.word	index@(_Z24dvc_ScaLBL_AAodd_CompactPiPdi)
        /*00d4*/ 	.word	0x00000000


	//----- nvinfo : EIATTR_REGCOUNT
	.align		4
.L_47:
        /*00d8*/ 	.byte	0x04, 0x2f
        /*00da*/ 	.short	(.L_49 - .L_48)
	.align		4
.L_48:
        /*00dc*/ 	.word	index@(_Z20dvc_ScaLBL_AAodd_MRTPiPdiiiddddd)
        /*00e0*/ 	.word	0x00000078


	//----- nvinfo : EIATTR_FRAME_SIZE
	.align		4
.L_49:
        /*00e4*/ 	.byte	0x04, 0x11
        /*00e6*/ 	.short	(.L_51 - .L_50)
	.align		4
.L_50:
        /*00e8*/ 	.word	index@($__internal_7_$__cuda_sm20_div_rn_f64_full)
        /*00ec*/ 	.word	0x00000000


	//----- nvinfo : EIATTR_FRAME_SIZE
	.align		4
.L_51:
        /*00f0*/ 	.byte	0x04, 0x11
        /*00f2*/ 	.short	(.L_53 - .L_52)
	.align		4
.L_52:
        /*00f4*/ 	.word	index@(_Z20dvc_ScaLBL_AAodd_MRTPiPdiiiddddd)
        /*00f8*/ 	.word	0x00000000


	//----- nvinfo : EIATTR_REGCOUNT
	.align		4
.L_53:
        /*00fc*/ 	.byte	0x04, 0x2f
        /*00fe*/ 	.short	(.L_55 - .L_54)
	.align		4
.L_54:
        /*0100*/ 	.word	index@(_Z21dvc_ScaLBL_AAeven_MRTPdiiiddddd)
        /*0104*/ 	.word	0x0000007e


	//----- nvinfo : EIATTR_FRAME_SIZE
	.align		4
.L_55:
        /*0108*/ 	.byte	0x04, 0x11
        /*010a*/ 	.short	(.L_57 - .L_56)
	.align		4
.L_56:
        /*010c*/ 	.word	index@($__internal_6_$__cuda_sm20_div_rn_f64_full)
        /*0110*/ 	.word	0x00000000


	//----- nvinfo : EIATTR_FRAME_SIZE
	.align		4
.L_57:
        /*0114*/ 	.byte	0x04, 0x11
        /*0116*/ 	.short	(.L_59 - .L_58)
	.align		4
.L_58:
        /*0118*/ 	.word	index@(_Z21dvc_ScaLBL_AAeven_MRTPdiiiddddd)
        /*011c*/ 	.word	0x00000000


	//----- nvinfo : EIATTR_REGCOUNT
	.align		4
.L_59:
        /*0120*/ 	.byte	0x04, 0x2f
        /*0122*/ 	.short	(.L_61 - .L_60)
	.align		4
.L_60:
        /*0124*/ 	.word	index@(_Z25dvc_ScaLBL_AAeven_CompactPdi)
        /*0128*/ 	.word	0x0000004f


	//----- nvinfo : EIATTR_FRAME_SIZE
	.align		4
.L_61:
        /*012c*/ 	.byte	0x04, 0x11
        /*012e*/ 	.short	(.L_63 - .L_62)
	.align		4
.L_62:
        /*0130*/ 	.word	index@(_Z25dvc_ScaLBL_AAeven_CompactPdi)
        /*0134*/ 	.word	0x00000000


	//----- nvinfo : EIATTR_REGCOUNT
	.align		4
.L_63:
        /*0138*/ 	.byte	0x04, 0x2f
        /*013a*/ 	.short	(.L_65 - .L_64)
	.align		4
.L_64:
        /*013c*/ 	.word	index@(_Z21dvc_ScaLBL_D3Q19_SwapPcPdS0_iii)
        /*0140*/ 	.word	0x00000038


	//----- nvinfo : EIATTR_FRAME_SIZE
	.align		4
.L_65:
        /*0144*/ 	.byte	0x04, 0x11
        /*0146*/ 	.short	(.L_67 - .L_66)
	.align		4
.L_66:
        /*0148*/ 	.word	index@(_Z21dvc_ScaLBL_D3Q19_SwapPcPdS0_iii)
        /*014c*/ 	.word	0x00000000


	//----- nvinfo : EIATTR_REGCOUNT
	.align		4
.L_67:
        /*0150*/ 	.byte	0x04, 0x2f
        /*0152*/ 	.short	(.L_69 - .L_68)
	.align		4
.L_68:
        /*0154*/ 	.word	index@(_Z25dvc_ScaLBL_D3Q19_MomentumPdS_i)
        /*0158*/ 	.word	0x00000028


	//----- nvinfo : EIATTR_FRAME_SIZE
	.align		4
.L_69:
        /*015c*/ 	.byte	0x04, 0x11
        /*015e*/ 	.short	(.L_71 - .L_70)
	.align		4
.L_70:
        /*0160*/ 	.word	index@(_Z25dvc_ScaLBL_D3Q19_MomentumPdS_i)
        /*0164*/ 	.word	0x00000000


	//----- nvinfo : EIATTR_REGCOUNT
	.align		4
.L_71:
        /*0168*/ 	.byte	0x04, 0x2f
        /*016a*/ 	.short	(.L_73 - .L_72)
	.align		4
.L_72:
        /*016c*/ 	.word	index@(_Z25dvc_ScaLBL_D3Q19_PressurePKdPdi)
        /*0170*/ 	.word	0x00000020


	//----- nvinfo : EIATTR_FRAME_SIZE
	.align		4
.L_73:
        /*0174*/ 	.byte	0x04, 0x11
        /*0176*/ 	.short	(.L_75 - .L_74)
	.align		4
.L_74:
        /*0178*/ 	.word	index@(_Z25dvc_ScaLBL_D3Q19_PressurePKdPdi)
        /*017c*/ 	.word	0x00000000


	//----- nvinfo : EIATTR_REGCOUNT
	.align		4
.L_75:
        /*0180*/ 	.byte	0x04, 0x2f
        /*0182*/ 	.short	(.L_77 - .L_76)
	.align		4
.L_76:
        /*0184*/ 	.word	index@(_Z37dvc_ScaLBL_D3Q19_AAeven_Pressure_BC_zPiPddii)
        /*0188*/ 	.word	0x00000020


	//----- nvinfo : EIATTR_FRAME_SIZE
	.align		4
.L_77:
        /*018c*/ 	.byte	0x04, 0x11
        /*018e*/ 	.short	(.L_79 - .L_78)
	.align		4
.L_78:
        /*0190*/ 	.word	index@(_Z37dvc_ScaLBL_D3Q19_AAeven_Pressure_BC_zPiPddii)
        /*0194*/ 	.word	0x00000000


	//----- nvinfo : EIATTR_REGCOUNT
	.align		4
.L_79:
        /*0198*/ 	.byte	0x04, 0x2f
        /*019a*/ 	.short	(.L_81 - .L_80)
	.align		4
.L_80:
        /*019c*/ 	.word	index@(_Z37dvc_ScaLBL_D3Q19_AAeven_Pressure_BC_ZPiPddii)
        /*01a0*/ 	.word	0x00000020


	//----- nvinfo : EIATTR_FRAME_SIZE
	.align		4
.L_81:
        /*01a4*/ 	.byte	0x04, 0x11
        /*01a6*/ 	.short	(.L_83 - .L_82)
	.align		4
.L_82:
        /*01a8*/ 	.word	index@(_Z37dvc_ScaLBL_D3Q19_AAeven_Pressure_BC_ZPiPddii)
        /*01ac*/ 	.word	0x00000000


	//----- nvinfo : EIATTR_REGCOUNT
	.align		4
.L_83:
        /*01b0*/ 	.byte	0x04, 0x2f
        /*01b2*/ 	.short	(.L_85 - .L_84)
	.align		4
.L_84:
        /*01b4*/ 	.word	index@(_Z32dvc_ScaLBL_D3Q19_Reflection_BC_zPiPdii)
        /*01b8*/ 	.word	0x00000018


	//----- nvinfo : EIATTR_FRAME_SIZE
	.align		4
.L_85:
        /*01bc*/ 	.byte	0x04, 0x11
        /*01be*/ 	.short	(.L_87 - .L_86)
	.align		4
.L_86:
        /*01c0*/ 	.word	index@(_Z32dvc_ScaLBL_D3Q19_Reflection_BC_zPiPdii)
        /*01c4*/ 	.word	0x00000000


	//----- nvinfo : EIATTR_REGCOUNT
	.align		4
.L_87:
        /*01c8*/ 	.byte	0x04, 0x2f
        /*01ca*/ 	.short	(.L_89 - .L_88)
	.align		4
.L_88:
        /*01cc*/ 	.word	index@(_Z32dvc_ScaLBL_D3Q19_Reflection_BC_ZPiPdii)
        /*01d0*/ 	.word	0x00000018


	//----- nvinfo : EIATTR_FRAME_SIZE
	.align		4
.L_89:
        /*01d4*/ 	.byte	0x04, 0x11
        /*01d6*/ 	.short	(.L_91 - .L_90)
	.align		4
.L_90:
        /*01d8*/ 	.word	index@(_Z32dvc_ScaLBL_D3Q19_Reflection_BC_ZPiPdii)
        /*01dc*/ 	.word	0x00000000


	//----- nvinfo : EIATTR_REGCOUNT
	.align		4
.L_91:
        /*01e0*/ 	.byte	0x04, 0x2f
        /*01e2*/ 	.short	(.L_93 - .L_92)
	.align		4
.L_92:
        /*01e4*/ 	.word	index@(_Z36dvc_ScaLBL_D3Q19_AAodd_Pressure_BC_zPiS_Pddii)
        /*01e8*/ 	.word	0x00000020


	//----- nvinfo : EIATTR_FRAME_SIZE
	.align		4
.L_93:
        /*01ec*/ 	.byte	0x04, 0x11
        /*01ee*/ 	.short	(.L_95 - .L_94)
	.align		4
.L_94:
        /*01f0*/ 	.word	index@(_Z36dvc_ScaLBL_D3Q19_AAodd_Pressure_BC_zPiS_Pddii)
        /*01f4*/ 	.word	0x00000000


	//----- nvinfo : EIATTR_REGCOUNT
	.align		4
.L_95:
        /*01f8*/ 	.byte	0x04, 0x2f
        /*01fa*/ 	.short	(.L_97 - .L_96)
	.align		4
.L_96:
        /*01fc*/ 	.word	index@(_Z36dvc_ScaLBL_D3Q19_AAodd_Pressure_BC_ZPiS_Pddii)
        /*0200*/ 	.word	0x00000020


	//----- nvinfo : EIATTR_FRAME_SIZE
	.align		4
.L_97:
        /*0204*/ 	.byte	0x04, 0x11
        /*0206*/ 	.short	(.L_99 - .L_98)
	.align		4
.L_98:
        /*0208*/ 	.word	index@(_Z36dvc_ScaLBL_D3Q19_AAodd_Pressure_BC_ZPiS_Pddii)
        /*020c*/ 	.word	0x00000000


	//----- nvinfo : EIATTR_REGCOUNT
	.align		4
.L_99:
        /*0210*/ 	.byte	0x04, 0x2f
        /*0212*/ 	.short	(.L_101 - .L_100)
	.align		4
.L_100:
        /*0214*/ 	.word	index@(_Z33dvc_ScaLBL_D3Q19_AAeven_Flux_BC_zPiPdddS0_ii)
        /*0218*/ 	.word	0x00000020


	//----- nvinfo : EIATTR_FRAME_SIZE
	.align		4
.L_101:
        /*021c*/ 	.byte	0x04, 0x11
        /*021e*/ 	.short	(.L_103 - .L_102)
	.align		4
.L_102:
        /*0220*/ 	.word	index@($__internal_5_$__cuda_sm20_dblrcp_rn_slowpath_v3)
        /*0224*/ 	.word	0x00000000


	//----- nvinfo : EIATTR_FRAME_SIZE
	.align		4
.L_103:
        /*0228*/ 	.byte	0x04, 0x11
        /*022a*/ 	.short	(.L_105 - .L_104)
	.align		4
.L_104:
        /*022c*/ 	.word	index@(_Z33dvc_ScaLBL_D3Q19_AAeven_Flux_BC_zPiPdddS0_ii)
        /*0230*/ 	.word	0x00000000


	//----- nvinfo : EIATTR_REGCOUNT
	.align		4
.L_105:
        /*0234*/ 	.byte	0x04, 0x2f
        /*0236*/ 	.short	(.L_107 - .L_106)
	.align		4
.L_106:
        /*0238*/ 	.word	index@(_Z32dvc_ScaLBL_D3Q19_AAodd_Flux_BC_zPiS_PdddS0_ii)
        /*023c*/ 	.word	0x00000020


	//----- nvinfo : EIATTR_FRAME_SIZE
	.align		4
.L_107:
        /*0240*/ 	.byte	0x04, 0x11
        /*0242*/ 	.short	(.L_109 - .L_108)
	.align		4
.L_108:
        /*0244*/ 	.word	index@($__internal_4_$__cuda_sm20_dblrcp_rn_slowpath_v3)
        /*0248*/ 	.word	0x00000000


	//----- nvinfo : EIATTR_FRAME_SIZE
	.align		4
.L_109:
        /*024c*/ 	.byte	0x04, 0x11
        /*024e*/ 	.short	(.L_111 - .L_110)
	.align		4
.L_110:
        /*0250*/ 	.word	index@(_Z32dvc_ScaLBL_D3Q19_AAodd_Flux_BC_zPiS_PdddS0_ii)
        /*0254*/ 	.word	0x00000000


	//----- nvinfo : EIATTR_REGCOUNT
	.align		4
.L_111:
        /*0258*/ 	.byte	0x04, 0x2f
        /*025a*/ 	.short	(.L_113 - .L_112)
	.align		4
.L_112:
        /*025c*/ 	.word	index@(_Z23dvc_D3Q19_Velocity_BC_zPdS_diii)
        /*0260*/ 	.word	0x0000003c


	//----- nvinfo : EIATTR_FRAME_SIZE
	.align		4
.L_113:
        /*0264*/ 	.byte	0x04, 0x11
        /*0266*/ 	.short	(.L_115 - .L_114)
	.align		4
.L_114:
        /*0268*/ 	.word	index@($__internal_3_$__cuda_sm20_div_rn_f64_full)
        /*026c*/ 	.word	0x00000000


	//----- nvinfo : EIATTR_FRAME_SIZE
	.align		4
.L_115:
        /*0270*/ 	.byte	0x04, 0x11
        /*0272*/ 	.short	(.L_117 - .L_116)
	.align		4
.L_116:
        /*0274*/ 	.word	index@(_Z23dvc_D3Q19_Velocity_BC_zPdS_diii)
        /*0278*/ 	.word	0x00000000


	//----- nvinfo : EIATTR_REGCOUNT
	.align		4
.L_117:
        /*027c*/ 	.byte	0x04, 0x2f
        /*027e*/ 	.short	(.L_119 - .L_118)
	.align		4
.L_118:
        /*0280*/ 	.word	index@(_Z23dvc_D3Q19_Velocity_BC_ZPdS_diiii)
        /*0284*/ 	.word	0x0000003c


	//----- nvinfo : EIATTR_FRAME_SIZE
	.align		4
.L_119:
        /*0288*/ 	.byte	0x04, 0x11
        /*028a*/ 	.short	(.L_121 - .L_120)
	.align		4
.L_120:
        /*028c*/ 	.word	index@($__internal_2_$__cuda_sm20_div_rn_f64_full)
        /*0290*/ 	.word	0x00000000


	//----- nvinfo : EIATTR_FRAME_SIZE
	.align		4
.L_121:
        /*0294*/ 	.byte	0x04, 0x11
        /*0296*/ 	.short	(.L_123 - .L_122)
	.align		4
.L_122:
        /*0298*/ 	.word	index@(_Z23dvc_D3Q19_Velocity_BC_ZPdS_diiii)
        /*029c*/ 	.word	0x00000000


	//----- nvinfo : EIATTR_REGCOUNT
	.align		4
.L_123:
        /*02a0*/ 	.byte	0x04, 0x2f
        /*02a2*/ 	.short	(.L_125 - .L_124)
	.align		4
.L_124:
        /*02a4*/ 	.word	index@(_Z19dvc_D3Q19_Flux_BC_zPdS_dS_iii)
        /*02a8*/ 	.word	0x00000020


	//----- nvinfo : EIATTR_FRAME_SIZE
	.align		4
.L_125:
        /*02ac*/ 	.byte	0x04, 0x11
        /*02ae*/ 	.short	(.L_127 - .L_126)
	.align		4
.L_126:
        /*02b0*/ 	.word	index@($__internal_1_$__cuda_sm20_dblrcp_rn_slowpath_v3)
        /*02b4*/ 	.word	0x00000000


	//----- nvinfo : EIATTR_FRAME_SIZE
	.align		4
.L_127:
        /*02b8*/ 	.byte	0x04, 0x11
        /*02ba*/ 	.short	(.L_129 - .L_128)
	.align		4
.L_128:
        /*02bc*/ 	.word	index@(_Z19dvc_D3Q19_Flux_BC_zPdS_dS_iii)
        /*02c0*/ 	.word	0x00000000


	//----- nvinfo : EIATTR_REGCOUNT
	.align		4
.L_129:
        /*02c4*/ 	.byte	0x04, 0x2f
        /*02c6*/ 	.short	(.L_131 - .L_130)
	.align		4
.L_130:
        /*02c8*/ 	.word	index@(_Z19dvc_D3Q19_Flux_BC_ZPdS_dS_iiii)
        /*02cc*/ 	.word	0x00000020


	//----- nvinfo : EIATTR_FRAME_SIZE
	.align		4
.L_131:
        /*02d0*/ 	.byte	0x04, 0x11
        /*02d2*/ 	.short	(.L_133 - .L_132)
	.align		4
.L_132:
        /*02d4*/ 	.word	index@($__internal_0_$__cuda_sm20_dblrcp_rn_slowpath_v3)
        /*02d8*/ 	.word	0x00000000


	//----- nvinfo : EIATTR_FRAME_SIZE
	.align		4
.L_133:
        /*02dc*/ 	.byte	0x04, 0x11
        /*02de*/ 	.short	(.L_135 - .L_134)
	.align		4
.L_134:
        /*02e0*/ 	.word	index@(_Z19dvc_D3Q19_Flux_BC_ZPdS_dS_iiii)
        /*02e4*/ 	.word	0x00000000


	//----- nvinfo : EIATTR_REGCOUNT
	.align		4
.L_135:
        /*02e8*/ 	.byte	0x04, 0x2f
        /*02ea*/ 	.short	(.L_137 - .L_136)
	.align		4
.L_136:
        /*02ec*/ 	.word	index@(_Z28dvc_ScaLBL_D3Q19_Init_SimplePcPdS0_iii)
        /*02f0*/ 	.word	0x00000020


	//----- nvinfo : EIATTR_FRAME_SIZE
	.align		4
.L_137:
        /*02f4*/ 	.byte	0x04, 0x11
        /*02f6*/ 	.short	(.L_139 - .L_138)
	.align		4
.L_138:
        /*02f8*/ 	.word	index@(_Z28dvc_ScaLBL_D3Q19_Init_SimplePcPdS0_iii)
        /*02fc*/ 	.word	0x00000000


	//----- nvinfo : EIATTR_MIN_STACK_SIZE
	.align		4
.L_139:
        /*0300*/ 	.byte	0x04, 0x12
        /*0302*/ 	.short	(.L_141 - .L_140)
	.align		4
.L_140:
        /*0304*/ 	.word	index@(_Z28dvc_ScaLBL_D3Q19_Init_SimplePcPdS0_iii)
        /*0308*/ 	.word	0x00000000


	//----- nvinfo : EIATTR_MIN_STACK_SIZE
	.align		4
.L_141:
        /*030c*/ 	.byte	0x04, 0x12
        /*030e*/ 	.short	(.L_143 - .L_142)
	.align		4
.L_142:
        /*0310*/ 	.word	index@(_Z19dvc_D3Q19_Flux_BC_ZPdS_dS_iiii)
        /*0314*/ 	.word	0x00000000


	//----- nvinfo : EIATTR_MIN_STACK_SIZE
	.align		4
.L_143:
        /*0318*/ 	.byte	0x04, 0x12
        /*031a*/ 	.short	(.L_145 - .L_144)
	.align		4
.L_144:
        /*031c*/ 	.word	index@(_Z19dvc_D3Q19_Flux_BC_zPdS_dS_iii)
        /*0320*/ 	.word	0x00000000


	//----- nvinfo : EIATTR_MIN_STACK_SIZE
	.align		4
.L_145:
        /*0324*/ 	.byte	0x04, 0x12
        /*0326*/ 	.short	(.L_147 - .L_146)
	.align		4
.L_146:
        /*0328*/ 	.word	index@(_Z23dvc_D3Q19_Velocity_BC_ZPdS_diiii)
        /*032c*/ 	.word	0x00000000


	//----- nvinfo : EIATTR_MIN_STACK_SIZE
	.align		4
.L_147:
        /*0330*/ 	.byte	0x04, 0x12
        /*0332*/ 	.short	(.L_149 - .L_148)
	.align		4
.L_148:
        /*0334*/ 	.word	index@(_Z23dvc_D3Q19_Velocity_BC_zPdS_diii)
        /*0338*/ 	.word	0x00000000


	//----- nvinfo : EIATTR_MIN_STACK_SIZE
	.align		4
.L_149:
        /*033c*/ 	.byte	0x04, 0x12
        /*033e*/ 	.short	(.L_151 - .L_150)
	.align		4
.L_150:
        /*0340*/ 	.word	index@(_Z32dvc_ScaLBL_D3Q19_AAodd_Flux_BC_zPiS_PdddS0_ii)
        /*0344*/ 	.word	0x00000000


	//----- nvinfo : EIATTR_MIN_STACK_SIZE
	.align		4
.L_151:
        /*0348*/ 	.byte	0x04, 0x12
        /*034a*/ 	.short	(.L_153 - .L_152)
	.align		4
.L_152:
        /*034c*/ 	.word	index@(_Z33dvc_ScaLBL_D3Q19_AAeven_Flux_BC_zPiPdddS0_ii)
        /*0350*/ 	.word	0x00000000


	//----- nvinfo : EIATTR_MIN_STACK_SIZE
	.align		4
.L_153:
        /*0354*/ 	.byte	0x04, 0x12
        /*0356*/ 	.short	(.L_155 - .L_154)
	.align		4
.L_154:
        /*0358*/ 	.word	index@(_Z36dvc_ScaLBL_D3Q19_AAodd_Pressure_BC_ZPiS_Pddii)
        /*035c*/ 	.word	0x00000000


	//----- nvinfo : EIATTR_MIN_STACK_SIZE
	.align		4
.L_155:
        /*0360*/ 	.byte	0x04, 0x12
        /*0362*/ 	.short	(.L_157 - .L_156)
	.align		4
.L_156:
        /*0364*/ 	.word	index@(_Z36dvc_ScaLBL_D3Q19_AAodd_Pressure_BC_zPiS_Pddii)
        /*0368*/ 	.word	0x00000000


	//----- nvinfo : EIATTR_MIN_STACK_SIZE
	.align		4
.L_157:
        /*036c*/ 	.byte	0x04, 0x12
        /*036e*/ 	.short	(.L_159 - .L_158)
	.align		4
.L_158:
        /*0370*/ 	.word	index@(_Z32dvc_ScaLBL_D3Q19_Reflection_BC_ZPiPdii)
        /*0374*/ 	.word	0x00000000


	//----- nvinfo : EIATTR_MIN_STACK_SIZE
	.align		4
.L_159:
        /*0378*/ 	.byte	0x04, 0x12
        /*037a*/ 	.short	(.L_161 - .L_160)
	.align		4
.L_160:
        /*037c*/ 	.word	index@(_Z32dvc_ScaLBL_D3Q19_Reflection_BC_zPiPdii)
        /*0380*/ 	.word	0x00000000


	//----- nvinfo : EIATTR_MIN_STACK_SIZE
	.align		4
.L_161:
        /*0384*/ 	.byte	0x04, 0x12
        /*0386*/ 	.short	(.L_163 - .L_162)
	.align		4
.L_162:
        /*0388*/ 	.word	index@(_Z37dvc_ScaLBL_D3Q19_AAeven_Pressure_BC_ZPiPddii)
        /*038c*/ 	.word	0x00000000


	//----- nvinfo : EIATTR_MIN_STACK_SIZE
	.align		4
.L_163:
        /*0390*/ 	.byte	0x04, 0x12
        /*0392*/ 	.short	(.L_165 - .L_164)
	.align		4
.L_164:
        /*0394*/ 	.word	index@(_Z37dvc_ScaLBL_D3Q19_AAeven_Pressure_BC_zPiPddii)
        /*0398*/ 	.word	0x00000000


	//----- nvinfo : EIATTR_MIN_STACK_SIZE
	.align		4
.L_165:
        /*039c*/ 	.byte	0x04, 0x12
        /*039e*/ 	.short	(.L_167 - .L_166)
	.align		4
.L_166:
        /*03a0*/ 	.word	index@(_Z25dvc_ScaLBL_D3Q19_PressurePKdPdi)
        /*03a4*/ 	.word	0x00000000


	//----- nvinfo : EIATTR_MIN_STACK_SIZE
	.align		4
.L_167:
        /*03a8*/ 	.byte	0x04, 0x12
        /*03aa*/ 	.short	(.L_169 - .L_168)
	.align		4
.L_168:
        /*03ac*/ 	.word	index@(_Z25dvc_ScaLBL_D3Q19_MomentumPdS_i)
        /*03b0*/ 	.word	0x00000000


	//----- nvinfo : EIATTR_MIN_STACK_SIZE
	.align		4
.L_169:
        /*03b4*/ 	.byte	0x04, 0x12
        /*03b6*/ 	.short	(.L_171 - .L_170)
	.align		4
.L_170:
        /*03b8*/ 	.word	index@(_Z21dvc_ScaLBL_D3Q19_SwapPcPdS0_iii)
        /*03bc*/ 	.word	0x00000000


	//----- nvinfo : EIATTR_MIN_STACK_SIZE
	.align		4
.L_171:
        /*03c0*/ 	.byte	0x04, 0x12
        /*03c2*/ 	.short	(.L_173 - .L_172)
	.align		4
.L_172:
        /*03c4*/ 	.word	index@(_Z25dvc_ScaLBL_AAeven_CompactPdi)
        /*03c8*/ 	.word	0x00000000


	//----- nvinfo : EIATTR_MIN_STACK_SIZE
	.align		4
.L_173:
        /*03cc*/ 	.byte	0x04, 0x12
        /*03ce*/ 	.short	(.L_175 - .L_174)
	.align		4
.L_174:
        /*03d0*/ 	.word	index@(_Z21dvc_ScaLBL_AAeven_MRTPdiiiddddd)
        /*03d4*/ 	.word	0x00000000


	//----- nvinfo : EIATTR_MIN_STACK_SIZE
	.align		4
.L_175:
        /*03d8*/ 	.byte	0x04, 0x12
        /*03da*/ 	.short	(.L_177 - .L_176)
	.align		4
.L_176:
        /*03dc*/ 	.word	index@(_Z20dvc_ScaLBL_AAodd_MRTPiPdiiiddddd)
        /*03e0*/ 	.word	0x00000000


	//----- nvinfo : EIATTR_MIN_STACK_SIZE
	.align		4
.L_177:
        /*03e4*/ 	.byte	0x04, 0x12
        /*03e6*/ 	.short	(.L_179 - .L_178)
	.align		4
.L_178:
        /*03e8*/ 	.word	index@(_Z24dvc_ScaLBL_AAodd_CompactPiPdi)
        /*03ec*/ 	.word	0x00000000


	//----- nvinfo : EIATTR_MIN_STACK_SIZE
	.align		4
.L_179:
        /*03f0*/ 	.byte	0x04, 0x12
        /*03f2*/ 	.short	(.L_181 - .L_180)
	.align		4
.L_180:
        /*03f4*/ 	.word	index@(_Z29dvc_ScaLBL_D3Q19_Swap_CompactPiPdS0_ii)
        /*03f8*/ 	.word	0x00000000


	//----- nvinfo : EIATTR_MIN_STACK_SIZE
	.align		4
.L_181:
        /*03fc*/ 	.byte	0x04, 0x12
        /*03fe*/ 	.short	(.L_183 - .L_182)
	.align		4
.L_182:
        /*0400*/ 	.word	index@(_Z21dvc_ScaLBL_D3Q19_InitPdi)
        /*0404*/ 	.word	0x00000000


	//----- nvinfo : EIATTR_MIN_STACK_SIZE
	.align		4
.L_183:
        /*0408*/ 	.byte	0x04, 0x12
        /*040a*/ 	.short	(.L_185 - .L_184)
	.align		4
.L_184:
        /*040c*/ 	.word	index@(_Z24dvc_ScaLBL_D3Q19_AA_InitPdS_i)
        /*0410*/ 	.word	0x00000000


	//----- nvinfo : EIATTR_MIN_STACK_SIZE
	.align		4
.L_185:
        /*0414*/ 	.byte	0x04, 0x12
        /*0416*/ 	.short	(.L_187 - .L_186)
	.align		4
.L_186:
        /*0418*/ 	.word	index@(_Z21dvc_ScaLBL_D3Q19_InitPcPdS0_iii)
        /*041c*/ 	.word	0x00000000


	//----- nvinfo : EIATTR_MIN_STACK_SIZE
	.align		4
.L_187:
        /*0420*/ 	.byte	0x04, 0x12
        /*0422*/ 	.short	(.L_189 - .L_188)
	.align		4
.L_188:
        /*0424*/ 	.word	index@(_Z23dvc_ScaLBL_D3Q19_UnpackiPiiiPdS0_i)
        /*0428*/ 	.word	0x00000000


	//----- nvinfo : EIATTR_MIN_STACK_SIZE
	.align		4
.L_189:
        /*042c*/ 	.byte	0x04, 0x12
        /*042e*/ 	.short	(.L_191 - .L_190)
	.align		4
.L_190:
        /*0430*/ 	.word	index@(_Z21dvc_ScaLBL_D3Q19_PackiPiiiPdS0_i)
        /*0434*/ 	.word	0x00000000


	//----- nvinfo : EIATTR_MIN_STACK_SIZE
	.align		4
.L_191:
        /*0438*/ 	.byte	0x04, 0x12
        /*043a*/ 	.short	(.L_193 - .L_192)
	.align		4
.L_192:
        /*043c*/ 	.word	index@(_Z18deviceReduceKernelPdS_i)
        /*0440*/ 	.word	0x00000000


	//----- nvinfo : EIATTR_MIN_STACK_SIZE
	.align		4
.L_193:
        /*0444*/ 	.byte	0x04, 0x12
        /*0446*/ 	.short	(.L_195 - .L_194)
	.align		4
.L_194:
        /*0448*/ 	.word	index@(_Z16sum_kernel_blockPdS_i)
        /*044c*/ 	.word	0x00000000
.L_195:


//--------------------- .nv.compat                --------------------------
	.section	.nv.compat,"",@"SHT_CUDA_COMPAT_INFO"
	.align	4
        /*0000*/ 	.byte	0x02, 0x09, 0x00, 0x00, 0x02, 0x02, 0x01, 0x00, 0x02, 0x05, 0x05, 0x00, 0x03, 0x07, 0x01, 0x01
        /*0010*/ 	.byte	0x02, 0x03, 0x00, 0x00, 0x02, 0x06, 0x01, 0x00, 0x04, 0x0b, 0x08, 0x00, 0x01, 0x00, 0x00, 0x00
        /*0020*/ 	.byte	0x00, 0x00, 0x00, 0x00


//--------------------- .nv.info._Z28dvc_ScaLBL_D3Q19_Init_SimplePcPdS0_iii --------------------------
	.section	.nv.info._Z28dvc_ScaLBL_D3Q19_Init_SimplePcPdS0_iii,"",@"SHT_CUDA_INFO"
	.sectionflags	@""
	.align	4


	//----- nvinfo : EIATTR_CUDA_API_VERSION
	.align		4
        /*0000*/ 	.byte	0x04, 0x37
        /*0002*/ 	.short	(.L_197 - .L_196)
.L_196:
        /*0004*/ 	.word	0x00000082


	//----- nvinfo : EIATTR_KPARAM_INFO
	.align		4
.L_197:
        /*0008*/ 	.byte	0x04, 0x17
        /*000a*/ 	.short	(.L_199 - .L_198)
.L_198:
        /*000c*/ 	.word	0x00000000
        /*0010*/ 	.short	0x0005
        /*0012*/ 	.short	0x0020
        /*0014*/ 	.byte	0x00, 0xf0, 0x11, 0x00


	//----- nvinfo : EIATTR_KPARAM_INFO
	.align		4
.L_199:
        /*0018*/ 	.byte	0x04, 0x17
        /*001a*/ 	.short	(.L_201 - .L_200)
.L_200:
        /*001c*/ 	.word	0x00000000
        /*0020*/ 	.short	0x0004
        /*0022*/ 	.short	0x001c
        /*0024*/ 	.byte	0x00, 0xf0, 0x11, 0x00


	//----- nvinfo : EIATTR_KPARAM_INFO
	.align		4
.L_201:
        /*0028*/ 	.byte	0x04, 0x17
        /*002a*/ 	.short	(.L_203 - .L_202)
.L_202:
        /*002c*/ 	.word	0x00000000
        /*0030*/ 	.short	0x0003
        /*0032*/ 	.short	0x0018
        /*0034*/ 	.byte	0x00, 0xf0, 0x11, 0x00


	//----- nvinfo : EIATTR_KPARAM_INFO
	.align		4
.L_203:
        /*0038*/ 	.byte	0x04, 0x17
        /*003a*/ 	.short	(.L_205 - .L_204)
.L_204:
        /*003c*/ 	.word	0x00000000
        /*0040*/ 	.short	0x0002
        /*0042*/ 	.short	0x0010
        /*0044*/ 	.byte	0x00, 0xf5, 0x21, 0x00


	//----- nvinfo : EIATTR_KPARAM_INFO
	.align		4
.L_205:
        /*0048*/ 	.byte	0x04, 0x17
        /*004a*/ 	.short	(.L_207 - .L_206)
.L_206:
        /*004c*/ 	.word	0x00000000
        /*0050*/ 	.short	0x0001
        /*0052*/ 	.short	0x0008
        /*0054*/ 	.byte	0x00, 0xf5, 0x21, 0x00


	//----- nvinfo : EIATTR_KPARAM_INFO
	.align		4
.L_207:
        /*0058*/ 	.byte	0x04, 0x17
        /*005a*/ 	.short	(.L_209 - .L_208)
.L_208:
        /*005c*/ 	.word	0x00000000
        /*0060*/ 	.short	0x0000
        /*0062*/ 	.short	0x0000
        /*0064*/ 	.byte	0x00, 0xf5, 0x21, 0x00


	//----- nvinfo : EIATTR_SPARSE_MMA_MASK
	.align		4
.L_209:
        /*0068*/ 	.byte	0x03, 0x50
        /*006a*/ 	.short	0x0000


	//----- nvinfo : EIATTR_MAXREG_COUNT
	.align		4
        /*006c*/ 	.byte	0x03, 0x1b
        /*006e*/ 	.short	0x00ff


	//----- nvinfo : EIATTR_MERCURY_ISA_VERSION
	.align		4
        /*0070*/ 	.byte	0x03, 0x5f
        /*0072*/ 	.short	0x0101


	//----- nvinfo : EIATTR_VRC_CTA_INIT_COUNT
	.align		4
        /*0074*/ 	.byte	0x02, 0x4a
	.zero		1
	.zero		1


	//----- nvinfo : EIATTR_EXIT_INSTR_OFFSETS
	.align		4
        /*0078*/ 	.byte	0x04, 0x1c
        /*007a*/ 	.short	(.L_211 - .L_210)


	//   ....[0]....
.L_210:
        /*007c*/ 	.word	0x00000060


	//   ....[1]....
        /*0080*/ 	.word	0x00000940


	//----- nvinfo : EIATTR_CRS_STACK_SIZE
	.align		4
.L_211:
        /*0084*/ 	.byte	0x04, 0x1e
        /*0086*/ 	.short	(.L_213 - .L_212)
.L_212:
        /*0088*/ 	.word	0x00000000


	//----- nvinfo : EIATTR_CBANK_PARAM_SIZE
	.align		4
.L_213:
        /*008c*/ 	.byte	0x03, 0x19
        /*008e*/ 	.short	0x0024


	//----- nvinfo : EIATTR_PARAM_CBANK
	.align		4
        /*0090*/ 	.byte	0x04, 0x0a
        /*0092*/ 	.short	(.L_215 - .L_214)
	.align		4
.L_214:
        /*0094*/ 	.word	index@(.nv.constant0._Z28dvc_ScaLBL_D3Q19_Init_SimplePcPdS0_iii)
        /*0098*/ 	.short	0x0380
        /*009a*/ 	.short	0x0024


	//----- nvinfo : EIATTR_SW_WAR
	.align		4
.L_215:
        /*009c*/ 	.byte	0x04, 0x36
        /*009e*/ 	.short	(.L_217 - .L_216)
.L_216:
        /*00a0*/ 	.word	0x00000008
.L_217:


//--------------------- .nv.info._Z19dvc_D3Q19_Flux_BC_ZPdS_dS_iiii --------------------------
	.section	.nv.info._Z19dvc_D3Q19_Flux_BC_ZPdS_dS_iiii,"",@"SHT_CUDA_INFO"
	.sectionflags	@""
	.align	4


	//----- nvinfo : EIATTR_CUDA_API_VERSION
	.align		4
        /*0000*/ 	.byte	0x04, 0x37
        /*0002*/ 	.short	(.L_219 - .L_218)
.L_218:
        /*0004*/ 	.word	0x00000082


	//----- nvinfo : EIATTR_KPARAM_INFO
	.align		4
.L_219:
        /*0008*/ 	.byte	0x04, 0x17
        /*000a*/ 	.short	(.L_221 - .L_220)
.L_220:
        /*000c*/ 	.word	0x00000000
        /*0010*/ 	.short	0x0007
        /*0012*/ 	.short	0x002c
        /*0014*/ 	.byte	0x00, 0xf0, 0x11, 0x00


	//----- nvinfo : EIATTR_KPARAM_INFO
	.align		4
.L_221:
        /*0018*/ 	.byte	0x04, 0x17
        /*001a*/ 	.short	(.L_223 - .L_222)
.L_222:
        /*001c*/ 	.word	0x00000000
        /*0020*/ 	.short	0x0006
        /*0022*/ 	.short	0x0028
        /*0024*/ 	.byte	0x00, 0xf0, 0x11, 0x00


	//----- nvinfo : EIATTR_KPARAM_INFO
	.align		4
.L_223:
        /*0028*/ 	.byte	0x04, 0x17
        /*002a*/ 	.short	(.L_225 - .L_224)
.L_224:
        /*002c*/ 	.word	0x00000000
        /*0030*/ 	.short	0x0005
        /*0032*/ 	.short	0x0024
        /*0034*/ 	.byte	0x00, 0xf0, 0x11, 0x00


	//----- nvinfo : EIATTR_KPARAM_INFO
	.align		4
.L_225:
        /*0038*/ 	.byte	0x04, 0x17
        /*003a*/ 	.short	(.L_227 - .L_226)
.L_226:
        /*003c*/ 	.word	0x00000000
        /*0040*/ 	.short	0x0004
        /*0042*/ 	.short	0x0020
        /*0044*/ 	.byte	0x00, 0xf0, 0x11, 0x00


	//----- nvinfo : EIATTR_KPARAM_INFO
	.align		4
.L_227:
        /*0048*/ 	.byte	0x04, 0x17
        /*004a*/ 	.short	(.L_229 - .L_228)
.L_228:
        /*004c*/ 	.word	0x00000000
        /*0050*/ 	.short	0x0003
        /*0052*/ 	.short	0x0018
        /*0054*/ 	.byte	0x00, 0xf5, 0x21, 0x00


	//----- nvinfo : EIATTR_KPARAM_INFO
	.align		4
.L_229:
        /*0058*/ 	.byte	0x04, 0x17
        /*005a*/ 	.short	(.L_231 - .L_230)
.L_230:
        /*005c*/ 	.word	0x00000000
        /*0060*/ 	.short	0x0002
        /*0062*/ 	.short	0x0010
        /*0064*/ 	.byte	0x00, 0xf0, 0x21, 0x00


	//----- nvinfo : EIATTR_KPARAM_INFO
	.align		4
.L_231:
        /*0068*/ 	.byte	0x04, 0x17
        /*006a*/ 	.short	(.L_233 - .L_232)
.L_232:
        /*006c*/ 	.word	0x00000000
        /*0070*/ 	.short	0x0001
        /*0072*/ 	.short	0x0008
        /*0074*/ 	.byte	0x00, 0xf5, 0x21, 0x00


	//----- nvinfo : EIATTR_KPARAM_INFO
	.align		4
.L_233:
        /*0078*/ 	.byte	0x04, 0x17
        /*007a*/ 	.short	(.L_235 - .L_234)
.L_234:
        /*007c*/ 	.word	0x00000000
        /*0080*/ 	.short	0x0000
        /*0082*/ 	.short	0x0000
        /*0084*/ 	.byte	0x00, 0xf5, 0x21, 0x00


	//----- nvinfo : EIATTR_SPARSE_MMA_MASK
	.align		4
.L_235:
        /*0088*/ 	.byte	0x03, 0x50
        /*008a*/ 	.short	0x0000


	//----- nvinfo : EIATTR_MAXREG_COUNT
	.align		4
        /*008c*/ 	.byte	0x03, 0x1b
        /*008e*/ 	.short	0x00ff


	//----- nvinfo : EIATTR_NUM_BARRIERS
	.align		4
        /*0090*/ 	.byte	0x02, 0x4c
        /*0092*/ 	.byte	0x01
	.zero		1


	//----- nvinfo : EIATTR_MERCURY_ISA_VERSION
	.align		4
        /*0094*/ 	.byte	0x03, 0x5f
        /*0096*/ 	.short	0x0101


	//----- nvinfo : EIATTR_COOP_GROUP_MASK_REGIDS
	.align		4
        /*0098*/ 	.byte	0x04, 0x29
        /*009a*/ 	.short	(.L_237 - .L_236)


	//   ....[0]....
.L_236:
        /*009c*/ 	.word	0xffffffff


	//   ....[1]....
        /*00a0*/ 	.word	0xffffffff


	//   ....[2]....
        /*00a4*/ 	.word	0xffffffff


	//   ....[3]....
        /*00a8*/ 	.word	0xffffffff


	//   ....[4]....
        /*00ac*/ 	.word	0xffffffff


	//   ....[5]....
        /*00b0*/ 	.word	0xffffffff


	//   ....[6]....
        /*00b4*/ 	.word	0xffffffff


	//   ....[7]....
        /*00b8*/ 	.word	0xffffffff


	//   ....[8]....
        /*00bc*/ 	.word	0xffffffff


	//   ....[9]....
        /*00c0*/ 	.word	0xffffffff


	//   ....[10]....
        /*00c4*/ 	.word	0xffffffff


	//   ....[11]....
        /*00c8*/ 	.word	0xffffffff


	//   ....[12]....
        /*00cc*/ 	.word	0xffffffff


	//   ....[13]....
        /*00d0*/ 	.word	0xffffffff


	//   ....[14]....
        /*00d4*/ 	.word	0xffffffff


	//   ....[15]....
        /*00d8*/ 	.word	0xffffffff


	//   ....[16]....
        /*00dc*/ 	.word	0xffffffff


	//   ....[17]....
        /*00e0*/ 	.word	0xffffffff


	//   ....[18]....
        /*00e4*/ 	.word	0xffffffff


	//   ....[19]....
        /*00e8*/ 	.word	0xffffffff


	//----- nvinfo : EIATTR_COOP_GROUP_INSTR_OFFSETS
	.align		4
.L_237:
        /*00ec*/ 	.byte	0x04, 0x28
        /*00ee*/ 	.short	(.L_239 - .L_238)


	//   ....[0]....
.L_238:
        /*00f0*/ 	.word	0x00000540


	//   ....[1]....
        /*00f4*/ 	.word	0x00000550


	//   ....[2]....
        /*00f8*/ 	.word	0x00000570


	//   ....[3]....
        /*00fc*/ 	.word	0x00000580


	//   ....[4]....
        /*0100*/ 	.word	0x000005c0


	//   ....[5]....
        /*0104*/ 	.word	0x000005d0


	//   ....[6]....
        /*0108*/ 	.word	0x00000610


	//   ....[7]....
        /*010c*/ 	.word	0x00000620


	//   ....[8]....
        /*0110*/ 	.word	0x00000680


	//   ....[9]....
        /*0114*/ 	.word	0x00000690


	//   ....[10]....
        /*0118*/ 	.word	0x00000750


	//   ....[11]....
        /*011c*/ 	.word	0x00000770


	//   ....[12]....
        /*0120*/ 	.word	0x00000790


	//   ....[13]....
        /*0124*/ 	.word	0x000007a0


	//   ....[14]....
        /*0128*/ 	.word	0x000007c0


	//   ....[15]....
        /*012c*/ 	.word	0x000007d0


	//   ....[16]....
        /*0130*/ 	.word	0x000007f0


	//   ....[17]....
        /*0134*/ 	.word	0x00000800


	//   ....[18]....
        /*0138*/ 	.word	0x00000820


	//   ....[19]....
        /*013c*/ 	.word	0x00000830


	//----- nvinfo : EIATTR_VRC_CTA_INIT_COUNT
	.align		4
.L_239:
        /*0140*/ 	.byte	0x02, 0x4a
	.zero		1
	.zero		1


	//----- nvinfo : EIATTR_EXIT_INSTR_OFFSETS
	.align		4
        /*0144*/ 	.byte	0x04, 0x1c
        /*0146*/ 	.short	(.L_241 - .L_240)


	//   ....[0]....
.L_240:
        /*0148*/ 	.word	0x00000740


	//   ....[1]....
        /*014c*/ 	.word	0x00000840


	//   ....[2]....
        /*0150*/ 	.word	0x00000880


	//----- nvinfo : EIATTR_CRS_STACK_SIZE
	.align		4
.L_241:
        /*0154*/ 	.byte	0x04, 0x1e
        /*0156*/ 	.short	(.L_243 - .L_242)
.L_242:
        /*0158*/ 	.word	0x00000000


	//----- nvinfo : EIATTR_CBANK_PARAM_SIZE
	.align		4
.L_243:
        /*015c*/ 	.byte	0x03, 0x19
        /*015e*/ 	.short	0x0030


	//----- nvinfo : EIATTR_PARAM_CBANK
	.align		4
        /*0160*/ 	.byte	0x04, 0x0a
        /*0162*/ 	.short	(.L_245 - .L_244)
	.align		4
.L_244:
        /*0164*/ 	.word	index@(.nv.constant0._Z19dvc_D3Q19_Flux_BC_ZPdS_dS_iiii)
        /*0168*/ 	.short	0x0380
        /*016a*/ 	.short	0x0030


	//----- nvinfo : EIATTR_SW_WAR
	.align		4
.L_245:
        /*016c*/ 	.byte	0x04, 0x36
        /*016e*/ 	.short	(.L_247 - .L_246)
.L_246:
        /*0170*/ 	.word	0x00000008
.L_247:


//--------------------- .nv.info._Z19dvc_D3Q19_Flux_BC_zPdS_dS_iii --------------------------
	.section	.nv.info._Z19dvc_D3Q19_Flux_BC_zPdS_dS_iii,"",@"SHT_CUDA_INFO"
	.sectionflags	@""
	.align	4


	//----- nvinfo : EIATTR_CUDA_API_VERSION
	.align		4
        /*0000*/ 	.byte	0x04, 0x37
        /*0002*/ 	.short	(.L_249 - .L_248)
.L_248:
        /*0004*/ 	.word	0x00000082


	//----- nvinfo : EIATTR_KPARAM_INFO
	.align		4
.L_249:
        /*0008*/ 	.byte	0x04, 0x17
        /*000a*/ 	.short	(.L_251 - .L_250)
.L_250:
        /*000c*/ 	.word	0x00000000
        /*0010*/ 	.short	0x0006
        /*0012*/ 	.short	0x0028
        /*0014*/ 	.byte	0x00, 0xf0, 0x11, 0x00


	//----- nvinfo : EIATTR_KPARAM_INFO
	.align		4
.L_251:
        /*0018*/ 	.byte	0x04, 0x17
        /*001a*/ 	.short	(.L_253 - .L_252)
.L_252:
        /*001c*/ 	.word	0x00000000
        /*0020*/ 	.short	0x0005
        /*0022*/ 	.short	0x0024
        /*0024*/ 	.byte	0x00, 0xf0, 0x11, 0x00


	//----- nvinfo : EIATTR_KPARAM_INFO
	.align		4
.L_253:
        /*0028*/ 	.byte	0x04, 0x17
        /*002a*/ 	.short	(.L_255 - .L_254)
.L_254:
        /*002c*/ 	.word	0x00000000
        /*0030*/ 	.short	0x0004
        /*0032*/ 	.short	0x0020
        /*0034*/ 	.byte	0x00, 0xf0, 0x11, 0x00


	//----- nvinfo : EIATTR_KPARAM_INFO
	.align		4
.L_255:
        /*0038*/ 	.byte	0x04, 0x17
        /*003a*/ 	.short	(.L_257 - .L_256)
.L_256:
        /*003c*/ 	.word	0x00000000
        /*0040*/ 	.short	0x0003
        /*0042*/ 	.short	0x0018
        /*0044*/ 	.byte	0x00, 0xf5, 0x21, 0x00


	//----- nvinfo : EIATTR_KPARAM_INFO
	.align		4
.L_257:
        /*0048*/ 	.byte	0x04, 0x17
        /*004a*/ 	.short	(.L_259 - .L_258)
.L_258:
        /*004c*/ 	.word	0x00000000
        /*0050*/ 	.short	0x0002
        /*0052*/ 	.short	0x0010
        /*0054*/ 	.byte	0x00, 0xf0, 0x21, 0x00


	//----- nvinfo : EIATTR_KPARAM_INFO
	.align		4
.L_259:
        /*0058*/ 	.byte	0x04, 0x17
        /*005a*/ 	.short	(.L_261 - .L_260)
.L_260:
        /*005c*/ 	.word	0x00000000
        /*0060*/ 	.short	0x0001
        /*0062*/ 	.short	0x0008
        /*0064*/ 	.byte	0x00, 0xf5, 0x21, 0x00


	//----- nvinfo : EIATTR_KPARAM_INFO
	.align		4
.L_261:
        /*0068*/ 	.byte	0x04, 0x17
        /*006a*/ 	.short	(.L_263 - .L_262)
.L_262:
        /*006c*/ 	.word	0x00000000
        /*0070*/ 	.short	0x0000
        /*0072*/ 	.short	0x0000
        /*0074*/ 	.byte	0x00, 0xf5, 0x21, 0x00


	//----- nvinfo : EIATTR_SPARSE_MMA_MASK
	.align		4
.L_263:
        /*0078*/ 	.byte	0x03, 0x50
        /*007a*/ 	.short	0x0000


	//----- nvinfo : EIATTR_MAXREG_COUNT
	.align		4
        /*007c*/ 	.byte	0x03, 0x1b
        /*007e*/ 	.short	0x00ff


	//----- nvinfo : EIATTR_NUM_BARRIERS
	.align		4
        /*0080*/ 	.byte	0x02, 0x4c
        /*0082*/ 	.byte	0x01
	.zero		1


	//----- nvinfo : EIATTR_MERCURY_ISA_VERSION
	.align		4
        /*0084*/ 	.byte	0x03, 0x5f
        /*0086*/ 	.short	0x0101


	//----- nvinfo : EIATTR_COOP_GROUP_MASK_REGIDS
	.align		4
        /*0088*/ 	.byte	0x04, 0x29
        /*008a*/ 	.short	(.L_265 - .L_264)


	//   ....[0]....
.L_264:
        /*008c*/ 	.word	0xffffffff


	//   ....[1]....
        /*0090*/ 	.word	0xffffffff


	//   ....[2]....
        /*0094*/ 	.word	0xffffffff


	//   ....[3]....
        /*0098*/ 	.word	0xffffffff


	//   ....[4]....
        /*009c*/ 	.word	0xffffffff


	//   ....[5]....
        /*00a0*/ 	.word	0xffffffff


	//   ....[6]....
        /*00a4*/ 	.word	0xffffffff


	//   ....[7]....
        /*00a8*/ 	.word	0xffffffff


	//   ....[8]....
        /*00ac*/ 	.word	0xffffffff


	//   ....[9]....
        /*00b0*/ 	.word	0xffffffff


	//   ....[10]....
        /*00b4*/ 	.word	0xffffffff


	//   ....[11]....
        /*00b8*/ 	.word	0xffffffff


	//   ....[12]....
        /*00bc*/ 	.word	0xffffffff


	//   ....[13]....
        /*00c0*/ 	.word	0xffffffff


	//   ....[14]....
        /*00c4*/ 	.word	0xffffffff


	//   ....[15]....
        /*00c8*/ 	.word	0xffffffff


	//   ....[16]....
        /*00cc*/ 	.word	0xffffffff


	//   ....[17]....
        /*00d0*/ 	.word	0xffffffff


	//   ....[18]....
        /*00d4*/ 	.word	0xffffffff


	//   ....[19]....
        /*00d8*/ 	.word	0xffffffff


	//----- nvinfo : EIATTR_COOP_GROUP_INSTR_OFFSETS
	.align		4
.L_265:
        /*00dc*/ 	.byte	0x04, 0x28
        /*00de*/ 	.short	(.L_267 - .L_266)


	//   ....[0]....
.L_266:
        /*00e0*/ 	.word	0x00000550


	//   ....[1]....
        /*00e4*/ 	.word	0x00000560


	//   ....[2]....
        /*00e8*/ 	.word	0x00000580


	//   ....[3]....
        /*00ec*/ 	.word	0x00000590


	//   ....[4]....
        /*00f0*/ 	.word	0x000005d0


	//   ....[5]....
        /*00f4*/ 	.word	0x000005e0


	//   ....[6]....
        /*00f8*/ 	.word	0x00000620


	//   ....[7]....
        /*00fc*/ 	.word	0x00000630


	//   ....[8]....
        /*0100*/ 	.word	0x00000690


	//   ....[9]....
        /*0104*/ 	.word	0x000006a0


	//   ....[10]....
        /*0108*/ 	.word	0x00000760


	//   ....[11]....
        /*010c*/ 	.word	0x00000780


	//   ....[12]....
        /*0110*/ 	.word	0x000007a0


	//   ....[13]....
        /*0114*/ 	.word	0x000007b0


	//   ....[14]....
        /*0118*/ 	.word	0x000007d0


	//   ....[15]....
        /*011c*/ 	.word	0x000007e0


	//   ....[16]....
        /*0120*/ 	.word	0x00000800


	//   ....[17]....
        /*0124*/ 	.word	0x00000810


	//   ....[18]....
        /*0128*/ 	.word	0x00000830


	//   ....[19]....
        /*012c*/ 	.word	0x00000840


	//----- nvinfo : EIATTR_VRC_CTA_INIT_COUNT
	.align		4
.L_267:
        /*0130*/ 	.byte	0x02, 0x4a
	.zero		1
	.zero		1


	//----- nvinfo : EIATTR_EXIT_INSTR_OFFSETS
	.align		4
        /*0134*/ 	.byte	0x04, 0x1c
        /*0136*/ 	.short	(.L_269 - .L_268)


	//   ....[0]....
.L_268:
        /*0138*/ 	.word	0x00000750


	//   ....[1]....
        /*013c*/ 	.word	0x00000850


	//   ....[2]....
        /*0140*/ 	.word	0x00000890


	//----- nvinfo : EIATTR_CRS_STACK_SIZE
	.align		4
.L_269:
        /*0144*/ 	.byte	0x04, 0x1e
        /*0146*/ 	.short	(.L_271 - .L_270)
.L_270:
        /*0148*/ 	.word	0x00000000


	//----- nvinfo : EIATTR_CBANK_PARAM_SIZE
	.align		4
.L_271:
        /*014c*/ 	.byte	0x03, 0x19
        /*014e*/ 	.short	0x002c


	//----- nvinfo : EIATTR_PARAM_CBANK
	.align		4
        /*0150*/ 	.byte	0x04, 0x0a
        /*0152*/ 	.short	(.L_273 - .L_272)
	.align		4
.L_272:
        /*0154*/ 	.word	index@(.nv.constant0._Z19dvc_D3Q19_Flux_BC_zPdS_dS_iii)
        /*0158*/ 	.short	0x0380
        /*015a*/ 	.short	0x002c


	//----- nvinfo : EIATTR_SW_WAR
	.align		4
.L_273:
        /*015c*/ 	.byte	0x04, 0x36
        /*015e*/ 	.short	(.L_275 - .L_274)
.L_274:
        /*0160*/ 	.word	0x00000008
.L_275:


//--------------------- .nv.info._Z23dvc_D3Q19_Velocity_BC_ZPdS_diiii --------------------------
	.section	.nv.info._Z23dvc_D3Q19_Velocity_BC_ZPdS_diiii,"",@"SHT_CUDA_INFO"
	.sectionflags	@""
	.align	4


	//----- nvinfo : EIATTR_CUDA_API_VERSION
	.align		4
        /*0000*/ 	.byte	0x04, 0x37
        /*0002*/ 	.short	(.L_277 - .L_276)
.L_276:
        /*0004*/ 	.word	0x00000082


	//----- nvinfo : EIATTR_KPARAM_INFO
	.align		4
.L_277:
        /*0008*/ 	.byte	0x04, 0x17
        /*000a*/ 	.short	(.L_279 - .L_278)
.L_278:
        /*000c*/ 	.word	0x00000000
        /*0010*/ 	.short	0x0006
        /*0012*/ 	.short	0x0024
        /*0014*/ 	.byte	0x00, 0xf0, 0x11, 0x00


	//----- nvinfo : EIATTR_KPARAM_INFO
	.align		4
.L_279:
        /*0018*/ 	.byte	0x04, 0x17
        /*001a*/ 	.short	(.L_281 - .L_280)
.L_280:
        /*001c*/ 	.word	0x00000000
        /*0020*/ 	.short	0x0005
        /*0022*/ 	.short	0x0020
        /*0024*/ 	.byte	0x00, 0xf0, 0x11, 0x00


	//----- nvinfo : EIATTR_KPARAM_INFO
	.align		4
.L_281:
        /*0028*/ 	.byte	0x04, 0x17
        /*002a*/ 	.short	(.L_283 - .L_282)
.L_282:
        /*002c*/ 	.word	0x00000000
        /*0030*/ 	.short	0x0004
        /*0032*/ 	.short	0x001c
        /*0034*/ 	.byte	0x00, 0xf0, 0x11, 0x00


	//----- nvinfo : EIATTR_KPARAM_INFO
	.align		4
.L_283:
        /*0038*/ 	.byte	0x04, 0x17
        /*003a*/ 	.short	(.L_285 - .L_284)
.L_284:
        /*003c*/ 	.word	0x00000000
        /*0040*/ 	.short	0x0003
        /*0042*/ 	.short	0x0018
        /*0044*/ 	.byte	0x00, 0xf0, 0x11, 0x00


	//----- nvinfo : EIATTR_KPARAM_INFO
	.align		4
.L_285:
        /*0048*/ 	.byte	0x04, 0x17
        /*004a*/ 	.short	(.L_287 - .L_286)
.L_286:
        /*004c*/ 	.word	0x00000000
        /*0050*/ 	.short	0x0002
        /*0052*/ 	.short	0x0010
        /*0054*/ 	.byte	0x00, 0xf0, 0x21, 0x00


	//----- nvinfo : EIATTR_KPARAM_INFO
	.align		4
.L_287:
        /*0058*/ 	.byte	0x04, 0x17
        /*005a*/ 	.short	(.L_289 - .L_288)
.L_288:
        /*005c*/ 	.word	0x00000000
        /*0060*/ 	.short	0x0001
        /*0062*/ 	.short	0x0008
        /*0064*/ 	.byte	0x00, 0xf5, 0x21, 0x00


	//----- nvinfo : EIATTR_KPARAM_INFO
	.align		4
.L_289:
        /*0068*/ 	.byte	0x04, 0x17
        /*006a*/ 	.short	(.L_291 - .L_290)
.L_290:
        /*006c*/ 	.word	0x00000000
        /*0070*/ 	.short	0x0000
        /*0072*/ 	.short	0x0000
        /*0074*/ 	.byte	0x00, 0xf5, 0x21, 0x00


	//----- nvinfo : EIATTR_SPARSE_MMA_MASK
	.align		4
.L_291:
        /*0078*/ 	.byte	0x03, 0x50
        /*007a*/ 	.short	0x0000


	//----- nvinfo : EIATTR_MAXREG_COUNT
	.align		4
        /*007c*/ 	.byte	0x03, 0x1b
        /*007e*/ 	.short	0x00ff


	//----- nvinfo : EIATTR_MERCURY_ISA_VERSION
	.align		4
        /*0080*/ 	.byte	0x03, 0x5f
        /*0082*/ 	.short	0x0101


	//----- nvinfo : EIATTR_VRC_CTA_INIT_COUNT
	.align		4
        /*0084*/ 	.byte	0x02, 0x4a
	.zero		1
	.zero		1


	//----- nvinfo : EIATTR_EXIT_INSTR_OFFSETS
	.align		4
        /*0088*/ 	.byte	0x04, 0x1c
        /*008a*/ 	.short	(.L_293 - .L_292)


	//   ....[0]....
.L_292:
        /*008c*/ 	.word	0x000000c0


	//   ....[1]....
        /*0090*/ 	.word	0x00000810


	//----- nvinfo : EIATTR_CRS_STACK_SIZE
	.align		4
.L_293:
        /*0094*/ 	.byte	0x04, 0x1e
        /*0096*/ 	.short	(.L_295 - .L_294)
.L_294:
        /*0098*/ 	.word	0x00000000


	//----- nvinfo : EIATTR_CBANK_PARAM_SIZE
	.align		4
.L_295:
        /*009c*/ 	.byte	0x03, 0x19
        /*009e*/ 	.short	0x0028


	//----- nvinfo : EIATTR_PARAM_CBANK
	.align		4
        /*00a0*/ 	.byte	0x04, 0x0a
        /*00a2*/ 	.short	(.L_297 - .L_296)
	.align		4
.L_296:
        /*00a4*/ 	.word	index@(.nv.constant0._Z23dvc_D3Q19_Velocity_BC_ZPdS_diiii)
        /*00a8*/ 	.short	0x0380
        /*00aa*/ 	.short	0x0028


	//----- nvinfo : EIATTR_SW_WAR
	.align		4
.L_297:
        /*00ac*/ 	.byte	0x04, 0x36
        /*00ae*/ 	.short	(.L_299 - .L_298)
.L_298:
        /*00b0*/ 	.word	0x00000008
.L_299:


//--------------------- .nv.info._Z23dvc_D3Q19_Velocity_BC_zPdS_diii --------------------------
	.section	.nv.info._Z23dvc_D3Q19_Velocity_BC_zPdS_diii,"",@"SHT_CUDA_INFO"
	.sectionflags	@""
	.align	4


	//----- nvinfo : EIATTR_CUDA_API_VERSION
	.align		4
        /*0000*/ 	.byte	0x04, 0x37
        /*0002*/ 	.short	(.L_301 - .L_300)
.L_300:
        /*0004*/ 	.word	0x00000082


	//----- nvinfo : EIATTR_KPARAM_INFO
	.align		4
.L_301:
        /*0008*/ 	.byte	0x04, 0x17
        /*000a*/ 	.short	(.L_303 - .L_302)
.L_302:
        /*000c*/ 	.word	0x00000000
        /*0010*/ 	.short	0x0005
        /*0012*/ 	.short	0x0020
        /*0014*/ 	.byte	0x00, 0xf0, 0x11, 0x00


	//----- nvinfo : EIATTR_KPARAM_INFO
	.align		4
.L_303:
        /*0018*/ 	.byte	0x04, 0x17
        /*001a*/ 	.short	(.L_305 - .L_304)
.L_304:
        /*001c*/ 	.word	0x00000000
        /*0020*/ 	.short	0x0004
        /*0022*/ 	.short	0x001c
        /*0024*/ 	.byte	0x00, 0xf0, 0x11, 0x00


	//----- nvinfo : EIATTR_KPARAM_INFO
	.align		4
.L_305:
        /*0028*/ 	.byte	0x04, 0x17
        /*002a*/ 	.short	(.L_307 - .L_306)
.L_306:
        /*002c*/ 	.word	0x00000000
        /*0030*/ 	.short	0x0003
        /*0032*/ 	.short	0x0018
        /*0034*/ 	.byte	0x00, 0xf0, 0x11, 0x00


	//----- nvinfo : EIATTR_KPARAM_INFO
	.align		4
.L_307:
        /*0038*/ 	.byte	0x04, 0x17
        /*003a*/ 	.short	(.L_309 - .L_308)
.L_308:
        /*003c*/ 	.word	0x00000000
        /*0040*/ 	.short	0x0002
        /*0042*/ 	.short	0x0010
        /*0044*/ 	.byte	0x00, 0xf0, 0x21, 0x00


	//----- nvinfo : EIATTR_KPARAM_INFO
	.align		4
.L_309:
        /*0048*/ 	.byte	0x04, 0x17
        /*004a*/ 	.short	(.L_311 - .L_310)
.L_310:
        /*004c*/ 	.word	0x00000000
        /*0050*/ 	.short	0x0001
        /*0052*/ 	.short	0x0008
        /*0054*/ 	.byte	0x00, 0xf5, 0x21, 0x00


	//----- nvinfo : EIATTR_KPARAM_INFO
	.align		4
.L_311:
        /*0058*/ 	.byte	0x04, 0x17
        /*005a*/ 	.short	(.L_313 - .L_312)
.L_312:
        /*005c*/ 	.word	0x00000000
        /*0060*/ 	.short	0x0000
        /*0062*/ 	.short	0x0000
        /*0064*/ 	.byte	0x00, 0xf5, 0x21, 0x00


	//----- nvinfo : EIATTR_SPARSE_MMA_MASK
	.align		4
.L_313:
        /*0068*/ 	.byte	0x03, 0x50
        /*006a*/ 	.short	0x0000


	//----- nvinfo : EIATTR_MAXREG_COUNT
	.align		4
        /*006c*/ 	.byte	0x03, 0x1b
        /*006e*/ 	.short	0x00ff


	//----- nvinfo : EIATTR_MERCURY_ISA_VERSION
	.align		4
        /*0070*/ 	.byte	0x03, 0x5f
        /*0072*/ 	.short	0x0101


	//----- nvinfo : EIATTR_VRC_CTA_INIT_COUNT
	.align		4
        /*0074*/ 	.byte	0x02, 0x4a
	.zero		1
	.zero		1


	//----- nvinfo : EIATTR_EXIT_INSTR_OFFSETS
	.align		4
        /*0078*/ 	.byte	0x04, 0x1c
        /*007a*/ 	.short	(.L_315 - .L_314)


	//   ....[0]....
.L_314:
        /*007c*/ 	.word	0x000000c0


	//   ....[1]....
        /*0080*/ 	.word	0x00000800


	//----- nvinfo : EIATTR_CRS_STACK_SIZE
	.align		4
.L_315:
        /*0084*/ 	.byte	0x04, 0x1e
        /*0086*/ 	.short	(.L_317 - .L_316)
.L_316:
        /*0088*/ 	.word	0x00000000


	//----- nvinfo : EIATTR_CBANK_PARAM_SIZE
	.align		4
.L_317:
        /*008c*/ 	.byte	0x03, 0x19
        /*008e*/ 	.short	0x0024


	//----- nvinfo : EIATTR_PARAM_CBANK
	.align		4
        /*0090*/ 	.byte	0x04, 0x0a
        /*0092*/ 	.short	(.L_319 - .L_318)
	.align		4
.L_318:
        /*0094*/ 	.word	index@(.nv.constant0._Z23dvc_D3Q19_Velocity_BC_zPdS_diii)
        /*0098*/ 	.short	0x0380
        /*009a*/ 	.short	0x0024


	//----- nvinfo : EIATTR_SW_WAR
	.align		4
.L_319:
        /*009c*/ 	.byte	0x04, 0x36
        /*009e*/ 	.short	(.L_321 - .L_320)
.L_320:
        /*00a0*/ 	.word	0x00000008
.L_321:


//--------------------- .nv.info._Z32dvc_ScaLBL_D3Q19_AAodd_Flux_BC_zPiS_PdddS0_ii --------------------------
	.section	.nv.info._Z32dvc_ScaLBL_D3Q19_AAodd_Flux_BC_zPiS_PdddS0_ii,"",@"SHT_CUDA_INFO"
	.sectionflags	@""
	.align	4


	//----- nvinfo : EIATTR_CUDA_API_VERSION
	.align		4
        /*0000*/ 	.byte	0x04, 0x37
        /*0002*/ 	.short	(.L_323 - .L_322)
.L_322:
        /*0004*/ 	.word	0x00000082


	//----- nvinfo : EIATTR_KPARAM_INFO
	.align		4
.L_323:
        /*0008*/ 	.byte	0x04, 0x17
        /*000a*/ 	.short	(.L_325 - .L_324)
.L_324:
        /*000c*/ 	.word	0x00000000
        /*0010*/ 	.short	0x0007
        /*0012*/ 	.short	0x0034
        /*0014*/ 	.byte	0x00, 0xf0, 0x11, 0x00


	//----- nvinfo : EIATTR_KPARAM_INFO
	.align		4
.L_325:
        /*0018*/ 	.byte	0x04, 0x17
        /*001a*/ 	.short	(.L_327 - .L_326)
.L_326:
        /*001c*/ 	.word	0x00000000
        /*0020*/ 	.short	0x0006
        /*0022*/ 	.short	0x0030
        /*0024*/ 	.byte	0x00, 0xf0, 0x11, 0x00


	//----- nvinfo : EIATTR_KPARAM_INFO
	.align		4
.L_327:
        /*0028*/ 	.byte	0x04, 0x17
        /*002a*/ 	.short	(.L_329 - .L_328)
.L_328:
        /*002c*/ 	.word	0x00000000
        /*0030*/ 	.short	0x0005
        /*0032*/ 	.short	0x0028
        /*0034*/ 	.byte	0x00, 0xf5, 0x21, 0x00


	//----- nvinfo : EIATTR_KPARAM_INFO
	.align		4
.L_329:
        /*0038*/ 	.byte	0x04, 0x17
        /*003a*/ 	.short	(.L_331 - .L_330)
.L_330:
        /*003c*/ 	.word	0x00000000
        /*0040*/ 	.short	0x0004
        /*0042*/ 	.short	0x0020
        /*0044*/ 	.byte	0x00, 0xf0, 0x21, 0x00


	//----- nvinfo : EIATTR_KPARAM_INFO
	.align		4
.L_331:
        /*0048*/ 	.byte	0x04, 0x17
        /*004a*/ 	.short	(.L_333 - .L_332)
.L_332:
        /*004c*/ 	.word	0x00000000
        /*0050*/ 	.short	0x0003
        /*0052*/ 	.short	0x0018
        /*0054*/ 	.byte	0x00, 0xf0, 0x21, 0x00


	//----- nvinfo : EIATTR_KPARAM_INFO
	.align		4
.L_333:
        /*0058*/ 	.byte	0x04, 0x17
        /*005a*/ 	.short	(.L_335 - .L_334)
.L_334:
        /*005c*/ 	.word	0x00000000
        /*0060*/ 	.short	0x0002
        /*0062*/ 	.short	0x0010
        /*0064*/ 	.byte	0x00, 0xf5, 0x21, 0x00


	//----- nvinfo : EIATTR_KPARAM_INFO
	.align		4
.L_335:
        /*0068*/ 	.byte	0x04, 0x17
        /*006a*/ 	.short	(.L_337 - .L_336)
.L_336:
        /*006c*/ 	.word	0x00000000
        /*0070*/ 	.short	0x0001
        /*0072*/ 	.short	0x0008
        /*0074*/ 	.byte	0x00, 0xf5, 0x21, 0x00


	//----- nvinfo : EIATTR_KPARAM_INFO
	.align		4
.L_337:
        /*0078*/ 	.byte	0x04, 0x17
        /*007a*/ 	.short	(.L_339 - .L_338)
.L_338:
        /*007c*/ 	.word	0x00000000
        /*0080*/ 	.short	0x0000
        /*0082*/ 	.short	0x0000
        /*0084*/ 	.byte	0x00, 0xf5, 0x21, 0x00


	//----- nvinfo : EIATTR_SPARSE_MMA_MASK
	.align		4
.L_339:
        /*0088*/ 	.byte	0x03, 0x50
        /*008a*/ 	.short	0x0000


	//----- nvinfo : EIATTR_MAXREG_COUNT
	.align		4
        /*008c*/ 	.byte	0x03, 0x1b
        /*008e*/ 	.short	0x00ff


	//----- nvinfo : EIATTR_NUM_BARRIERS
	.align		4
        /*0090*/ 	.byte	0x02, 0x4c
        /*0092*/ 	.byte	0x01
	.zero		1


	//----- nvinfo : EIATTR_MERCURY_ISA_VERSION
	.align		4
        /*0094*/ 	.byte	0x03, 0x5f
        /*0096*/ 	.short	0x0101


	//----- nvinfo : EIATTR_COOP_GROUP_MASK_REGIDS
	.align		4
        /*0098*/ 	.byte	0x04, 0x29
        /*009a*/ 	.short	(.L_341 - .L_340)


	//   ....[0]....
.L_340:
        /*009c*/ 	.word	0xffffffff


	//   ....[1]....
        /*00a0*/ 	.word	0xffffffff


	//----- nvinfo : EIATTR_COOP_GROUP_INSTR_OFFSETS
	.align		4
.L_341:
        /*00a4*/ 	.byte	0x04, 0x28
        /*00a6*/ 	.short	(.L_343 - .L_342)


	//   ....[0]....
.L_342:
        /*00a8*/ 	.word	0x00000820


	//   ....[1]....
        /*00ac*/ 	.word	0x00000890


	//----- nvinfo : EIATTR_VRC_CTA_INIT_COUNT
	.align		4
.L_343:
        /*00b0*/ 	.byte	0x02, 0x4a
	.zero		1
	.zero		1


	//----- nvinfo : EIATTR_EXIT_INSTR_OFFSETS
	.align		4
        /*00b4*/ 	.byte	0x04, 0x1c
        /*00b6*/ 	.short	(.L_345 - .L_344)


	//   ....[0]....
.L_344:
        /*00b8*/ 	.word	0x000008b0


	//   ....[1]....
        /*00bc*/ 	.word	0x000008e0


	//----- nvinfo : EIATTR_CRS_STACK_SIZE
	.align		4
.L_345:
        /*00c0*/ 	.byte	0x04, 0x1e
        /*00c2*/ 	.short	(.L_347 - .L_346)
.L_346:
        /*00c4*/ 	.word	0x00000000


	//----- nvinfo : EIATTR_CBANK_PARAM_SIZE
	.align		4
.L_347:
        /*00c8*/ 	.byte	0x03, 0x19
        /*00ca*/ 	.short	0x0038


	//----- nvinfo : EIATTR_PARAM_CBANK
	.align		4
        /*00cc*/ 	.byte	0x04, 0x0a
        /*00ce*/ 	.short	(.L_349 - .L_348)
	.align		4
.L_348:
        /*00d0*/ 	.word	index@(.nv.constant0._Z32dvc_ScaLBL_D3Q19_AAodd_Flux_BC_zPiS_PdddS0_ii)
        /*00d4*/ 	.short	0x0380
        /*00d6*/ 	.short	0x0038


	//----- nvinfo : EIATTR_SW_WAR
	.align		4
.L_349:
        /*00d8*/ 	.byte	0x04, 0x36
        /*00da*/ 	.short	(.L_351 - .L_350)
.L_350:
        /*00dc*/ 	.word	0x00000008
.L_351:


//--------------------- .nv.info._Z33dvc_ScaLBL_D3Q19_AAeven_Flux_BC_zPiPdddS0_ii --------------------------
	.section	.nv.info._Z33dvc_ScaLBL_D3Q19_AAeven_Flux_BC_zPiPdddS0_ii,"",@"SHT_CUDA_INFO"
	.sectionflags	@""
	.align	4


	//----- nvinfo : EIATTR_CUDA_API_VERSION
	.align		4
        /*0000*/ 	.byte	0x04, 0x37
        /*0002*/ 	.short	(.L_353 - .L_352)
.L_352:
        /*0004*/ 	.word	0x00000082


	//----- nvinfo : EIATTR_KPARAM_INFO
	.align		4
.L_353:
        /*0008*/ 	.byte	0x04, 0x17
        /*000a*/ 	.short	(.L_355 - .L_354)
.L_354:
        /*000c*/ 	.word	0x00000000
        /*0010*/ 	.short	0x0006
        /*0012*/ 	.short	0x002c
        /*0014*/ 	.byte	0x00, 0xf0, 0x11, 0x00


	//----- nvinfo : EIATTR_KPARAM_INFO
	.align		4
.L_355:
        /*0018*/ 	.byte	0x04, 0x17
        /*001a*/ 	.short	(.L_357 - .L_356)
.L_356:
        /*001c*/ 	.word	0x00000000
        /*0020*/ 	.short	0x0005
        /*0022*/ 	.short	0x0028
        /*0024*/ 	.byte	0x00, 0xf0, 0x11, 0x00


	//----- nvinfo : EIATTR_KPARAM_INFO
	.align		4
.L_357:
        /*0028*/ 	.byte	0x04, 0x17
        /*002a*/ 	.short	(.L_359 - .L_358)
.L_358:
        /*002c*/ 	.word	0x00000000
        /*0030*/ 	.short	0x0004
        /*0032*/ 	.short	0x0020
        /*0034*/ 	.byte	0x00, 0xf5, 0x21, 0x00


	//----- nvinfo : EIATTR_KPARAM_INFO
	.align		4
.L_359:
        /*0038*/ 	.byte	0x04, 0x17
        /*003a*/ 	.short	(.L_361 - .L_360)
.L_360:
        /*003c*/ 	.word	0x00000000
        /*0040*/ 	.short	0x0003
        /*0042*/ 	.short	0x0018
        /*0044*/ 	.byte	0x00, 0xf0, 0x21, 0x00


	//----- nvinfo : EIATTR_KPARAM_INFO
	.align		4
.L_361:
        /*0048*/ 	.byte	0x04, 0x17
        /*004a*/ 	.short	(.L_363 - .L_362)
.L_362:
        /*004c*/ 	.word	0x00000000
        /*0050*/ 	.short	0x0002
        /*0052*/ 	.short	0x0010
        /*0054*/ 	.byte	0x00, 0xf0, 0x21, 0x00


	//----- nvinfo : EIATTR_KPARAM_INFO
	.align		4
.L_363:
        /*0058*/ 	.byte	0x04, 0x17
        /*005a*/ 	.short	(.L_365 - .L_364)
.L_364:
        /*005c*/ 	.word	0x00000000
        /*0060*/ 	.short	0x0001
        /*0062*/ 	.short	0x0008
        /*0064*/ 	.byte	0x00, 0xf5, 0x21, 0x00


	//----- nvinfo : EIATTR_KPARAM_INFO
	.align		4
.L_365:
        /*0068*/ 	.byte	0x04, 0x17
        /*006a*/ 	.short	(.L_367 - .L_366)
.L_366:
        /*006c*/ 	.word	0x00000000
        /*0070*/ 	.short	0x0000
        /*0072*/ 	.short	0x0000
        /*0074*/ 	.byte	0x00, 0xf5, 0x21, 0x00


	//----- nvinfo : EIATTR_SPARSE_MMA_MASK
	.align		4
.L_367:
        /*0078*/ 	.byte	0x03, 0x50
        /*007a*/ 	.short	0x0000


	//----- nvinfo : EIATTR_MAXREG_COUNT
	.align		4
        /*007c*/ 	.byte	0x03, 0x1b
        /*007e*/ 	.short	0x00ff


	//----- nvinfo : EIATTR_NUM_BARRIERS
	.align		4
        /*0080*/ 	.byte	0x02, 0x4c
        /*0082*/ 	.byte	0x01
	.zero		1


	//----- nvinfo : EIATTR_MERCURY_ISA_VERSION
	.align		4
        /*0084*/ 	.byte	0x03, 0x5f
        /*0086*/ 	.short	0x0101


	//----- nvinfo : EIATTR_COOP_GROUP_MASK_REGIDS
	.align		4
        /*0088*/ 	.byte	0x04, 0x29
        /*008a*/ 	.short	(.L_369 - .L_368)


	//   ....[0]....
.L_368:
        /*008c*/ 	.word	0xffffffff


	//   ....[1]....
        /*0090*/ 	.word	0xffffffff


	//----- nvinfo : EIATTR_COOP_GROUP_INSTR_OFFSETS
	.align		4
.L_369:
        /*0094*/ 	.byte	0x04, 0x28
        /*0096*/ 	.short	(.L_371 - .L_370)


	//   ....[0]....
.L_370:
        /*0098*/ 	.word	0x000006c0


	//   ....[1]....
        /*009c*/ 	.word	0x00000730


	//----- nvinfo : EIATTR_VRC_CTA_INIT_COUNT
	.align		4
.L_371:
        /*00a0*/ 	.byte	0x02, 0x4a
	.zero		1
	.zero		1


	//----- nvinfo : EIATTR_EXIT_INSTR_OFFSETS
	.align		4
        /*00a4*/ 	.byte	0x04, 0x1c
        /*00a6*/ 	.short	(.L_373 - .L_372)


	//   ....[0]....
.L_372:
        /*00a8*/ 	.word	0x00000750


	//   ....[1]....
        /*00ac*/ 	.word	0x00000780


	//----- nvinfo : EIATTR_CRS_STACK_SIZE
	.align		4
.L_373:
        /*00b0*/ 	.byte	0x04, 0x1e
        /*00b2*/ 	.short	(.L_375 - .L_374)
.L_374:
        /*00b4*/ 	.word	0x00000000


	//----- nvinfo : EIATTR_CBANK_PARAM_SIZE
	.align		4
.L_375:
        /*00b8*/ 	.byte	0x03, 0x19
        /*00ba*/ 	.short	0x0030


	//----- nvinfo : EIATTR_PARAM_CBANK
	.align		4
        /*00bc*/ 	.byte	0x04, 0x0a
        /*00be*/ 	.short	(.L_377 - .L_376)
	.align		4
.L_376:
        /*00c0*/ 	.word	index@(.nv.constant0._Z33dvc_ScaLBL_D3Q19_AAeven_Flux_BC_zPiPdddS0_ii)
        /*00c4*/ 	.short	0x0380
        /*00c6*/ 	.short	0x0030


	//----- nvinfo : EIATTR_SW_WAR
	.align		4
.L_377:
        /*00c8*/ 	.byte	0x04, 0x36
        /*00ca*/ 	.short	(.L_379 - .L_378)
.L_378:
        /*00cc*/ 	.word	0x00000008
.L_379:


//--------------------- .nv.info._Z36dvc_ScaLBL_D3Q19_AAodd_Pressure_BC_ZPiS_Pddii --------------------------
	.section	.nv.info._Z36dvc_ScaLBL_D3Q19_AAodd_Pressure_BC_ZPiS_Pddii,"",@"SHT_CUDA_INFO"
	.sectionflags	@""
	.align	4


	//----- nvinfo : EIATTR_CUDA_API_VERSION
	.align		4
        /*0000*/ 	.byte	0x04, 0x37
        /*0002*/ 	.short	(.L_381 - .L_380)
.L_380:
        /*0004*/ 	.word	0x00000082


	//----- nvinfo : EIATTR_KPARAM_INFO
	.align		4
.L_381:
        /*0008*/ 	.byte	0x04, 0x17
        /*000a*/ 	.short	(.L_383 - .L_382)
.L_382:
        /*000c*/ 	.word	0x00000000
        /*0010*/ 	.short	0x0005
        /*0012*/ 	.short	0x0024
        /*0014*/ 	.byte	0x00, 0xf0, 0x11, 0x00


	//----- nvinfo : EIATTR_KPARAM_INFO
	.align		4
.L_383:
        /*0018*/ 	.byte	0x04, 0x17
        /*001a*/ 	.short	(.L_385 - .L_384)
.L_384:
        /*001c*/ 	.word	0x00000000
        /*0020*/ 	.short	0x0004
        /*0022*/ 	.short	0x0020
        /*0024*/ 	.byte	0x00, 0xf0, 0x11, 0x00


	//----- nvinfo : EIATTR_KPARAM_INFO
	.align		4
.L_385:
        /*0028*/ 	.byte	0x04, 0x17
        /*002a*/ 	.short	(.L_387 - .L_386)
.L_386:
        /*002c*/ 	.word	0x00000000
        /*0030*/ 	.short	0x0003
        /*0032*/ 	.short	0x0018
        /*0034*/ 	.byte	0x00, 0xf0, 0x21, 0x00


	//----- nvinfo : EIATTR_KPARAM_INFO
	.align		4
.L_387:
        /*0038*/ 	.byte	0x04, 0x17
        /*003a*/ 	.short	(.L_389 - .L_388)
.L_388:
        /*003c*/ 	.word	0x00000000
        /*0040*/ 	.short	0x0002
        /*0042*/ 	.short	0x0010
        /*0044*/ 	.byte	0x00, 0xf5, 0x21, 0x00


	//----- nvinfo : EIATTR_KPARAM_INFO
	.align		4
.L_389:
        /*0048*/ 	.byte	0x04, 0x17
        /*004a*/ 	.short	(.L_391 - .L_390)
.L_390:
        /*004c*/ 	.word	0x00000000
        /*0050*/ 	.short	0x0001
        /*0052*/ 	.short	0x0008
        /*0054*/ 	.byte	0x00, 0xf5, 0x21, 0x00


	//----- nvinfo : EIATTR_KPARAM_INFO
	.align		4
.L_391:
        /*0058*/ 	.byte	0x04, 0x17
        /*005a*/ 	.short	(.L_393 - .L_392)
.L_392:
        /*005c*/ 	.word	0x00000000
        /*0060*/ 	.short	0x0000
        /*0062*/ 	.short	0x0000
        /*0064*/ 	.byte	0x00, 0xf5, 0x21, 0x00


	//----- nvinfo : EIATTR_SPARSE_MMA_MASK
	.align		4
.L_393:
        /*0068*/ 	.byte	0x03, 0x50
        /*006a*/ 	.short	0x0000


	//----- nvinfo : EIATTR_MAXREG_COUNT
	.align		4
        /*006c*/ 	.byte	0x03, 0x1b
        /*006e*/ 	.short	0x00ff


	//----- nvinfo : EIATTR_MERCURY_ISA_VERSION
	.align		4
        /*0070*/ 	.byte	0x03, 0x5f
        /*0072*/ 	.short	0x0101


	//----- nvinfo : EIATTR_VRC_CTA_INIT_COUNT
	.align		4
        /*0074*/ 	.byte	0x02, 0x4a
	.zero		1
	.zero		1


	//----- nvinfo : EIATTR_EXIT_INSTR_OFFSETS
	.align		4
        /*0078*/ 	.byte	0x04, 0x1c
        /*007a*/ 	.short	(.L_395 - .L_394)


	//   ....[0]....
.L_394:
        /*007c*/ 	.word	0x00000070


	//   ....[1]....
        /*0080*/ 	.word	0x00000890


	//----- nvinfo : EIATTR_CBANK_PARAM_SIZE
	.align		4
.L_395:
        /*0084*/ 	.byte	0x03, 0x19
        /*0086*/ 	.short	0x0028


	//----- nvinfo : EIATTR_PARAM_CBANK
	.align		4
        /*0088*/ 	.byte	0x04, 0x0a
        /*008a*/ 	.short	(.L_397 - .L_396)
	.align		4
.L_396:
        /*008c*/ 	.word	index@(.nv.constant0._Z36dvc_ScaLBL_D3Q19_AAodd_Pressure_BC_ZPiS_Pddii)
        /*0090*/ 	.short	0x0380
        /*0092*/ 	.short	0x0028


	//----- nvinfo : EIATTR_SW_WAR
	.align		4
.L_397:
        /*0094*/ 	.byte	0x04, 0x36
        /*0096*/ 	.short	(.L_399 - .L_398)
.L_398:
        /*0098*/ 	.word	0x00000008
.L_399:


//--------------------- .nv.info._Z36dvc_ScaLBL_D3Q19_AAodd_Pressure_BC_zPiS_Pddii --------------------------
	.section	.nv.info._Z36dvc_ScaLBL_D3Q19_AAodd_Pressure_BC_zPiS_Pddii,"",@"SHT_CUDA_INFO"
	.sectionflags	@""
	.align	4


	//----- nvinfo : EIATTR_CUDA_API_VERSION
	.align		4
        /*0000*/ 	.byte	0x04, 0x37
        /*0002*/ 	.short	(.L_401 - .L_400)
.L_400:
        /*0004*/ 	.word	0x00000082


	//----- nvinfo : EIATTR_KPARAM_INFO
	.align		4
.L_401:
        /*0008*/ 	.byte	0x04, 0x17
        /*000a*/ 	.short	(.L_403 - .L_402)
.L_402:
        /*000c*/ 	.word	0x00000000
        /*0010*/ 	.short	0x0005
        /*0012*/ 	.short	0x0024
        /*0014*/ 	.byte	0x00, 0xf0, 0x11, 0x00


	//----- nvinfo : EIATTR_KPARAM_INFO
	.align		4
.L_403:
        /*0018*/ 	.byte	0x04, 0x17
        /*001a*/ 	.short	(.L_405 - .L_404)
.L_404:
        /*001c*/ 	.word	0x00000000
        /*0020*/ 	.short	0x0004
        /*0022*/ 	.short	0x0020
        /*0024*/ 	.byte	0x00, 0xf0, 0x11, 0x00


	//----- nvinfo : EIATTR_KPARAM_INFO
	.align		4
.L_405:
        /*0028*/ 	.byte	0x04, 0x17
        /*002a*/ 	.short	(.L_407 - .L_406)
.L_406:
        /*002c*/ 	.word	0x00000000
        /*0030*/ 	.short	0x0003
        /*0032*/ 	.short	0x0018
        /*0034*/ 	.byte	0x00, 0xf0, 0x21, 0x00


	//----- nvinfo : EIATTR_KPARAM_INFO
	.align		4
.L_407:
        /*0038*/ 	.byte	0x04, 0x17
        /*003a*/ 	.short	(.L_409 - .L_408)
.L_408:
        /*003c*/ 	.word	0x00000000
        /*0040*/ 	.short	0x0002
        /*0042*/ 	.short	0x0010
        /*0044*/ 	.byte	0x00, 0xf5, 0x21, 0x00


	//----- nvinfo : EIATTR_KPARAM_INFO
	.align		4
.L_409:
        /*0048*/ 	.byte	0x04, 0x17
        /*004a*/ 	.short	(.L_411 - .L_410)
.L_410:
        /*004c*/ 	.word	0x00000000
        /*0050*/ 	.short	0x0001
        /*0052*/ 	.short	0x0008
        /*0054*/ 	.byte	0x00, 0xf5, 0x21, 0x00


	//----- nvinfo : EIATTR_KPARAM_INFO
	.align		4
.L_411:
        /*0058*/ 	.byte	0x04, 0x17
        /*005a*/ 	.short	(.L_413 - .L_412)
.L_412:
        /*005c*/ 	.word	0x00000000
        /*0060*/ 	.short	0x0000
        /*0062*/ 	.short	0x0000
        /*0064*/ 	.byte	0x00, 0xf5, 0x21, 0x00


	//----- nvinfo : EIATTR_SPARSE_MMA_MASK
	.align		4
.L_413:
        /*0068*/ 	.byte	0x03, 0x50
        /*006a*/ 	.short	0x0000


	//----- nvinfo : EIATTR_MAXREG_COUNT
	.align		4
        /*006c*/ 	.byte	0x03, 0x1b
        /*006e*/ 	.short	0x00ff


	//----- nvinfo : EIATTR_MERCURY_ISA_VERSION
	.align		4
        /*0070*/ 	.byte	0x03, 0x5f
        /*0072*/ 	.short	0x0101


	//----- nvinfo : EIATTR_VRC_CTA_INIT_COUNT
	.align		4
        /*0074*/ 	.byte	0x02, 0x4a
	.zero		1
	.zero		1


	//----- nvinfo : EIATTR_EXIT_INSTR_OFFSETS
	.align		4
        /*0078*/ 	.byte	0x04, 0x1c
        /*007a*/ 	.short	(.L_415 - .L_414)


	//   ....[0]....
.L_414:
        /*007c*/ 	.word	0x00000070


	//   ....[1]....
        /*0080*/ 	.word	0x000008c0


	//----- nvinfo : EIATTR_CBANK_PARAM_SIZE
	.align		4
.L_415:
        /*0084*/ 	.byte	0x03, 0x19
        /*0086*/ 	.short	0x0028


	//----- nvinfo : EIATTR_PARAM_CBANK
	.align		4
        /*0088*/ 	.byte	0x04, 0x0a
        /*008a*/ 	.short	(.L_417 - .L_416)
	.align		4
.L_416:
        /*008c*/ 	.word	index@(.nv.constant0._Z36dvc_ScaLBL_D3Q19_AAodd_Pressure_BC_zPiS_Pddii)
        /*0090*/ 	.short	0x0380
        /*0092*/ 	.short	0x0028


	//----- nvinfo : EIATTR_SW_WAR
	.align		4
.L_417:
        /*0094*/ 	.byte	0x04, 0x36
        /*0096*/ 	.short	(.L_419 - .L_418)
.L_418:
        /*0098*/ 	.word	0x00000008
.L_419:


//--------------------- .nv.info._Z32dvc_ScaLBL_D3Q19_Reflection_BC_ZPiPdii --------------------------
	.section	.nv.info._Z32dvc_ScaLBL_D3Q19_Reflection_BC_ZPiPdii,"",@"SHT_CUDA_INFO"
	.sectionflags	@""
	.align	4


	//----- nvinfo : EIATTR_CUDA_API_VERSION
	.align		4
        /*0000*/ 	.byte	0x04, 0x37
        /*0002*/ 	.short	(.L_421 - .L_420)
.L_420:
        /*0004*/ 	.word	0x00000082


	//----- nvinfo : EIATTR_KPARAM_INFO
	.align		4
.L_421:
        /*0008*/ 	.byte	0x04, 0x17
        /*000a*/ 	.short	(.L_423 - .L_422)
.L_422:
        /*000c*/ 	.word	0x00000000
        /*0010*/ 	.short	0x0003
        /*0012*/ 	.short	0x0014
        /*0014*/ 	.byte	0x00, 0xf0, 0x11, 0x00


	//----- nvinfo : EIATTR_KPARAM_INFO
	.align		4
.L_423:
        /*0018*/ 	.byte	0x04, 0x17
        /*001a*/ 	.short	(.L_425 - .L_424)
.L_424:
        /*001c*/ 	.word	0x00000000
        /*0020*/ 	.short	0x0002
        /*0022*/ 	.short	0x0010
        /*0024*/ 	.byte	0x00, 0xf0, 0x11, 0x00


	//----- nvinfo : EIATTR_KPARAM_INFO
	.align		4
.L_425:
        /*0028*/ 	.byte	0x04, 0x17
        /*002a*/ 	.short	(.L_427 - .L_426)
.L_426:
        /*002c*/ 	.word	0x00000000
        /*0030*/ 	.short	0x0001
        /*0032*/ 	.short	0x0008
        /*0034*/ 	.byte	0x00, 0xf5, 0x21, 0x00


	//----- nvinfo : EIATTR_KPARAM_INFO
	.align		4
.L_427:
        /*0038*/ 	.byte	0x04, 0x17
        /*003a*/ 	.short	(.L_429 - .L_428)
.L_428:
        /*003c*/ 	.word	0x00000000
        /*0040*/ 	.short	0x0000
        /*0042*/ 	.short	0x0000
        /*0044*/ 	.byte	0x00, 0xf5, 0x21, 0x00


	//----- nvinfo : EIATTR_SPARSE_MMA_MASK
	.align		4
.L_429:
        /*0048*/ 	.byte	0x03, 0x50
        /*004a*/ 	.short	0x0000


	//----- nvinfo : EIATTR_MAXREG_COUNT
	.align		4
        /*004c*/ 	.byte	0x03, 0x1b
        /*004e*/ 	.short	0x00ff


	//----- nvinfo : EIATTR_MERCURY_ISA_VERSION
	.align		4
        /*0050*/ 	.byte	0x03, 0x5f
        /*0052*/ 	.short	0x0101


	//----- nvinfo : EIATTR_VRC_CTA_INIT_COUNT
	.align		4
        /*0054*/ 	.byte	0x02, 0x4a
	.zero		1
	.zero		1


	//----- nvinfo : EIATTR_EXIT_INSTR_OFFSETS
	.align		4
        /*0058*/ 	.byte	0x04, 0x1c
        /*005a*/ 	.short	(.L_431 - .L_430)


	//   ....[0]....
.L_430:
        /*005c*/ 	.word	0x00000070


	//   ....[1]....
        /*0060*/ 	.word	0x000002b0


	//----- nvinfo : EIATTR_CBANK_PARAM_SIZE
	.align		4
.L_431:
        /*0064*/ 	.byte	0x03, 0x19
        /*0066*/ 	.short	0x0018


	//----- nvinfo : EIATTR_PARAM_CBANK
	.align		4
        /*0068*/ 	.byte	0x04, 0x0a
        /*006a*/ 	.short	(.L_433 - .L_432)
	.align		4
.L_432:
        /*006c*/ 	.word	index@(.nv.constant0._Z32dvc_ScaLBL_D3Q19_Reflection_BC_ZPiPdii)
        /*0070*/ 	.short	0x0380
        /*0072*/ 	.short	0x0018


	//----- nvinfo : EIATTR_SW_WAR
	.align		4
.L_433:
        /*0074*/ 	.byte	0x04, 0x36
        /*0076*/ 	.short	(.L_435 - .L_434)
.L_434:
        /*0078*/ 	.word	0x00000008
.L_435:


//--------------------- .nv.info._Z32dvc_ScaLBL_D3Q19_Reflection_BC_zPiPdii --------------------------
	.section	.nv.info._Z32dvc_ScaLBL_D3Q19_Reflection_BC_zPiPdii,"",@"SHT_CUDA_INFO"
	.sectionflags	@""
	.align	4


	//----- nvinfo : EIATTR_CUDA_API_VERSION
	.align		4
        /*0000*/ 	.byte	0x04, 0x37
        /*0002*/ 	.short	(.L_437 - .L_436)
.L_436:
        /*0004*/ 	.word	0x00000082


	//----- nvinfo : EIATTR_KPARAM_INFO
	.align		4
.L_437:
        /*0008*/ 	.byte	0x04, 0x17
        /*000a*/ 	.short	(.L_439 - .L_438)
.L_438:
        /*000c*/ 	.word	0x00000000
        /*0010*/ 	.short	0x0003
        /*0012*/ 	.short	0x0014
        /*0014*/ 	.byte	0x00, 0xf0, 0x11, 0x00


	//----- nvinfo : EIATTR_KPARAM_INFO
	.align		4
.L_439:
        /*0018*/ 	.byte	0x04, 0x17
        /*001a*/ 	.short	(.L_441 - .L_440)
.L_440:
        /*001c*/ 	.word	0x00000000
        /*0020*/ 	.short	0x0002
        /*0022*/ 	.short	0x0010
        /*0024*/ 	.byte	0x00, 0xf0, 0x11, 0x00


	//----- nvinfo : EIATTR_KPARAM_INFO
	.align		4
.L_441:
        /*0028*/ 	.byte	0x04, 0x17
        /*002a*/ 	.short	(.L_443 - .L_442)
.L_442:
        /*002c*/ 	.word	0x00000000
        /*0030*/ 	.short	0x0001
        /*0032*/ 	.short	0x0008
        /*0034*/ 	.byte	0x00, 0xf5, 0x21, 0x00


	//----- nvinfo : EIATTR_KPARAM_INFO
	.align		4
.L_443:
        /*0038*/ 	.byte	0x04, 0x17
        /*003a*/ 	.short	(.L_445 - .L_444)
.L_444:
        /*003c*/ 	.word	0x00000000
        /*0040*/ 	.short	0x0000
        /*0042*/ 	.short	0x0000
        /*0044*/ 	.byte	0x00, 0xf5, 0x21, 0x00


	//----- nvinfo : EIATTR_SPARSE_MMA_MASK
	.align		4
.L_445:
        /*0048*/ 	.byte	0x03, 0x50
        /*004a*/ 	.short	0x0000


	//----- nvinfo : EIATTR_MAXREG_COUNT
	.align		4
        /*004c*/ 	.byte	0x03, 0x1b
        /*004e*/ 	.short	0x00ff


	//----- nvinfo : EIATTR_MERCURY_ISA_VERSION
	.align		4
        /*0050*/ 	.byte	0x03, 0x5f
        /*0052*/ 	.short	0x0101


	//----- nvinfo : EIATTR_VRC_CTA_INIT_COUNT
	.align		4
        /*0054*/ 	.byte	0x02, 0x4a
	.zero		1
	.zero		1


	//----- nvinfo : EIATTR_EXIT_INSTR_OFFSETS
	.align		4
        /*0058*/ 	.byte	0x04, 0x1c
        /*005a*/ 	.short	(.L_447 - .L_446)


	//   ....[0]....
.L_446:
        /*005c*/ 	.word	0x00000070


	//   ....[1]....
        /*0060*/ 	.word	0x000002a0


	//----- nvinfo : EIATTR_CBANK_PARAM_SIZE
	.align		4
.L_447:
        /*0064*/ 	.byte	0x03, 0x19
        /*0066*/ 	.short	0x0018


	//----- nvinfo : EIATTR_PARAM_CBANK
	.align		4
        /*0068*/ 	.byte	0x04, 0x0a
        /*006a*/ 	.short	(.L_449 - .L_448)
	.align		4
.L_448:
        /*006c*/ 	.word	index@(.nv.constant0._Z32dvc_ScaLBL_D3Q19_Reflection_BC_zPiPdii)
        /*0070*/ 	.short	0x0380
        /*0072*/ 	.short	0x0018


	//----- nvinfo : EIATTR_SW_WAR
	.align		4
.L_449:
        /*0074*/ 	.byte	0x04, 0x36
        /*0076*/ 	.short	(.L_451 - .L_450)
.L_450:
        /*0078*/ 	.word	0x00000008
.L_451:


//--------------------- .nv.info._Z37dvc_ScaLBL_D3Q19_AAeven_Pressure_BC_ZPiPddii --------------------------
	.section	.nv.info._Z37dvc_ScaLBL_D3Q19_AAeven_Pressure_BC_ZPiPddii,"",@"SHT_CUDA_INFO"
	.sectionflags	@""
	.align	4


	//----- nvinfo : EIATTR_CUDA_API_VERSION
	.align		4
        /*0000*/ 	.byte	0x04, 0x37
        /*0002*/ 	.short	(.L_453 - .L_452)
.L_452:
        /*0004*/ 	.word	0x00000082


	//----- nvinfo : EIATTR_KPARAM_INFO
	.align		4
.L_453:
        /*0008*/ 	.byte	0x04, 0x17
        /*000a*/ 	.short	(.L_455 - .L_454)
.L_454:
        /*000c*/ 	.word	0x00000000
        /*0010*/ 	.short	0x0004
        /*0012*/ 	.short	0x001c
        /*0014*/ 	.byte	0x00, 0xf0, 0x11, 0x00


	//----- nvinfo : EIATTR_KPARAM_INFO
	.align		4
.L_455:
        /*0018*/ 	.byte	0x04, 0x17
        /*001a*/ 	.short	(.L_457 - .L_456)
.L_456:
        /*001c*/ 	.word	0x00000000
        /*0020*/ 	.short	0x0003
        /*0022*/ 	.short	0x0018
        /*0024*/ 	.byte	0x00, 0xf0, 0x11, 0x00


	//----- nvinfo : EIATTR_KPARAM_INFO
	.align		4
.L_457:
        /*0028*/ 	.byte	0x04, 0x17
        /*002a*/ 	.short	(.L_459 - .L_458)
.L_458:
        /*002c*/ 	.word	0x00000000
        /*0030*/ 	.short	0x0002
        /*0032*/ 	.short	0x0010
        /*0034*/ 	.byte	0x00, 0xf0, 0x21, 0x00


	//----- nvinfo : EIATTR_KPARAM_INFO
	.align		4
.L_459:
        /*0038*/ 	.byte	0x04, 0x17
        /*003a*/ 	.short	(.L_461 - .L_460)
.L_460:
        /*003c*/ 	.word	0x00000000
        /*0040*/ 	.short	0x0001
        /*0042*/ 	.short	0x0008
        /*0044*/ 	.byte	0x00, 0xf5, 0x21, 0x00


	//----- nvinfo : EIATTR_KPARAM_INFO
	.align		4
.L_461:
        /*0048*/ 	.byte	0x04, 0x17
        /*004a*/ 	.short	(.L_463 - .L_462)
.L_462:
        /*004c*/ 	.word	0x00000000
        /*0050*/ 	.short	0x0000
        /*0052*/ 	.short	0x0000
        /*0054*/ 	.byte	0x00, 0xf5, 0x21, 0x00


	//----- nvinfo : EIATTR_SPARSE_MMA_MASK
	.align		4
.L_463:
        /*0058*/ 	.byte	0x03, 0x50
        /*005a*/ 	.short	0x0000


	//----- nvinfo : EIATTR_MAXREG_COUNT
	.align		4
        /*005c*/ 	.byte	0x03, 0x1b
        /*005e*/ 	.short	0x00ff


	//----- nvinfo : EIATTR_MERCURY_ISA_VERSION
	.align		4
        /*0060*/ 	.byte	0x03, 0x5f
        /*0062*/ 	.short	0x0101


	//----- nvinfo : EIATTR_VRC_CTA_INIT_COUNT
	.align		4
        /*0064*/ 	.byte	0x02, 0x4a
	.zero		1
	.zero		1


	//----- nvinfo : EIATTR_EXIT_INSTR_OFFSETS
	.align		4
        /*0068*/ 	.byte	0x04, 0x1c
        /*006a*/ 	.short	(.L_465 - .L_464)


	//   ....[0]....
.L_464:
        /*006c*/ 	.word	0x00000070


	//   ....[1]....
        /*0070*/ 	.word	0x000006a0


	//----- nvinfo : EIATTR_CBANK_PARAM_SIZE
	.align		4
.L_465:
        /*0074*/ 	.byte	0x03, 0x19
        /*0076*/ 	.short	0x0020


	//----- nvinfo : EIATTR_PARAM_CBANK
	.align		4
        /*0078*/ 	.byte	0x04, 0x0a
        /*007a*/ 	.short	(.L_467 - .L_466)
	.align		4
.L_466:
        /*007c*/ 	.word	index@(.nv.constant0._Z37dvc_ScaLBL_D3Q19_AAeven_Pressure_BC_ZPiPddii)
        /*0080*/ 	.short	0x0380
        /*0082*/ 	.short	0x0020


	//----- nvinfo : EIATTR_SW_WAR
	.align		4
.L_467:
        /*0084*/ 	.byte	0x04, 0x36
        /*0086*/ 	.short	(.L_469 - .L_468)
.L_468:
        /*0088*/ 	.word	0x00000008
.L_469:


//--------------------- .nv.info._Z37dvc_ScaLBL_D3Q19_AAeven_Pressure_BC_zPiPddii --------------------------
	.section	.nv.info._Z37dvc_ScaLBL_D3Q19_AAeven_Pressure_BC_zPiPddii,"",@"SHT_CUDA_INFO"
	.sectionflags	@""
	.align	4


	//----- nvinfo : EIATTR_CUDA_API_VERSION
	.align		4
        /*0000*/ 	.byte	0x04, 0x37
        /*0002*/ 	.short	(.L_471 - .L_470)
.L_470:
        /*0004*/ 	.word	0x00000082


	//----- nvinfo : EIATTR_KPARAM_INFO
	.align		4
.L_471:
        /*0008*/ 	.byte	0x04, 0x17
        /*000a*/ 	.short	(.L_473 - .L_472)
.L_472:
        /*000c*/ 	.word	0x00000000
        /*0010*/ 	.short	0x0004
        /*0012*/ 	.short	0x001c
        /*0014*/ 	.byte	0x00, 0xf0, 0x11, 0x00


	//----- nvinfo : EIATTR_KPARAM_INFO
	.align		4
.L_473:
        /*0018*/ 	.byte	0x04, 0x17
        /*001a*/ 	.short	(.L_475 - .L_474)
.L_474:
        /*001c*/ 	.word	0x00000000
        /*0020*/ 	.short	0x0003
        /*0022*/ 	.short	0x0018
        /*0024*/ 	.byte	0x00, 0xf0, 0x11, 0x00


	//----- nvinfo : EIATTR_KPARAM_INFO
	.align		4
.L_475:
        /*0028*/ 	.byte	0x04, 0x17
        /*002a*/ 	.short	(.L_477 - .L_476)
.L_476:
        /*002c*/ 	.word	0x00000000
        /*0030*/ 	.short	0x0002
        /*0032*/ 	.short	0x0010
        /*0034*/ 	.byte	0x00, 0xf0, 0x21, 0x00


	//----- nvinfo : EIATTR_KPARAM_INFO
	.align		4
.L_477:
        /*0038*/ 	.byte	0x04, 0x17
        /*003a*/ 	.short	(.L_479 - .L_478)
.L_478:
        /*003c*/ 	.word	0x00000000
        /*0040*/ 	.short	0x0001
        /*0042*/ 	.short	0x0008
        /*0044*/ 	.byte	0x00, 0xf5, 0x21, 0x00


	//----- nvinfo : EIATTR_KPARAM_INFO
	.align		4
.L_479:
        /*0048*/ 	.byte	0x04, 0x17
        /*004a*/ 	.short	(.L_481 - .L_480)
.L_480:
        /*004c*/ 	.word	0x00000000
        /*0050*/ 	.short	0x0000
        /*0052*/ 	.short	0x0000
        /*0054*/ 	.byte	0x00, 0xf5, 0x21, 0x00


	//----- nvinfo : EIATTR_SPARSE_MMA_MASK
	.align		4
.L_481:
        /*0058*/ 	.byte	0x03, 0x50
        /*005a*/ 	.short	0x0000


	//----- nvinfo : EIATTR_MAXREG_COUNT
	.align		4
        /*005c*/ 	.byte	0x03, 0x1b
        /*005e*/ 	.short	0x00ff


	//----- nvinfo : EIATTR_MERCURY_ISA_VERSION
	.align		4
        /*0060*/ 	.byte	0x03, 0x5f
        /*0062*/ 	.short	0x0101


	//----- nvinfo : EIATTR_VRC_CTA_INIT_COUNT
	.align		4
        /*0064*/ 	.byte	0x02, 0x4a
	.zero		1
	.zero		1


	//----- nvinfo : EIATTR_EXIT_INSTR_OFFSETS
	.align		4
        /*0068*/ 	.byte	0x04, 0x1c
        /*006a*/ 	.short	(.L_483 - .L_482)


	//   ....[0]....
.L_482:
        /*006c*/ 	.word	0x00000070


	//   ....[1]....
        /*0070*/ 	.word	0x00000670


	//----- nvinfo : EIATTR_CBANK_PARAM_SIZE
	.align		4
.L_483:
        /*0074*/ 	.byte	0x03, 0x19
        /*0076*/ 	.short	0x0020


	//----- nvinfo : EIATTR_PARAM_CBANK
	.align		4
        /*0078*/ 	.byte	0x04, 0x0a
        /*007a*/ 	.short	(.L_485 - .L_484)
	.align		4
.L_484:
        /*007c*/ 	.word	index@(.nv.constant0._Z37dvc_ScaLBL_D3Q19_AAeven_Pressure_BC_zPiPddii)
        /*0080*/ 	.short	0x0380
        /*0082*/ 	.short	0x0020


	//----- nvinfo : EIATTR_SW_WAR
	.align		4
.L_485:
        /*0084*/ 	.byte	0x04, 0x36
        /*0086*/ 	.short	(.L_487 - .L_486)
.L_486:
        /*0088*/ 	.word	0x00000008
.L_487:


//--------------------- .nv.info._Z25dvc_ScaLBL_D3Q19_PressurePKdPdi --------------------------
	.section	.nv.info._Z25dvc_ScaLBL_D3Q19_PressurePKdPdi,"",@"SHT_CUDA_INFO"
	.sectionflags	@""
	.align	4


	//----- nvinfo : EIATTR_CUDA_API_VERSION
	.align		4
        /*0000*/ 	.byte	0x04, 0x37
        /*0002*/ 	.short	(.L_489 - .L_488)
.L_488:
        /*0004*/ 	.word	0x00000082


	//----- nvinfo : EIATTR_KPARAM_INFO
	.align		4
.L_489:
        /*0008*/ 	.byte	0x04, 0x17
        /*000a*/ 	.short	(.L_491 - .L_490)
.L_490:
        /*000c*/ 	.word	0x00000000
        /*0010*/ 	.short	0x0002
        /*0012*/ 	.short	0x0010
        /*0014*/ 	.byte	0x00, 0xf0, 0x11, 0x00


	//----- nvinfo : EIATTR_KPARAM_INFO
	.align		4
.L_491:
        /*0018*/ 	.byte	0x04, 0x17
        /*001a*/ 	.short	(.L_493 - .L_492)
.L_492:
        /*001c*/ 	.word	0x00000000
        /*0020*/ 	.short	0x0001
        /*0022*/ 	.short	0x0008
        /*0024*/ 	.byte	0x00, 0xf5, 0x21, 0x00


	//----- nvinfo : EIATTR_KPARAM_INFO
	.align		4
.L_493:
        /*0028*/ 	.byte	0x04, 0x17
        /*002a*/ 	.short	(.L_495 - .L_494)
.L_494:
        /*002c*/ 	.word	0x00000000
        /*0030*/ 	.short	0x0000
        /*0032*/ 	.short	0x0000
        /*0034*/ 	.byte	0x00, 0xf5, 0x21, 0x00


	//----- nvinfo : EIATTR_SPARSE_MMA_MASK
	.align		4
.L_495:
        /*0038*/ 	.byte	0x03, 0x50
        /*003a*/ 	.short	0x0000


	//----- nvinfo : EIATTR_MAXREG_COUNT
	.align		4
        /*003c*/ 	.byte	0x03, 0x1b
        /*003e*/ 	.short	0x00ff


	//----- nvinfo : EIATTR_MERCURY_ISA_VERSION
	.align		4
        /*0040*/ 	.byte	0x03, 0x5f
        /*0042*/ 	.short	0x0101


	//----- nvinfo : EIATTR_VRC_CTA_INIT_COUNT
	.align		4
        /*0044*/ 	.byte	0x02, 0x4a
	.zero		1
	.zero		1


	//----- nvinfo : EIATTR_EXIT_INSTR_OFFSETS
	.align		4
        /*0048*/ 	.byte	0x04, 0x1c
        /*004a*/ 	.short	(.L_497 - .L_496)


	//   ....[0]....
.L_496:
        /*004c*/ 	.word	0x00000030


	//   ....[1]....
        /*0050*/ 	.word	0x00000690


	//----- nvinfo : EIATTR_CRS_STACK_SIZE
	.align		4
.L_497:
        /*0054*/ 	.byte	0x04, 0x1e
        /*0056*/ 	.short	(.L_499 - .L_498)
.L_498:
        /*0058*/ 	.word	0x00000000


	//----- nvinfo : EIATTR_CBANK_PARAM_SIZE
	.align		4
.L_499:
        /*005c*/ 	.byte	0x03, 0x19
        /*005e*/ 	.short	0x0014


	//----- nvinfo : EIATTR_PARAM_CBANK
	.align		4
        /*0060*/ 	.byte	0x04, 0x0a
        /*0062*/ 	.short	(.L_501 - .L_500)
	.align		4
.L_500:
        /*0064*/ 	.word	index@(.nv.constant0._Z25dvc_ScaLBL_D3Q19_PressurePKdPdi)
        /*0068*/ 	.short	0x0380
        /*006a*/ 	.short	0x0014


	//----- nvinfo : EIATTR_SW_WAR
	.align		4
.L_501:
        /*006c*/ 	.byte	0x04, 0x36
        /*006e*/ 	.short	(.L_503 - .L_502)
.L_502:
        /*0070*/ 	.word	0x00000008
.L_503:


//--------------------- .nv.info._Z25dvc_ScaLBL_D3Q19_MomentumPdS_i --------------------------
	.section	.nv.info._Z25dvc_ScaLBL_D3Q19_MomentumPdS_i,"",@"SHT_CUDA_INFO"
	.sectionflags	@""
	.align	4


	//----- nvinfo : EIATTR_CUDA_API_VERSION
	.align		4
        /*0000*/ 	.byte	0x04, 0x37
        /*0002*/ 	.short	(.L_505 - .L_504)
.L_504:
        /*0004*/ 	.word	0x00000082


	//----- nvinfo : EIATTR_KPARAM_INFO
	.align		4
.L_505:
        /*0008*/ 	.byte	0x04, 0x17
        /*000a*/ 	.short	(.L_507 - .L_506)
.L_506:
        /*000c*/ 	.word	0x00000000
        /*0010*/ 	.short	0x0002
        /*0012*/ 	.short	0x0010
        /*0014*/ 	.byte	0x00, 0xf0, 0x11, 0x00


	//----- nvinfo : EIATTR_KPARAM_INFO
	.align		4
.L_507:
        /*0018*/ 	.byte	0x04, 0x17
        /*001a*/ 	.short	(.L_509 - .L_508)
.L_508:
        /*001c*/ 	.word	0x00000000
        /*0020*/ 	.short	0x0001
        /*0022*/ 	.short	0x0008
        /*0024*/ 	.byte	0x00, 0xf5, 0x21, 0x00


	//----- nvinfo : EIATTR_KPARAM_INFO
	.align		4
.L_509:
        /*0028*/ 	.byte	0x04, 0x17
        /*002a*/ 	.short	(.L_511 - .L_510)
.L_510:
        /*002c*/ 	.word	0x00000000
        /*0030*/ 	.short	0x0000
        /*0032*/ 	.short	0x0000
        /*0034*/ 	.byte	0x00, 0xf5, 0x21, 0x00


	//----- nvinfo : EIATTR_SPARSE_MMA_MASK
	.align		4
.L_511:
        /*0038*/ 	.byte	0x03, 0x50
        /*003a*/ 	.short	0x0000


	//----- nvinfo : EIATTR_MAXREG_COUNT
	.align		4
        /*003c*/ 	.byte	0x03, 0x1b
        /*003e*/ 	.short	0x00ff


	//----- nvinfo : EIATTR_MERCURY_ISA_VERSION
	.align		4
        /*0040*/ 	.byte	0x03, 0x5f
        /*0042*/ 	.short	0x0101


	//----- nvinfo : EIATTR_VRC_CTA_INIT_COUNT
	.align		4
        /*0044*/ 	.byte	0x02, 0x4a
	.zero		1
	.zero		1


	//----- nvinfo : EIATTR_EXIT_INSTR_OFFSETS
	.align		4
        /*0048*/ 	.byte	0x04, 0x1c
        /*004a*/ 	.short	(.L_513 - .L_512)


	//   ....[0]....
.L_512:
        /*004c*/ 	.word	0x00000030


	//   ....[1]....
        /*0050*/ 	.word	0x00000740


	//----- nvinfo : EIATTR_CRS_STACK_SIZE
	.align		4
.L_513:
        /*0054*/ 	.byte	0x04, 0x1e
        /*0056*/ 	.short	(.L_515 - .L_514)
.L_514:
        /*0058*/ 	.word	0x00000000


	//----- nvinfo : EIATTR_CBANK_PARAM_SIZE
	.align		4
.L_515:
        /*005c*/ 	.byte	0x03, 0x19
        /*005e*/ 	.short	0x0014


	//----- nvinfo : EIATTR_PARAM_CBANK
	.align		4
        /*0060*/ 	.byte	0x04, 0x0a
        /*0062*/ 	.short	(.L_517 - .L_516)
	.align		4
.L_516:
        /*0064*/ 	.word	index@(.nv.constant0._Z25dvc_ScaLBL_D3Q19_MomentumPdS_i)
        /*0068*/ 	.short	0x0380
        /*006a*/ 	.short	0x0014


	//----- nvinfo : EIATTR_SW_WAR
	.align		4
.L_517:
        /*006c*/ 	.byte	0x04, 0x36
        /*006e*/ 	.short	(.L_519 - .L_518)
.L_518:
        /*0070*/ 	.word	0x00000008
.L_519:


//--------------------- .nv.info._Z21dvc_ScaLBL_D3Q19_SwapPcPdS0_iii --------------------------
	.section	.nv.info._Z21dvc_ScaLBL_D3Q19_SwapPcPdS0_iii,"",@"SHT_CUDA_INFO"
	.sectionflags	@""
	.align	4


	//----- nvinfo : EIATTR_CUDA_API_VERSION
	.align		4
        /*0000*/ 	.byte	0x04, 0x37
        /*0002*/ 	.short	(.L_521 - .L_520)
.L_520:
        /*0004*/ 	.word	0x00000082


	//----- nvinfo : EIATTR_KPARAM_INFO
	.align		4
.L_521:
        /*0008*/ 	.byte	0x04, 0x17
        /*000a*/ 	.short	(.L_523 - .L_522)
.L_522:
        /*000c*/ 	.word	0x00000000
        /*0010*/ 	.short	0x0005
        /*0012*/ 	.short	0x0020
        /*0014*/ 	.byte	0x00, 0xf0, 0x11, 0x00


	//----- nvinfo : EIATTR_KPARAM_INFO
	.align		4
.L_523:
        /*0018*/ 	.byte	0x04, 0x17
        /*001a*/ 	.short	(.L_525 - .L_524)
.L_524:
        /*001c*/ 	.word	0x00000000
        /*0020*/ 	.short	0x0004
        /*0022*/ 	.short	0x001c
        /*0024*/ 	.byte	0x00, 0xf0, 0x11, 0x00


	//----- nvinfo : EIATTR_KPARAM_INFO
	.align		4
.L_525:
        /*0028*/ 	.byte	0x04, 0x17
        /*002a*/ 	.short	(.L_527 - .L_526)
.L_526:
        /*002c*/ 	.word	0x00000000
        /*0030*/ 	.short	0x0003
        /*0032*/ 	.short	0x0018
        /*0034*/ 	.byte	0x00, 0xf0, 0x11, 0x00


	//----- nvinfo : EIATTR_KPARAM_INFO
	.align		4
.L_527:
        /*0038*/ 	.byte	0x04, 0x17
        /*003a*/ 	.short	(.L_529 - .L_528)
.L_528:
        /*003c*/ 	.word	0x00000000
        /*0040*/ 	.short	0x0002
        /*0042*/ 	.short	0x0010
        /*0044*/ 	.byte	0x00, 0xf5, 0x21, 0x00


	//----- nvinfo : EIATTR_KPARAM_INFO
	.align		4
.L_529:
        /*0048*/ 	.byte	0x04, 0x17
        /*004a*/ 	.short	(.L_531 - .L_530)
.L_530:
        /*004c*/ 	.word	0x00000000
        /*0050*/ 	.short	0x0001
        /*0052*/ 	.short	0x0008
        /*0054*/ 	.byte	0x00, 0xf5, 0x21, 0x00


	//----- nvinfo : EIATTR_KPARAM_INFO
	.align		4
.L_531:
        /*0058*/ 	.byte	0x04, 0x17
        /*005a*/ 	.short	(.L_533 - .L_532)
.L_532:
        /*005c*/ 	.word	0x00000000
        /*0060*/ 	.short	0x0000
        /*0062*/ 	.short	0x0000
        /*0064*/ 	.byte	0x00, 0xf5, 0x21, 0x00


	//----- nvinfo : EIATTR_SPARSE_MMA_MASK
	.align		4
.L_533:
        /*0068*/ 	.byte	0x03, 0x50
        /*006a*/ 	.short	0x0000


	//----- nvinfo : EIATTR_MAXREG_COUNT
	.align		4
        /*006c*/ 	.byte	0x03, 0x1b
        /*006e*/ 	.short	0x00ff


	//----- nvinfo : EIATTR_MERCURY_ISA_VERSION
	.align		4
        /*0070*/ 	.byte	0x03, 0x5f
        /*0072*/ 	.short	0x0101


	//----- nvinfo : EIATTR_VRC_CTA_INIT_COUNT
	.align		4
        /*0074*/ 	.byte	0x02, 0x4a
	.zero		1
	.zero		1


	//----- nvinfo : EIATTR_EXIT_INSTR_OFFSETS
	.align		4
        /*0078*/ 	.byte	0x04, 0x1c
        /*007a*/ 	.short	(.L_535 - .L_534)


	//   ....[0]....
.L_534:
        /*007c*/ 	.word	0x00000070


	//   ....[1]....
        /*0080*/ 	.word	0x00000d50


	//----- nvinfo : EIATTR_CRS_STACK_SIZE
	.align		4
.L_535:
        /*0084*/ 	.byte	0x04, 0x1e
        /*0086*/ 	.short	(.L_537 - .L_536)
.L_536:
        /*0088*/ 	.word	0x00000000


	//----- nvinfo : EIATTR_CBANK_PARAM_SIZE
	.align		4
.L_537:
        /*008c*/ 	.byte	0x03, 0x19
        /*008e*/ 	.short	0x0024


	//----- nvinfo : EIATTR_PARAM_CBANK
	.align		4
        /*0090*/ 	.byte	0x04, 0x0a
        /*0092*/ 	.short	(.L_539 - .L_538)
	.align		4
.L_538:
        /*0094*/ 	.word	index@(.nv.constant0._Z21dvc_ScaLBL_D3Q19_SwapPcPdS0_iii)
        /*0098*/ 	.short	0x0380
        /*009a*/ 	.short	0x0024


	//----- nvinfo : EIATTR_SW_WAR
	.align		4
.L_539:
        /*009c*/ 	.byte	0x04, 0x36
        /*009e*/ 	.short	(.L_541 - .L_540)
.L_540:
        /*00a0*/ 	.word	0x00000008
.L_541:


//--------------------- .nv.info._Z25dvc_ScaLBL_AAeven_CompactPdi --------------------------
	.section	.nv.info._Z25dvc_ScaLBL_AAeven_CompactPdi,"",@"SHT_CUDA_INFO"
	.sectionflags	@""
	.align	4


	//----- nvinfo : EIATTR_CUDA_API_VERSION
	.align		4
        /*0000*/ 	.byte	0x04, 0x37
        /*0002*/ 	.short	(.L_543 - .L_542)
.L_542:
        /*0004*/ 	.word	0x00000082


	//----- nvinfo : EIATTR_KPARAM_INFO
	.align		4
.L_543:
        /*0008*/ 	.byte	0x04, 0x17
        /*000a*/ 	.short	(.L_545 - .L_544)
.L_544:
        /*000c*/ 	.word	0x00000000
        /*0010*/ 	.short	0x0001
        /*0012*/ 	.short	0x0008
        /*0014*/ 	.byte	0x00, 0xf0, 0x11, 0x00


	//----- nvinfo : EIATTR_KPARAM_INFO
	.align		4
.L_545:
        /*0018*/ 	.byte	0x04, 0x17
        /*001a*/ 	.short	(.L_547 - .L_546)
.L_546:
        /*001c*/ 	.word	0x00000000
        /*0020*/ 	.short	0x0000
        /*0022*/ 	.short	0x0000
        /*0024*/ 	.byte	0x00, 0xf5, 0x21, 0x00


	//----- nvinfo : EIATTR_SPARSE_MMA_MASK
	.align		4
.L_547:
        /*0028*/ 	.byte	0x03, 0x50
        /*002a*/ 	.short	0x0000


	//----- nvinfo : EIATTR_MAXREG_COUNT
	.align		4
        /*002c*/ 	.byte	0x03, 0x1b
        /*002e*/ 	.short	0x00ff


	//----- nvinfo : EIATTR_MERCURY_ISA_VERSION
	.align		4
        /*0030*/ 	.byte	0x03, 0x5f
        /*0032*/ 	.short	0x0101


	//----- nvinfo : EIATTR_VRC_CTA_INIT_COUNT
	.align		4
        /*0034*/ 	.byte	0x02, 0x4a
	.zero		1
	.zero		1


	//----- nvinfo : EIATTR_EXIT_INSTR_OFFSETS
	.align		4
        /*0038*/ 	.byte	0x04, 0x1c
        /*003a*/ 	.short	(.L_549 - .L_548)


	//   ....[0]....
.L_548:
        /*003c*/ 	.word	0x00000030


	//   ....[1]....
        /*0040*/ 	.word	0x00000540


	//----- nvinfo : EIATTR_CRS_STACK_SIZE
	.align		4
.L_549:
        /*0044*/ 	.byte	0x04, 0x1e
        /*0046*/ 	.short	(.L_551 - .L_550)
.L_550:
        /*0048*/ 	.word	0x00000000


	//----- nvinfo : EIATTR_CBANK_PARAM_SIZE
	.align		4
.L_551:
        /*004c*/ 	.byte	0x03, 0x19
        /*004e*/ 	.short	0x000c


	//----- nvinfo : EIATTR_PARAM_CBANK
	.align		4
        /*0050*/ 	.byte	0x04, 0x0a
        /*0052*/ 	.short	(.L_553 - .L_552)
	.align		4
.L_552:
        /*0054*/ 	.word	index@(.nv.constant0._Z25dvc_ScaLBL_AAeven_CompactPdi)
        /*0058*/ 	.short	0x0380
        /*005a*/ 	.short	0x000c


	//----- nvinfo : EIATTR_SW_WAR
	.align		4
.L_553:
        /*005c*/ 	.byte	0x04, 0x36
        /*005e*/ 	.short	(.L_555 - .L_554)
.L_554:
        /*0060*/ 	.word	0x00000008
.L_555:


//--------------------- .nv.info._Z21dvc_ScaLBL_AAeven_MRTPdiiiddddd --------------------------
	.section	.nv.info._Z21dvc_ScaLBL_AAeven_MRTPdiiiddddd,"",@"SHT_CUDA_INFO"
	.sectionflags	@""
	.align	4


	//----- nvinfo : EIATTR_CUDA_API_VERSION
	.align		4
        /*0000*/ 	.byte	0x04, 0x37
        /*0002*/ 	.short	(.L_557 - .L_556)
.L_556:
        /*0004*/ 	.word	0x00000082


	//----- nvinfo : EIATTR_KPARAM_INFO
	.align		4
.L_557:
        /*0008*/ 	.byte	0x04, 0x17
        /*000a*/ 	.short	(.L_559 - .L_558)
.L_558:
        /*000c*/ 	.word	0x00000000
        /*0010*/ 	.short	0x0008
        /*0012*/ 	.short	0x0038
        /*0014*/ 	.byte	0x00, 0xf0, 0x21, 0x00


	//----- nvinfo : EIATTR_KPARAM_INFO
	.align		4
.L_559:
        /*0018*/ 	.byte	0x04, 0x17
        /*001a*/ 	.short	(.L_561 - .L_560)
.L_560:
        /*001c*/ 	.word	0x00000000
        /*0020*/ 	.short	0x0007
        /*0022*/ 	.short	0x0030
        /*0024*/ 	.byte	0x00, 0xf0, 0x21, 0x00


	//----- nvinfo : EIATTR_KPARAM_INFO
	.align		4
.L_561:
        /*0028*/ 	.byte	0x04, 0x17
        /*002a*/ 	.short	(.L_563 - .L_562)
.L_562:
        /*002c*/ 	.word	0x00000000
        /*0030*/ 	.short	0x0006
        /*0032*/ 	.short	0x0028
        /*0034*/ 	.byte	0x00, 0xf0, 0x21, 0x00


	//----- nvinfo : EIATTR_KPARAM_INFO
	.align		4
.L_563:
        /*0038*/ 	.byte	0x04, 0x17
        /*003a*/ 	.short	(.L_565 - .L_564)
.L_564:
        /*003c*/ 	.word	0x00000000
        /*0040*/ 	.short	0x0005
        /*0042*/ 	.short	0x0020
        /*0044*/ 	.byte	0x00, 0xf0, 0x21, 0x00


	//----- nvinfo : EIATTR_KPARAM_INFO
	.align		4
.L_565:
        /*0048*/ 	.byte	0x04, 0x17
        /*004a*/ 	.short	(.L_567 - .L_566)
.L_566:
        /*004c*/ 	.word	0x00000000
        /*0050*/ 	.short	0x0004
        /*0052*/ 	.short	0x0018
        /*0054*/ 	.byte	0x00, 0xf0, 0x21, 0x00


	//----- nvinfo : EIATTR_KPARAM_INFO
	.align		4
.L_567:
        /*0058*/ 	.byte	0x04, 0x17
        /*005a*/ 	.short	(.L_569 - .L_568)
.L_568:
        /*005c*/ 	.word	0x00000000
        /*0060*/ 	.short	0x0003
        /*0062*/ 	.short	0x0010
        /*0064*/ 	.byte	0x00, 0xf0, 0x11, 0x00


	//----- nvinfo : EIATTR_KPARAM_INFO
	.align		4
.L_569:
        /*0068*/ 	.byte	0x04, 0x17
        /*006a*/ 	.short	(.L_571 - .L_570)
.L_570:
        /*006c*/ 	.word	0x00000000
        /*0070*/ 	.short	0x0002
        /*0072*/ 	.short	0x000c
        /*0074*/ 	.byte	0x00, 0xf0, 0x11, 0x00


	//----- nvinfo : EIATTR_KPARAM_INFO
	.align		4
.L_571:
        /*0078*/ 	.byte	0x04, 0x17
        /*007a*/ 	.short	(.L_573 - .L_572)
.L_572:
        /*007c*/ 	.word	0x00000000
        /*0080*/ 	.short	0x0001
        /*0082*/ 	.short	0x0008
        /*0084*/ 	.byte	0x00, 0xf0, 0x11, 0x00


	//----- nvinfo : EIATTR_KPARAM_INFO
	.align		4
.L_573:
        /*0088*/ 	.byte	0x04, 0x17
        /*008a*/ 	.short	(.L_575 - .L_574)
.L_574:
        /*008c*/ 	.word	0x00000000
        /*0090*/ 	.short	0x0000
        /*0092*/ 	.short	0x0000
        /*0094*/ 	.byte	0x00, 0xf5, 0x21, 0x00


	//----- nvinfo : EIATTR_SPARSE_MMA_MASK
	.align		4
.L_575:
        /*0098*/ 	.byte	0x03, 0x50
        /*009a*/ 	.short	0x0000


	//----- nvinfo : EIATTR_MAXREG_COUNT
	.align		4
        /*009c*/ 	.byte	0x03, 0x1b
        /*009e*/ 	.short	0x00ff


	//----- nvinfo : EIATTR_MERCURY_ISA_VERSION
	.align		4
        /*00a0*/ 	.byte	0x03, 0x5f
        /*00a2*/ 	.short	0x0101


	//----- nvinfo : EIATTR_VRC_CTA_INIT_COUNT
	.align		4
        /*00a4*/ 	.byte	0x02, 0x4a
	.zero		1
	.zero		1


	//----- nvinfo : EIATTR_EXIT_INSTR_OFFSETS
	.align		4
        /*00a8*/ 	.byte	0x04, 0x1c
        /*00aa*/ 	.short	(.L_577 - .L_576)


	//   ....[0]....
.L_576:
        /*00ac*/ 	.word	0x00000040


	//   ....[1]....
        /*00b0*/ 	.word	0x00002c70


	//----- nvinfo : EIATTR_CRS_STACK_SIZE
	.align		4
.L_577:
        /*00b4*/ 	.byte	0x04, 0x1e
        /*00b6*/ 	.short	(.L_579 - .L_578)
.L_578:
        /*00b8*/ 	.word	0x00000000


	//----- nvinfo : EIATTR_CBANK_PARAM_SIZE
	.align		4
.L_579:
        /*00bc*/ 	.byte	0x03, 0x19
        /*00be*/ 	.short	0x0040


	//----- nvinfo : EIATTR_PARAM_CBANK
	.align		4
        /*00c0*/ 	.byte	0x04, 0x0a
        /*00c2*/ 	.short	(.L_581 - .L_580)
	.align		4
.L_580:
        /*00c4*/ 	.word	index@(.nv.constant0._Z21dvc_ScaLBL_AAeven_MRTPdiiiddddd)
        /*00c8*/ 	.short	0x0380
        /*00ca*/ 	.short	0x0040


	//----- nvinfo : EIATTR_SW_WAR
	.align		4
.L_581:
        /*00cc*/ 	.byte	0x04, 0x36
        /*00ce*/ 	.short	(.L_583 - .L_582)
.L_582:
        /*00d0*/ 	.word	0x00000008
.L_583:


//--------------------- .nv.info._Z20dvc_ScaLBL_AAodd_MRTPiPdiiiddddd --------------------------
	.section	.nv.info._Z20dvc_ScaLBL_AAodd_MRTPiPdiiiddddd,"",@"SHT_CUDA_INFO"
	.sectionflags	@""
	.align	4


	//----- nvinfo : EIATTR_CUDA_API_VERSION
	.align		4
        /*0000*/ 	.byte	0x04, 0x37
        /*0002*/ 	.short	(.L_585 - .L_584)
.L_584:
        /*0004*/ 	.word	0x00000082


	//----- nvinfo : EIATTR_KPARAM_INFO
	.align		4
.L_585:
        /*0008*/ 	.byte	0x04, 0x17
        /*000a*/ 	.short	(.L_587 - .L_586)
.L_586:
        /*000c*/ 	.word	0x00000000
        /*0010*/ 	.short	0x0009
        /*0012*/ 	.short	0x0040
        /*0014*/ 	.byte	0x00, 0xf0, 0x21, 0x00


	//----- nvinfo : EIATTR_KPARAM_INFO
	.align		4
.L_587:
        /*0018*/ 	.byte	0x04, 0x17
        /*001a*/ 	.short	(.L_589 - .L_588)
.L_588:
        /*001c*/ 	.word	0x00000000
        /*0020*/ 	.short	0x0008
        /*0022*/ 	.short	0x0038
        /*0024*/ 	.byte	0x00, 0xf0, 0x21, 0x00


	//----- nvinfo : EIATTR_KPARAM_INFO
	.align		4
.L_589:
        /*0028*/ 	.byte	0x04, 0x17
        /*002a*/ 	.short	(.L_591 - .L_590)
.L_590:
        /*002c*/ 	.word	0x00000000
        /*0030*/ 	.short	0x0007
        /*0032*/ 	.short	0x0030
        /*0034*/ 	.byte	0x00, 0xf0, 0x21, 0x00


	//----- nvinfo : EIATTR_KPARAM_INFO
	.align		4
.L_591:
        /*0038*/ 	.byte	0x04, 0x17
        /*003a*/ 	.short	(.L_593 - .L_592)
.L_592:
        /*003c*/ 	.word	0x00000000
        /*0040*/ 	.short	0x0006
        /*0042*/ 	.short	0x0028
        /*0044*/ 	.byte	0x00, 0xf0, 0x21, 0x00


	//----- nvinfo : EIATTR_KPARAM_INFO
	.align		4
.L_593:
        /*0048*/ 	.byte	0x04, 0x17
        /*004a*/ 	.short	(.L_595 - .L_594)
.L_594:
        /*004c*/ 	.word	0x00000000
        /*0050*/ 	.short	0x0005
        /*0052*/ 	.short	0x0020
        /*0054*/ 	.byte	0x00, 0xf0, 0x21, 0x00


	//----- nvinfo : EIATTR_KPARAM_INFO
	.align		4
.L_595:
        /*0058*/ 	.byte	0x04, 0x17
        /*005a*/ 	.short	(.L_597 - .L_596)
.L_596:
        /*005c*/ 	.word	0x00000000
        /*0060*/ 	.short	0x0004
        /*0062*/ 	.short	0x0018
        /*0064*/ 	.byte	0x00, 0xf0, 0x11, 0x00


	//----- nvinfo : EIATTR_KPARAM_INFO
	.align		4
.L_597:
        /*0068*/ 	.byte	0x04, 0x17
        /*006a*/ 	.short	(.L_599 - .L_598)
.L_598:
        /*006c*/ 	.word	0x00000000
        /*0070*/ 	.short	0x0003
        /*0072*/ 	.short	0x0014
        /*0074*/ 	.byte	0x00, 0xf0, 0x11, 0x00


	//----- nvinfo : EIATTR_KPARAM_INFO
	.align		4
.L_599:
        /*0078*/ 	.byte	0x04, 0x17
        /*007a*/ 	.short	(.L_601 - .L_600)
.L_600:
        /*007c*/ 	.word	0x00000000
        /*0080*/ 	.short	0x0002
        /*0082*/ 	.short	0x0010
        /*0084*/ 	.byte	0x00, 0xf0, 0x11, 0x00


	//----- nvinfo : EIATTR_KPARAM_INFO
	.align		4
.L_601:
        /*0088*/ 	.byte	0x04, 0x17
        /*008a*/ 	.short	(.L_603 - .L_602)
.L_602:
        /*008c*/ 	.word	0x00000000
        /*0090*/ 	.short	0x0001
        /*0092*/ 	.short	0x0008
        /*0094*/ 	.byte	0x00, 0xf5, 0x21, 0x00


	//----- nvinfo : EIATTR_KPARAM_INFO
	.align		4
.L_603:
        /*0098*/ 	.byte	0x04, 0x17
        /*009a*/ 	.short	(.L_605 - .L_604)
.L_604:
        /*009c*/ 	.word	0x00000000
        /*00a0*/ 	.short	0x0000
        /*00a2*/ 	.short	0x0000
        /*00a4*/ 	.byte	0x00, 0xf5, 0x21, 0x00


	//----- nvinfo : EIATTR_SPARSE_MMA_MASK
	.align		4
.L_605:
        /*00a8*/ 	.byte	0x03, 0x50
        /*00aa*/ 	.short	0x0000


	//----- nvinfo : EIATTR_MAXREG_COUNT
	.align		4
        /*00ac*/ 	.byte	0x03, 0x1b
        /*00ae*/ 	.short	0x00ff


	//----- nvinfo : EIATTR_MERCURY_ISA_VERSION
	.align		4
        /*00b0*/ 	.byte	0x03, 0x5f
        /*00b2*/ 	.short	0x0101


	//----- nvinfo : EIATTR_VRC_CTA_INIT_COUNT
	.align		4
        /*00b4*/ 	.byte	0x02, 0x4a
	.zero		1
	.zero		1


	//----- nvinfo : EIATTR_EXIT_INSTR_OFFSETS
	.align		4
        /*00b8*/ 	.byte	0x04, 0x1c
        /*00ba*/ 	.short	(.L_607 - .L_606)


	//   ....[0]....
.L_606:
        /*00bc*/ 	.word	0x00000040


	//   ....[1]....
        /*00c0*/ 	.word	0x00002f30


	//----- nvinfo : EIATTR_CRS_STACK_SIZE
	.align		4
.L_607:
        /*00c4*/ 	.byte	0x04, 0x1e
        /*00c6*/ 	.short	(.L_609 - .L_608)
.L_608:
        /*00c8*/ 	.word	0x00000000


	//----- nvinfo : EIATTR_CBANK_PARAM_SIZE
	.align		4
.L_609:
        /*00cc*/ 	.byte	0x03, 0x19
        /*00ce*/ 	.short	0x0048


	//----- nvinfo : EIATTR_PARAM_CBANK
	.align		4
        /*00d0*/ 	.byte	0x04, 0x0a
        /*00d2*/ 	.short	(.L_611 - .L_610)
	.align		4
.L_610:
        /*00d4*/ 	.word	index@(.nv.constant0._Z20dvc_ScaLBL_AAodd_MRTPiPdiiiddddd)
        /*00d8*/ 	.short	0x0380
        /*00da*/ 	.short	0x0048


	//----- nvinfo : EIATTR_SW_WAR
	.align		4
.L_611:
        /*00dc*/ 	.byte	0x04, 0x36
        /*00de*/ 	.short	(.L_613 - .L_612)
.L_612:
        /*00e0*/ 	.word	0x00000008
.L_613:


//--------------------- .nv.info._Z24dvc_ScaLBL_AAodd_CompactPiPdi --------------------------
	.section	.nv.info._Z24dvc_ScaLBL_AAodd_CompactPiPdi,"",@"SHT_CUDA_INFO"
	.sectionflags	@""
	.align	4


	//----- nvinfo : EIATTR_CUDA_API_VERSION
	.align		4
        /*0000*/ 	.byte	0x04, 0x37
        /*0002*/ 	.short	(.L_615 - .L_614)
.L_614:
        /*0004*/ 	.word	0x00000082


	//----- nvinfo : EIATTR_KPARAM_INFO
	.align		4
.L_615:
        /*0008*/ 	.byte	0x04, 0x17
        /*000a*/ 	.short	(.L_617 - .L_616)
.L_616:
        /*000c*/ 	.word	0x00000000
        /*0010*/ 	.short	0x0002
        /*0012*/ 	.short	0x0010
        /*0014*/ 	.byte	0x00, 0xf0, 0x11, 0x00


	//----- nvinfo : EIATTR_KPARAM_INFO
	.align		4
.L_617:
        /*0018*/ 	.byte	0x04, 0x17
        /*001a*/ 	.short	(.L_619 - .L_618)
.L_618:
        /*001c*/ 	.word	0x00000000
        /*0020*/ 	.short	0x0001
        /*0022*/ 	.short	0x0008
        /*0024*/ 	.byte	0x00, 0xf5, 0x21, 0x00


	//----- nvinfo : EIATTR_KPARAM_INFO
	.align		4
.L_619:
        /*0028*/ 	.byte	0x04, 0x17
        /*002a*/ 	.short	(.L_621 - .L_620)
.L_620:
        /*002c*/ 	.word	0x00000000
        /*0030*/ 	.short	0x0000
        /*0032*/ 	.short	0x0000
        /*0034*/ 	.byte	0x00, 0xf5, 0x21, 0x00


	//----- nvinfo : EIATTR_SPARSE_MMA_MASK
	.align		4
.L_621:
        /*0038*/ 	.byte	0x03, 0x50
        /*003a*/ 	.short	0x0000


	//----- nvinfo : EIATTR_MAXREG_COUNT
	.align		4
        /*003c*/ 	.byte	0x03, 0x1b
        /*003e*/ 	.short	0x00ff


	//----- nvinfo : EIATTR_MERCURY_ISA_VERSION
	.align		4
        /*0040*/ 	.byte	0x03, 0x5f
        /*0042*/ 	.short	0x0101


	//----- nvinfo : EIATTR_VRC_CTA_INIT_COUNT
	.align		4
        /*0044*/ 	.byte	0x02, 0x4a
	.zero		1
	.zero		1


	//----- nvinfo : EIATTR_EXIT_INSTR_OFFSETS
	.align		4
        /*0048*/ 	.byte	0x04, 0x1c
        /*004a*/ 	.short	(.L_623 - .L_622)


	//   ....[0]....
.L_622:
        /*004c*/ 	.word	0x00000030


	//   ....[1]....
        /*0050*/ 	.word	0x00000a60


	//----- nvinfo : EIATTR_CRS_STACK_SIZE
	.align		4
.L_623:
        /*0054*/ 	.byte	0x04, 0x1e
        /*0056*/ 	.short	(.L_625 - .L_624)
.L_624:
        /*0058*/ 	.word	0x00000000


	//----- nvinfo : EIATTR_CBANK_PARAM_SIZE
	.align		4
.L_625:
        /*005c*/ 	.byte	0x03, 0x19
        /*005e*/ 	.short	0x0014


	//----- nvinfo : EIATTR_PARAM_CBANK
	.align		4
        /*0060*/ 	.byte	0x04, 0x0a
        /*0062*/ 	.short	(.L_627 - .L_626)
	.align		4
.L_626:
        /*0064*/ 	.word	index@(.nv.constant0._Z24dvc_ScaLBL_AAodd_CompactPiPdi)
        /*0068*/ 	.short	0x0380
        /*006a*/ 	.short	0x0014


	//----- nvinfo : EIATTR_SW_WAR
	.align		4
.L_627:
        /*006c*/ 	.byte	0x04, 0x36
        /*006e*/ 	.short	(.L_629 - .L_628)
.L_628:
        /*0070*/ 	.word	0x00000008
.L_629:


//--------------------- .nv.info._Z29dvc_ScaLBL_D3Q19_Swap_CompactPiPdS0_ii --------------------------
	.section	.nv.info._Z29dvc_ScaLBL_D3Q19_Swap_CompactPiPdS0_ii,"",@"SHT_CUDA_INFO"
	.sectionflags	@""
	.align	4


	//----- nvinfo : EIATTR_CUDA_API_VERSION
	.align		4
        /*0000*/ 	.byte	0x04, 0x37
        /*0002*/ 	.short	(.L_631 - .L_630)
.L_630:
        /*0004*/ 	.word	0x00000082


	//----- nvinfo : EIATTR_KPARAM_INFO
	.align		4
.L_631:
        /*0008*/ 	.byte	0x04, 0x17
        /*000a*/ 	.short	(.L_633 - .L_632)
.L_632:
        /*000c*/ 	.word	0x00000000
        /*0010*/ 	.short	0x0004
        /*0012*/ 	.short	0x001c
        /*0014*/ 	.byte	0x00, 0xf0, 0x11, 0x00


	//----- nvinfo : EIATTR_KPARAM_INFO
	.align		4
.L_633:
        /*0018*/ 	.byte	0x04, 0x17
        /*001a*/ 	.short	(.L_635 - .L_634)
.L_634:
        /*001c*/ 	.word	0x00000000
        /*0020*/ 	.short	0x0003
        /*0022*/ 	.short	0x0018
        /*0024*/ 	.byte	0x00, 0xf0, 0x11, 0x00


	//----- nvinfo : EIATTR_KPARAM_INFO
	.align		4
.L_635:
        /*0028*/ 	.byte	0x04, 0x17
        /*002a*/ 	.short	(.L_637 - .L_636)
.L_636:
        /*002c*/ 	.word	0x00000000
        /*0030*/ 	.short	0x0002
        /*0032*/ 	.short	0x0010
        /*0034*/ 	.byte	0x00, 0xf5, 0x21, 0x00


	//----- nvinfo : EIATTR_KPARAM_INFO
	.align		4
.L_637:
        /*0038*/ 	.byte	0x04, 0x17
        /*003a*/ 	.short	(.L_639 - .L_638)
.L_638:
        /*003c*/ 	.word	0x00000000
        /*0040*/ 	.short	0x0001
        /*0042*/ 	.short	0x0008
        /*0044*/ 	.byte	0x00, 0xf5, 0x21, 0x00


	//----- nvinfo : EIATTR_KPARAM_INFO
	.align		4
.L_639:
        /*0048*/ 	.byte	0x04, 0x17
        /*004a*/ 	.short	(.L_641 - .L_640)
.L_640:
        /*004c*/ 	.word	0x00000000
        /*0050*/ 	.short	0x0000
        /*0052*/ 	.short	0x0000
        /*0054*/ 	.byte	0x00, 0xf5, 0x21, 0x00


	//----- nvinfo : EIATTR_SPARSE_MMA_MASK
	.align		4
.L_641:
        /*0058*/ 	.byte	0x03, 0x50
        /*005a*/ 	.short	0x0000


	//----- nvinfo : EIATTR_MAXREG_COUNT
	.align		4
        /*005c*/ 	.byte	0x03, 0x1b
        /*005e*/ 	.short	0x00ff


	//----- nvinfo : EIATTR_MERCURY_ISA_VERSION
	.align		4
        /*0060*/ 	.byte	0x03, 0x5f
        /*0062*/ 	.short	0x0101


	//----- nvinfo : EIATTR_VRC_CTA_INIT_COUNT
	.align		4
        /*0064*/ 	.byte	0x02, 0x4a
	.zero		1
	.zero		1


	//----- nvinfo : EIATTR_EXIT_INSTR_OFFSETS
	.align		4
        /*0068*/ 	.byte	0x04, 0x1c
        /*006a*/ 	.short	(.L_643 - .L_642)


	//   ....[0]....
.L_642:
        /*006c*/ 	.word	0x00000040


	//   ....[1]....
        /*0070*/ 	.word	0x00000790


	//   ....[2]....
        /*0074*/ 	.word	0x00000970


	//----- nvinfo : EIATTR_CRS_STACK_SIZE
	.align		4
.L_643:
        /*0078*/ 	.byte	0x04, 0x1e
        /*007a*/ 	.short	(.L_645 - .L_644)
.L_644:
        /*007c*/ 	.word	0x00000000


	//----- nvinfo : EIATTR_CBANK_PARAM_SIZE
	.align		4
.L_645:
        /*0080*/ 	.byte	0x03, 0x19
        /*0082*/ 	.short	0x0020


	//----- nvinfo : EIATTR_PARAM_CBANK
	.align		4
        /*0084*/ 	.byte	0x04, 0x0a
        /*0086*/ 	.short	(.L_647 - .L_646)
	.align		4
.L_646:
        /*0088*/ 	.word	index@(.nv.constant0._Z29dvc_ScaLBL_D3Q19_Swap_CompactPiPdS0_ii)
        /*008c*/ 	.short	0x0380
        /*008e*/ 	.short	0x0020


	//----- nvinfo : EIATTR_SW_WAR
	.align		4
.L_647:
        /*0090*/ 	.byte	0x04, 0x36
        /*0092*/ 	.short	(.L_649 - .L_648)
.L_648:
        /*0094*/ 	.word	0x00000008
.L_649:


//--------------------- .nv.info._Z21dvc_ScaLBL_D3Q19_InitPdi --------------------------
	.section	.nv.info._Z21dvc_ScaLBL_D3Q19_InitPdi,"",@"SHT_CUDA_INFO"
	.sectionflags	@""
	.align	4


	//----- nvinfo : EIATTR_CUDA_API_VERSION
	.align		4
        /*0000*/ 	.byte	0x04, 0x37
        /*0002*/ 	.short	(.L_651 - .L_650)
.L_650:
        /*0004*/ 	.word	0x00000082


	//----- nvinfo : EIATTR_KPARAM_INFO
	.align		4
.L_651:
        /*0008*/ 	.byte	0x04, 0x17
        /*000a*/ 	.short	(.L_653 - .L_652)
.L_652:
        /*000c*/ 	.word	0x00000000
        /*0010*/ 	.short	0x0001
        /*0012*/ 	.short	0x0008
        /*0014*/ 	.byte	0x00, 0xf0, 0x11, 0x00


	//----- nvinfo : EIATTR_KPARAM_INFO
	.align		4
.L_653:
        /*0018*/ 	.byte	0x04, 0x17
        /*001a*/ 	.short	(.L_655 - .L_654)
.L_654:
        /*001c*/ 	.word	0x00000000
        /*0020*/ 	.short	0x0000
        /*0022*/ 	.short	0x0000
        /*0024*/ 	.byte	0x00, 0xf5, 0x21, 0x00


	//----- nvinfo : EIATTR_SPARSE_MMA_MASK
	.align		4
.L_655:
        /*0028*/ 	.byte	0x03, 0x50
        /*002a*/ 	.short	0x0000


	//----- nvinfo : EIATTR_MAXREG_COUNT
	.align		4
        /*002c*/ 	.byte	0x03, 0x1b
        /*002e*/ 	.short	0x00ff


	//----- nvinfo : EIATTR_MERCURY_ISA_VERSION
	.align		4
        /*0030*/ 	.byte	0x03, 0x5f
        /*0032*/ 	.short	0x0101


	//----- nvinfo : EIATTR_VRC_CTA_INIT_COUNT
	.align		4
        /*0034*/ 	.byte	0x02, 0x4a
	.zero		1
	.zero		1


	//----- nvinfo : EIATTR_EXIT_INSTR_OFFSETS
	.align		4
        /*0038*/ 	.byte	0x04, 0x1c
        /*003a*/ 	.short	(.L_657 - .L_656)


	//   ....[0]....
.L_656:
        /*003c*/ 	.word	0x00000040


	//   ....[1]....
        /*0040*/ 	.word	0x00000810


	//   ....[2]....
        /*0044*/ 	.word	0x00000850


	//   ....[3]....
        /*0048*/ 	.word	0x00000b30


	//----- nvinfo : EIATTR_CRS_STACK_SIZE
	.align		4
.L_657:
        /*004c*/ 	.byte	0x04, 0x1e
        /*004e*/ 	.short	(.L_659 - .L_658)
.L_658:
        /*0050*/ 	.word	0x00000000


	//----- nvinfo : EIATTR_CBANK_PARAM_SIZE
	.align		4
.L_659:
        /*0054*/ 	.byte	0x03, 0x19
        /*0056*/ 	.short	0x000c


	//----- nvinfo : EIATTR_PARAM_CBANK
	.align		4
        /*0058*/ 	.byte	0x04, 0x0a
        /*005a*/ 	.short	(.L_661 - .L_660)
	.align		4
.L_660:
        /*005c*/ 	.word	index@(.nv.constant0._Z21dvc_ScaLBL_D3Q19_InitPdi)
        /*0060*/ 	.short	0x0380
        /*0062*/ 	.short	0x000c


	//----- nvinfo : EIATTR_SW_WAR
	.align		4
.L_661:
        /*0064*/ 	.byte	0x04, 0x36
        /*0066*/ 	.short	(.L_663 - .L_662)
.L_662:
        /*0068*/ 	.word	0x00000008
.L_663:


//--------------------- .nv.info._Z24dvc_ScaLBL_D3Q19_AA_InitPdS_i --------------------------
	.section	.nv.info._Z24dvc_ScaLBL_D3Q19_AA_InitPdS_i,"",@"SHT_CUDA_INFO"
	.sectionflags	@""
	.align	4


	//----- nvinfo : EIATTR_CUDA_API_VERSION
	.align		4
        /*0000*/ 	.byte	0x04, 0x37
        /*0002*/ 	.short	(.L_665 - .L_664)
.L_664:
        /*0004*/ 	.word	0x00000082


	//----- nvinfo : EIATTR_KPARAM_INFO
	.align		4
.L_665:
        /*0008*/ 	.byte	0x04, 0x17
        /*000a*/ 	.short	(.L_667 - .L_666)
.L_666:
        /*000c*/ 	.word	0x00000000
        /*0010*/ 	.short	0x0002
        /*0012*/ 	.short	0x0010
        /*0014*/ 	.byte	0x00, 0xf0, 0x11, 0x00


	//----- nvinfo : EIATTR_KPARAM_INFO
	.align		4
.L_667:
        /*0018*/ 	.byte	0x04, 0x17
        /*001a*/ 	.short	(.L_669 - .L_668)
.L_668:
        /*001c*/ 	.word	0x00000000
        /*0020*/ 	.short	0x0001
        /*0022*/ 	.short	0x0008
        /*0024*/ 	.byte	0x00, 0xf5, 0x21, 0x00


	//----- nvinfo : EIATTR_KPARAM_INFO
	.align		4
.L_669:
        /*0028*/ 	.byte	0x04, 0x17
        /*002a*/ 	.short	(.L_671 - .L_670)
.L_670:
        /*002c*/ 	.word	0x00000000
        /*0030*/ 	.short	0x0000
        /*0032*/ 	.short	0x0000
        /*0034*/ 	.byte	0x00, 0xf5, 0x21, 0x00


	//----- nvinfo : EIATTR_SPARSE_MMA_MASK
	.align		4
.L_671:
        /*0038*/ 	.byte	0x03, 0x50
        /*003a*/ 	.short	0x0000


	//----- nvinfo : EIATTR_MAXREG_COUNT
	.align		4
        /*003c*/ 	.byte	0x03, 0x1b
        /*003e*/ 	.short	0x00ff


	//----- nvinfo : EIATTR_MERCURY_ISA_VERSION
	.align		4
        /*0040*/ 	.byte	0x03, 0x5f
        /*0042*/ 	.short	0x0101


	//----- nvinfo : EIATTR_VRC_CTA_INIT_COUNT
	.align		4
        /*0044*/ 	.byte	0x02, 0x4a
	.zero		1
	.zero		1


	//----- nvinfo : EIATTR_EXIT_INSTR_OFFSETS
	.align		4
        /*0048*/ 	.byte	0x04, 0x1c
        /*004a*/ 	.short	(.L_673 - .L_672)


	//   ....[0]....
.L_672:
        /*004c*/ 	.word	0x00000040


	//   ....[1]....
        /*0050*/ 	.word	0x00000820


	//   ....[2]....
        /*0054*/ 	.word	0x00000860


	//   ....[3]....
        /*0058*/ 	.word	0x00000b50


	//----- nvinfo : EIATTR_CRS_STACK_SIZE
	.align		4
.L_673:
        /*005c*/ 	.byte	0x04, 0x1e
        /*005e*/ 	.short	(.L_675 - .L_674)
.L_674:
        /*0060*/ 	.word	0x00000000


	//----- nvinfo : EIATTR_CBANK_PARAM_SIZE
	.align		4
.L_675:
        /*0064*/ 	.byte	0x03, 0x19
        /*0066*/ 	.short	0x0014


	//----- nvinfo : EIATTR_PARAM_CBANK
	.align		4
        /*0068*/ 	.byte	0x04, 0x0a
        /*006a*/ 	.short	(.L_677 - .L_676)
	.align		4
.L_676:
        /*006c*/ 	.word	index@(.nv.constant0._Z24dvc_ScaLBL_D3Q19_AA_InitPdS_i)
        /*0070*/ 	.short	0x0380
        /*0072*/ 	.short	0x0014


	//----- nvinfo : EIATTR_SW_WAR
	.align		4
.L_677:
        /*0074*/ 	.byte	0x04, 0x36
        /*0076*/ 	.short	(.L_679 - .L_678)
.L_678:
        /*0078*/ 	.word	0x00000008
.L_679:


//--------------------- .nv.info._Z21dvc_ScaLBL_D3Q19_InitPcPdS0_iii --------------------------
	.section	.nv.info._Z21dvc_ScaLBL_D3Q19_InitPcPdS0_iii,"",@"SHT_CUDA_INFO"
	.sectionflags	@""
	.align	4


	//----- nvinfo : EIATTR_CUDA_API_VERSION
	.align		4
        /*0000*/ 	.byte	0x04, 0x37
        /*0002*/ 	.short	(.L_681 - .L_680)
.L_680:
        /*0004*/ 	.word	0x00000082


	//----- nvinfo : EIATTR_KPARAM_INFO
	.align		4
.L_681:
        /*0008*/ 	.byte	0x04, 0x17
        /*000a*/ 	.short	(.L_683 - .L_682)
.L_682:
        /*000c*/ 	.word	0x00000000
        /*0010*/ 	.short	0x0005
        /*0012*/ 	.short	0x0020
        /*0014*/ 	.byte	0x00, 0xf0, 0x11, 0x00


	//----- nvinfo : EIATTR_KPARAM_INFO
	.align		4
.L_683:
        /*0018*/ 	.byte	0x04, 0x17
        /*001a*/ 	.short	(.L_685 - .L_684)
.L_684:
        /*001c*/ 	.word	0x00000000
        /*0020*/ 	.short	0x0004
        /*0022*/ 	.short	0x001c
        /*0024*/ 	.byte	0x00, 0xf0, 0x11, 0x00


	//----- nvinfo : EIATTR_KPARAM_INFO
	.align		4
.L_685:
        /*0028*/ 	.byte	0x04, 0x17
        /*002a*/ 	.short	(.L_687 - .L_686)
.L_686:
        /*002c*/ 	.word	0x00000000
        /*0030*/ 	.short	0x0003
        /*0032*/ 	.short	0x0018
        /*0034*/ 	.byte	0x00, 0xf0, 0x11, 0x00


	//----- nvinfo : EIATTR_KPARAM_INFO
	.align		4
.L_687:
        /*0038*/ 	.byte	0x04, 0x17
        /*003a*/ 	.short	(.L_689 - .L_688)
.L_688:
        /*003c*/ 	.word	0x00000000
        /*0040*/ 	.short	0x0002
        /*0042*/ 	.short	0x0010
        /*0044*/ 	.byte	0x00, 0xf5, 0x21, 0x00


	//----- nvinfo : EIATTR_KPARAM_INFO
	.align		4
.L_689:
        /*0048*/ 	.byte	0x04, 0x17
        /*004a*/ 	.short	(.L_691 - .L_690)
.L_690:
        /*004c*/ 	.word	0x00000000
        /*0050*/ 	.short	0x0001
        /*0052*/ 	.short	0x0008
        /*0054*/ 	.byte	0x00, 0xf5, 0x21, 0x00


	//----- nvinfo : EIATTR_KPARAM_INFO
	.align		4
.L_691:
        /*0058*/ 	.byte	0x04, 0x17
        /*005a*/ 	.short	(.L_693 - .L_692)
.L_692:
        /*005c*/ 	.word	0x00000000
        /*0060*/ 	.short	0x0000
        /*0062*/ 	.short	0x0000
        /*0064*/ 	.byte	0x00, 0xf5, 0x21, 0x00


	//----- nvinfo : EIATTR_SPARSE_MMA_MASK
	.align		4
.L_693:
        /*0068*/ 	.byte	0x03, 0x50
        /*006a*/ 	.short	0x0000


	//----- nvinfo : EIATTR_MAXREG_COUNT
	.align		4
        /*006c*/ 	.byte	0x03, 0x1b
        /*006e*/ 	.short	0x00ff


	//----- nvinfo : EIATTR_MERCURY_ISA_VERSION
	.align		4
        /*0070*/ 	.byte	0x03, 0x5f
        /*0072*/ 	.short	0x0101


	//----- nvinfo : EIATTR_VRC_CTA_INIT_COUNT
	.align		4
        /*0074*/ 	.byte	0x02, 0x4a
	.zero		1
	.zero		1


	//----- nvinfo : EIATTR_EXIT_INSTR_OFFSETS
	.align		4
        /*0078*/ 	.byte	0x04, 0x1c
        /*007a*/ 	.short	(.L_695 - .L_694)


	//   ....[0]....
.L_694:
        /*007c*/ 	.word	0x00000060


	//   ....[1]....
        /*0080*/ 	.word	0x00000770


	//----- nvinfo : EIATTR_CRS_STACK_SIZE
	.align		4
.L_695:
        /*0084*/ 	.byte	0x04, 0x1e
        /*0086*/ 	.short	(.L_697 - .L_696)
.L_696:
        /*0088*/ 	.word	0x00000000


	//----- nvinfo : EIATTR_CBANK_PARAM_SIZE
	.align		4
.L_697:
        /*008c*/ 	.byte	0x03, 0x19
        /*008e*/ 	.short	0x0024


	//----- nvinfo : EIATTR_PARAM_CBANK
	.align		4
        /*0090*/ 	.byte	0x04, 0x0a
        /*0092*/ 	.short	(.L_699 - .L_698)
	.align		4
.L_698:
        /*0094*/ 	.word	index@(.nv.constant0._Z21dvc_ScaLBL_D3Q19_InitPcPdS0_iii)
        /*0098*/ 	.short	0x0380
        /*009a*/ 	.short	0x0024


	//----- nvinfo : EIATTR_SW_WAR
	.align		4
.L_699:
        /*009c*/ 	.byte	0x04, 0x36
        /*009e*/ 	.short	(.L_701 - .L_700)
.L_700:
        /*00a0*/ 	.word	0x00000008
.L_701:


//--------------------- .nv.info._Z23dvc_ScaLBL_D3Q19_UnpackiPiiiPdS0_i --------------------------
	.section	.nv.info._Z23dvc_ScaLBL_D3Q19_UnpackiPiiiPdS0_i,"",@"SHT_CUDA_INFO"
	.sectionflags	@""
	.align	4


	//----- nvinfo : EIATTR_CUDA_API_VERSION
	.align		4
        /*0000*/ 	.byte	0x04, 0x37
        /*0002*/ 	.short	(.L_703 - .L_702)
.L_702:
        /*0004*/ 	.word	0x00000082


	//----- nvinfo : EIATTR_KPARAM_INFO
	.align		4
.L_703:
        /*0008*/ 	.byte	0x04, 0x17
        /*000a*/ 	.short	(.L_705 - .L_704)
.L_704:
        /*000c*/ 	.word	0x00000000
        /*0010*/ 	.short	0x0006
        /*0012*/ 	.short	0x0028
        /*0014*/ 	.byte	0x00, 0xf0, 0x11, 0x00


	//----- nvinfo : EIATTR_KPARAM_INFO
	.align		4
.L_705:
        /*0018*/ 	.byte	0x04, 0x17
        /*001a*/ 	.short	(.L_707 - .L_706)
.L_706:
        /*001c*/ 	.word	0x00000000
        /*0020*/ 	.short	0x0005
        /*0022*/ 	.short	0x0020
        /*0024*/ 	.byte	0x00, 0xf5, 0x21, 0x00


	//----- nvinfo : EIATTR_KPARAM_INFO
	.align		4
.L_707:
        /*0028*/ 	.byte	0x04, 0x17
        /*002a*/ 	.short	(.L_709 - .L_708)
.L_708:
        /*002c*/ 	.word	0x00000000
        /*0030*/ 	.short	0x0004
        /*0032*/ 	.short	0x0018
        /*0034*/ 	.byte	0x00, 0xf5, 0x21, 0x00


	//----- nvinfo : EIATTR_KPARAM_INFO
	.align		4
.L_709:
        /*0038*/ 	.byte	0x04, 0x17
        /*003a*/ 	.short	(.L_711 - .L_710)
.L_710:
        /*003c*/ 	.word	0x00000000
        /*0040*/ 	.short	0x0003
        /*0042*/ 	.short	0x0014
        /*0044*/ 	.byte	0x00, 0xf0, 0x11, 0x00


	//----- nvinfo : EIATTR_KPARAM_INFO
	.align		4
.L_711:
        /*0048*/ 	.byte	0x04, 0x17
        /*004a*/ 	.short	(.L_713 - .L_712)
.L_712:
        /*004c*/ 	.word	0x00000000
        /*0050*/ 	.short	0x0002
        /*0052*/ 	.short	0x0010
        /*0054*/ 	.byte	0x00, 0xf0, 0x11, 0x00


	//----- nvinfo : EIATTR_KPARAM_INFO
	.align		4
.L_713:
        /*0058*/ 	.byte	0x04, 0x17
        /*005a*/ 	.short	(.L_715 - .L_714)
.L_714:
        /*005c*/ 	.word	0x00000000
        /*0060*/ 	.short	0x0001
        /*0062*/ 	.short	0x0008
        /*0064*/ 	.byte	0x00, 0xf5, 0x21, 0x00


	//----- nvinfo : EIATTR_KPARAM_INFO
	.align		4
.L_715:
        /*0068*/ 	.byte	0x04, 0x17
        /*006a*/ 	.short	(.L_717 - .L_716)
.L_716:
        /*006c*/ 	.word	0x00000000
        /*0070*/ 	.short	0x0000
        /*0072*/ 	.short	0x0000
        /*0074*/ 	.byte	0x00, 0xf0, 0x11, 0x00


	//----- nvinfo : EIATTR_SPARSE_MMA_MASK
	.align		4
.L_717:
        /*0078*/ 	.byte	0x03, 0x50
        /*007a*/ 	.short	0x0000


	//----- nvinfo : EIATTR_MAXREG_COUNT
	.align		4
        /*007c*/ 	.byte	0x03, 0x1b
        /*007e*/ 	.short	0x00ff


	//----- nvinfo : EIATTR_MERCURY_ISA_VERSION
	.align		4
        /*0080*/ 	.byte	0x03, 0x5f
        /*0082*/ 	.short	0x0101


	//----- nvinfo : EIATTR_VRC_CTA_INIT_COUNT
	.align		4
        /*0084*/ 	.byte	0x02, 0x4a
	.zero		1
	.zero		1


	//----- nvinfo : EIATTR_EXIT_INSTR_OFFSETS
	.align		4
        /*0088*/ 	.byte	0x04, 0x1c
        /*008a*/ 	.short	(.L_719 - .L_718)


	//   ....[0]....
.L_718:
        /*008c*/ 	.word	0x00000070


	//   ....[1]....
        /*0090*/ 	.word	0x000000f0


	//   ....[2]....
        /*0094*/ 	.word	0x00000190


	//----- nvinfo : EIATTR_CBANK_PARAM_SIZE
	.align		4
.L_719:
        /*0098*/ 	.byte	0x03, 0x19
        /*009a*/ 	.short	0x002c


	//----- nvinfo : EIATTR_PARAM_CBANK
	.align		4
        /*009c*/ 	.byte	0x04, 0x0a
        /*009e*/ 	.short	(.L_721 - .L_720)
	.align		4
.L_720:
        /*00a0*/ 	.word	index@(.nv.constant0._Z23dvc_ScaLBL_D3Q19_UnpackiPiiiPdS0_i)
        /*00a4*/ 	.short	0x0380
        /*00a6*/ 	.short	0x002c


	//----- nvinfo : EIATTR_SW_WAR
	.align		4
.L_721:
        /*00a8*/ 	.byte	0x04, 0x36
        /*00aa*/ 	.short	(.L_723 - .L_722)
.L_722:
        /*00ac*/ 	.word	0x00000008
.L_723:


//--------------------- .nv.info._Z21dvc_ScaLBL_D3Q19_PackiPiiiPdS0_i --------------------------
	.section	.nv.info._Z21dvc_ScaLBL_D3Q19_PackiPiiiPdS0_i,"",@"SHT_CUDA_INFO"
	.sectionflags	@""
	.align	4


	//----- nvinfo : EIATTR_CUDA_API_VERSION
	.align		4
        /*0000*/ 	.byte	0x04, 0x37
        /*0002*/ 	.short	(.L_725 - .L_724)
.L_724:
        /*0004*/ 	.word	0x00000082


	//----- nvinfo : EIATTR_KPARAM_INFO
	.align		4
.L_725:
        /*0008*/ 	.byte	0x04, 0x17
        /*000a*/ 	.short	(.L_727 - .L_726)
.L_726:
        /*000c*/ 	.word	0x00000000
        /*0010*/ 	.short	0x0006
        /*0012*/ 	.short	0x0028
        /*0014*/ 	.byte	0x00, 0xf0, 0x11, 0x00


	//----- nvinfo : EIATTR_KPARAM_INFO
	.align		4
.L_727:
        /*0018*/ 	.byte	0x04, 0x17
        /*001a*/ 	.short	(.L_729 - .L_728)
.L_728:
        /*001c*/ 	.word	0x00000000
        /*0020*/ 	.short	0x0005
        /*0022*/ 	.short	0x0020
        /*0024*/ 	.byte	0x00, 0xf5, 0x21, 0x00


	//----- nvinfo : EIATTR_KPARAM_INFO
	.align		4
.L_729:
        /*0028*/ 	.byte	0x04, 0x17
        /*002a*/ 	.short	(.L_731 - .L_730)
.L_730:
        /*002c*/ 	.word	0x00000000
        /*0030*/ 	.short	0x0004
        /*0032*/ 	.short	0x0018
        /*0034*/ 	.byte	0x00, 0xf5, 0x21, 0x00


	//----- nvinfo : EIATTR_KPARAM_INFO
	.align		4
.L_731:
        /*0038*/ 	.byte	0x04, 0x17
        /*003a*/ 	.short	(.L_733 - .L_732)
.L_732:
        /*003c*/ 	.word	0x00000000
        /*0040*/ 	.short	0x0003
        /*0042*/ 	.short	0x0014
        /*0044*/ 	.byte	0x00, 0xf0, 0x11, 0x00


	//----- nvinfo : EIATTR_KPARAM_INFO
	.align		4
.L_733:
        /*0048*/ 	.byte	0x04, 0x17
        /*004a*/ 	.short	(.L_735 - .L_734)
.L_734:
        /*004c*/ 	.word	0x00000000
        /*0050*/ 	.short	0x0002
        /*0052*/ 	.short	0x0010
        /*0054*/ 	.byte	0x00, 0xf0, 0x11, 0x00


	//----- nvinfo : EIATTR_KPARAM_INFO
	.align		4
.L_735:
        /*0058*/ 	.byte	0x04, 0x17
        /*005a*/ 	.short	(.L_737 - .L_736)
.L_736:
        /*005c*/ 	.word	0x00000000
        /*0060*/ 	.short	0x0001
        /*0062*/ 	.short	0x0008
        /*0064*/ 	.byte	0x00, 0xf5, 0x21, 0x00


	//----- nvinfo : EIATTR_KPARAM_INFO
	.align		4
.L_737:
        /*0068*/ 	.byte	0x04, 0x17
        /*006a*/ 	.short	(.L_739 - .L_738)
.L_738:
        /*006c*/ 	.word	0x00000000
        /*0070*/ 	.short	0x0000
        /*0072*/ 	.short	0x0000
        /*0074*/ 	.byte	0x00, 0xf0, 0x11, 0x00


	//----- nvinfo : EIATTR_SPARSE_MMA_MASK
	.align		4
.L_739:
        /*0078*/ 	.byte	0x03, 0x50
        /*007a*/ 	.short	0x0000


	//----- nvinfo : EIATTR_MAXREG_COUNT
	.align		4
        /*007c*/ 	.byte	0x03, 0x1b
        /*007e*/ 	.short	0x00ff


	//----- nvinfo : EIATTR_MERCURY_ISA_VERSION
	.align		4
        /*0080*/ 	.byte	0x03, 0x5f
        /*0082*/ 	.short	0x0101


	//----- nvinfo : EIATTR_VRC_CTA_INIT_COUNT
	.align		4
        /*0084*/ 	.byte	0x02, 0x4a
	.zero		1
	.zero		1


	//----- nvinfo : EIATTR_EXIT_INSTR_OFFSETS
	.align		4
        /*0088*/ 	.byte	0x04, 0x1c
        /*008a*/ 	.short	(.L_741 - .L_740)


	//   ....[0]....
.L_740:
        /*008c*/ 	.word	0x00000070


	//   ....[1]....
        /*0090*/ 	.word	0x00000170


	//----- nvinfo : EIATTR_CBANK_PARAM_SIZE
	.align		4
.L_741:
        /*0094*/ 	.byte	0x03, 0x19
        /*0096*/ 	.short	0x002c


	//----- nvinfo : EIATTR_PARAM_CBANK
	.align		4
        /*0098*/ 	.byte	0x04, 0x0a
        /*009a*/ 	.short	(.L_743 - .L_742)
	.align		4
.L_742:
        /*009c*/ 	.word	index@(.nv.constant0._Z21dvc_ScaLBL_D3Q19_PackiPiiiPdS0_i)
        /*00a0*/ 	.short	0x0380
        /*00a2*/ 	.short	0x002c


	//----- nvinfo : EIATTR_SW_WAR
	.align		4
.L_743:
        /*00a4*/ 	.byte	0x04, 0x36
        /*00a6*/ 	.short	(.L_745 - .L_744)
.L_744:
        /*00a8*/ 	.word	0x00000008
.L_745:


//--------------------- .nv.info._Z18deviceReduceKernelPdS_i --------------------------
	.section	.nv.info._Z18deviceReduceKernelPdS_i,"",@"SHT_CUDA_INFO"
	.sectionflags	@""
	.align	4


	//----- nvinfo : EIATTR_CUDA_API_VERSION
	.align		4
        /*0000*/ 	.byte	0x04, 0x37
        /*0002*/ 	.short	(.L_747 - .L_746)
.L_746:
        /*0004*/ 	.word	0x00000082


	//----- nvinfo : EIATTR_KPARAM_INFO
	.align		4
.L_747:
        /*0008*/ 	.byte	0x04, 0x17
        /*000a*/ 	.short	(.L_749 - .L_748)
.L_748:
        /*000c*/ 	.word	0x00000000
        /*0010*/ 	.short	0x0002
        /*0012*/ 	.short	0x0010
        /*0014*/ 	.byte	0x00, 0xf0, 0x11, 0x00


	//----- nvinfo : EIATTR_KPARAM_INFO
	.align		4
.L_749:
        /*0018*/ 	.byte	0x04, 0x17
        /*001a*/ 	.short	(.L_751 - .L_750)
.L_750:
        /*001c*/ 	.word	0x00000000
        /*0020*/ 	.short	0x0001
        /*0022*/ 	.short	0x0008
        /*0024*/ 	.byte	0x00, 0xf5, 0x21, 0x00


	//----- nvinfo : EIATTR_KPARAM_INFO
	.align		4
.L_751:
        /*0028*/ 	.byte	0x04, 0x17
        /*002a*/ 	.short	(.L_753 - .L_752)
.L_752:
        /*002c*/ 	.word	0x00000000
        /*0030*/ 	.short	0x0000
        /*0032*/ 	.short	0x0000
        /*0034*/ 	.byte	0x00, 0xf5, 0x21, 0x00


	//----- nvinfo : EIATTR_SPARSE_MMA_MASK
	.align		4
.L_753:
        /*0038*/ 	.byte	0x03, 0x50
        /*003a*/ 	.short	0x0000


	//----- nvinfo : EIATTR_MAXREG_COUNT
	.align		4
        /*003c*/ 	.byte	0x03, 0x1b
        /*003e*/ 	.short	0x00ff


	//----- nvinfo : EIATTR_NUM_BARRIERS
	.align		4
        /*0040*/ 	.byte	0x02, 0x4c
        /*0042*/ 	.byte	0x01
	.zero		1


	//----- nvinfo : EIATTR_MERCURY_ISA_VERSION
	.align		4
        /*0044*/ 	.byte	0x03, 0x5f
        /*0046*/ 	.short	0x0101


	//----- nvinfo : EIATTR_COOP_GROUP_MASK_REGIDS
	.align		4
        /*0048*/ 	.byte	0x04, 0x29
        /*004a*/ 	.short	(.L_755 - .L_754)


	//   ....[0]....
.L_754:
        /*004c*/ 	.word	0xffffffff


	//   ....[1]....
        /*0050*/ 	.word	0xffffffff


	//   ....[2]....
        /*0054*/ 	.word	0xffffffff


	//   ....[3]....
        /*0058*/ 	.word	0xffffffff


	//   ....[4]....
        /*005c*/ 	.word	0xffffffff


	//   ....[5]....
        /*0060*/ 	.word	0xffffffff


	//   ....[6]....
        /*0064*/ 	.word	0xffffffff


	//   ....[7]....
        /*0068*/ 	.word	0xffffffff


	//   ....[8]....
        /*006c*/ 	.word	0xffffffff


	//   ....[9]....
        /*0070*/ 	.word	0xffffffff


	//   ....[10]....
        /*0074*/ 	.word	0xffffffff


	//   ....[11]....
        /*0078*/ 	.word	0xffffffff


	//   ....[12]....
        /*007c*/ 	.word	0xffffffff


	//   ....[13]....
        /*0080*/ 	.word	0xffffffff


	//   ....[14]....
        /*0084*/ 	.word	0xffffffff


	//   ....[15]....
        /*0088*/ 	.word	0xffffffff


	//   ....[16]....
        /*008c*/ 	.word	0xffffffff


	//   ....[17]....
        /*0090*/ 	.word	0xffffffff


	//   ....[18]....
        /*0094*/ 	.word	0xffffffff


	//   ....[19]....
        /*0098*/ 	.word	0xffffffff


	//----- nvinfo : EIATTR_COOP_GROUP_INSTR_OFFSETS
	.align		4
.L_755:
        /*009c*/ 	.byte	0x04, 0x28
        /*009e*/ 	.short	(.L_757 - .L_756)


	//   ....[0]....
.L_756:
        /*00a0*/ 	.word	0x00000160


	//   ....[1]....
        /*00a4*/ 	.word	0x00000190


	//   ....[2]....
        /*00a8*/ 	.word	0x000001d0


	//   ....[3]....
        /*00ac*/ 	.word	0x000001e0


	//   ....[4]....
        /*00b0*/ 	.word	0x00000220


	//   ....[5]....
        /*00b4*/ 	.word	0x00000230


	//   ....[6]....
        /*00b8*/ 	.word	0x00000270


	//   ....[7]....
        /*00bc*/ 	.word	0x00000280


	//   ....[8]....
        /*00c0*/ 	.word	0x000002c0


	//   ....[9]....
        /*00c4*/ 	.word	0x000002e0


	//   ....[10]....
        /*00c8*/ 	.word	0x00000360


	//   ....[11]....
        /*00cc*/ 	.word	0x00000380


	//   ....[12]....
        /*00d0*/ 	.word	0x000003a0


	//   ....[13]....
        /*00d4*/ 	.word	0x000003b0


	//   ....[14]....
        /*00d8*/ 	.word	0x000003d0


	//   ....[15]....
        /*00dc*/ 	.word	0x000003e0


	//   ....[16]....
        /*00e0*/ 	.word	0x00000400


	//   ....[17]....
        /*00e4*/ 	.word	0x00000410


	//   ....[18]....
        /*00e8*/ 	.word	0x00000430


	//   ....[19]....
        /*00ec*/ 	.word	0x00000440


	//----- nvinfo : EIATTR_VRC_CTA_INIT_COUNT
	.align		4
.L_757:
        /*00f0*/ 	.byte	0x02, 0x4a
	.zero		1
	.zero		1


	//----- nvinfo : EIATTR_EXIT_INSTR_OFFSETS
	.align		4
        /*00f4*/ 	.byte	0x04, 0x1c
        /*00f6*/ 	.short	(.L_759 - .L_758)


	//   ....[0]....
.L_758:
        /*00f8*/ 	.word	0x00000350


	//   ....[1]....
        /*00fc*/ 	.word	0x00000450


	//   ....[2]....
        /*0100*/ 	.word	0x000004a0


	//----- nvinfo : EIATTR_CRS_STACK_SIZE
	.align		4
.L_759:
        /*0104*/ 	.byte	0x04, 0x1e
        /*0106*/ 	.short	(.L_761 - .L_760)
.L_760:
        /*0108*/ 	.word	0x00000000


	//----- nvinfo : EIATTR_CBANK_PARAM_SIZE
	.align		4
.L_761:
        /*010c*/ 	.byte	0x03, 0x19
        /*010e*/ 	.short	0x0014


	//----- nvinfo : EIATTR_PARAM_CBANK
	.align		4
        /*0110*/ 	.byte	0x04, 0x0a
        /*0112*/ 	.short	(.L_763 - .L_762)
	.align		4
.L_762:
        /*0114*/ 	.word	index@(.nv.constant0._Z18deviceReduceKernelPdS_i)
        /*0118*/ 	.short	0x0380
        /*011a*/ 	.short	0x0014


	//----- nvinfo : EIATTR_SW_WAR
	.align		4
.L_763:
        /*011c*/ 	.byte	0x04, 0x36
        /*011e*/ 	.short	(.L_765 - .L_764)
.L_764:
        /*0120*/ 	.word	0x00000008
.L_765:


//--------------------- .nv.info._Z16sum_kernel_blockPdS_i --------------------------
	.section	.nv.info._Z16sum_kernel_blockPdS_i,"",@"SHT_CUDA_INFO"
	.sectionflags	@""
	.align	4


	//----- nvinfo : EIATTR_CUDA_API_VERSION
	.align		4
        /*0000*/ 	.byte	0x04, 0x37
        /*0002*/ 	.short	(.L_767 - .L_766)
.L_766:
        /*0004*/ 	.word	0x00000082


	//----- nvinfo : EIATTR_KPARAM_INFO
	.align		4
.L_767:
        /*0008*/ 	.byte	0x04, 0x17
        /*000a*/ 	.short	(.L_769 - .L_768)
.L_768:
        /*000c*/ 	.word	0x00000000
        /*0010*/ 	.short	0x0002
        /*0012*/ 	.short	0x0010
        /*0014*/ 	.byte	0x00, 0xf0, 0x11, 0x00


	//----- nvinfo : EIATTR_KPARAM_INFO
	.align		4
.L_769:
        /*0018*/ 	.byte	0x04, 0x17
        /*001a*/ 	.short	(.L_771 - .L_770)
.L_770:
        /*001c*/ 	.word	0x00000000
        /*0020*/ 	.short	0x0001
        /*0022*/ 	.short	0x0008
        /*0024*/ 	.byte	0x00, 0xf5, 0x21, 0x00


	//----- nvinfo : EIATTR_KPARAM_INFO
	.align		4
.L_771:
        /*0028*/ 	.byte	0x04, 0x17
        /*002a*/ 	.short	(.L_773 - .L_772)
.L_772:
        /*002c*/ 	.word	0x00000000
        /*0030*/ 	.short	0x0000
        /*0032*/ 	.short	0x0000
        /*0034*/ 	.byte	0x00, 0xf5, 0x21, 0x00


	//----- nvinfo : EIATTR_SPARSE_MMA_MASK
	.align		4
.L_773:
        /*0038*/ 	.byte	0x03, 0x50
        /*003a*/ 	.short	0x0000


	//----- nvinfo : EIATTR_MAXREG_COUNT
	.align		4
        /*003c*/ 	.byte	0x03, 0x1b
        /*003e*/ 	.short	0x00ff


	//----- nvinfo : EIATTR_NUM_BARRIERS
	.align		4
        /*0040*/ 	.byte	0x02, 0x4c
        /*0042*/ 	.byte	0x01
	.zero		1


	//----- nvinfo : EIATTR_MERCURY_ISA_VERSION
	.align		4
        /*0044*/ 	.byte	0x03, 0x5f
        /*0046*/ 	.short	0x0101


	//----- nvinfo : EIATTR_COOP_GROUP_MASK_REGIDS
	.align		4
        /*0048*/ 	.byte	0x04, 0x29
        /*004a*/ 	.short	(.L_775 - .L_774)


	//   ....[0]....
.L_774:
        /*004c*/ 	.word	0xffffffff


	//   ....[1]....
        /*0050*/ 	.word	0xffffffff


	//----- nvinfo : EIATTR_COOP_GROUP_INSTR_OFFSETS
	.align		4
.L_775:
        /*0054*/ 	.byte	0x04, 0x28
        /*0056*/ 	.short	(.L_777 - .L_776)


	//   ....[0]....
.L_776:
        /*0058*/ 	.word	0x00000310


	//   ....[1]....
        /*005c*/ 	.word	0x00000380


	//----- nvinfo : EIATTR_VRC_CTA_INIT_COUNT
	.align		4
.L_777:
        /*0060*/ 	.byte	0x02, 0x4a
	.zero		1
	.zero		1


	//----- nvinfo : EIATTR_EXIT_INSTR_OFFSETS
	.align		4
        /*0064*/ 	.byte	0x04, 0x1c
        /*0066*/ 	.short	(.L_779 - .L_778)


	//   ....[0]....
.L_778:
        /*0068*/ 	.word	0x000003a0


	//   ....[1]....
        /*006c*/ 	.word	0x000003d0


	//----- nvinfo : EIATTR_CRS_STACK_SIZE
	.align		4
.L_779:
        /*0070*/ 	.byte	0x04, 0x1e
        /*0072*/ 	.short	(.L_781 - .L_780)
.L_780:
        /*0074*/ 	.word	0x00000000


	//----- nvinfo : EIATTR_CBANK_PARAM_SIZE
	.align		4
.L_781:
        /*0078*/ 	.byte	0x03, 0x19
        /*007a*/ 	.short	0x0014


	//----- nvinfo : EIATTR_PARAM_CBANK
	.align		4
        /*007c*/ 	.byte	0x04, 0x0a
        /*007e*/ 	.short	(.L_783 - .L_782)
	.align		4
.L_782:
        /*0080*/ 	.word	index@(.nv.constant0._Z16sum_kernel_blockPdS_i)
        /*0084*/ 	.short	0x0380
        /*0086*/ 	.short	0x0014


	//----- nvinfo : EIATTR_SW_WAR
	.align		4
.L_783:
        /*0088*/ 	.byte	0x04, 0x36
        /*008a*/ 	.short	(.L_785 - .L_784)
.L_784:
        /*008c*/ 	.word	0x00000008
.L_785:


//--------------------- .nv.callgraph             --------------------------
	.section	.nv.callgraph,"",@"SHT_CUDA_CALLGRAPH"
	.align	4
	.sectionentsize	8
	.align		4
        /*0000*/ 	.word	0x00000000
	.align		4
        /*0004*/ 	.word	0xffffffff
	.align		4
        /*0008*/ 	.word	0x00000000
	.align		4
        /*000c*/ 	.word	0xfffffffe
	.align		4
        /*0010*/ 	.word	0x00000000
	.align		4
        /*0014*/ 	.word	0xfffffffd
	.align		4
        /*0018*/ 	.word	0x00000000
	.align		4
        /*001c*/ 	.word	0xfffffffc


//--------------------- .nv.constant3             --------------------------
	.section	.nv.constant3,"a",@progbits
	.align	8
.nv.constant3:
	.type		mrt_V1,@object
	.size		mrt_V1,(mrt_V2 - mrt_V1)
mrt_V1:
        /*0000*/ 	.byte	0x28, 0xaf, 0xa1, 0xbc, 0x86, 0xf2, 0xaa, 0x3f
	.type		mrt_V2,@object
	.size		mrt_V2,(mrt_V3 - mrt_V2)
mrt_V2:
        /*0008*/ 	.byte	0x9e, 0x9a, 0x81, 0x6a, 0x06, 0xaa, 0x89, 0x3f
	.type		mrt_V3,@object
	.size		mrt_V3,(mrt_V4 - mrt_V3)
mrt_V3:
        /*0010*/ 	.byte	0x19, 0x86, 0x61, 0x18, 0x86, 0x61, 0xa8, 0x3f
	.type		mrt_V4,@object
	.size		mrt_V4,(mrt_V5 - mrt_V4)
mrt_V4:
        /*0018*/ 	.byte	0x20, 0x2d, 0x81, 0xb4, 0x04, 0xd2, 0x72, 0x3f
	.type		mrt_V5,@object
	.size		mrt_V5,(mrt_V6 - mrt_V5)
mrt_V5:
        /*0020*/ 	.byte	0x0f, 0x04, 0x41, 0x10, 0x04, 0x41, 0x90, 0x3f
	.type		mrt_V6,@object
	.size		mrt_V6,(mrt_V7 - mrt_V6)
mrt_V6:
        /*0028*/ 	.byte	0x1c, 0xc7, 0x71, 0x1c, 0xc7, 0x71, 0xac, 0x3f
	.type		mrt_V7,@object
	.size		mrt_V7,(mrt_V8 - mrt_V7)
mrt_V7:
        /*0030*/ 	.byte	0x1d, 0xc7, 0x71, 0x1c, 0xc7, 0x71, 0x9c, 0x3f
	.type		mrt_V8,@object
	.size		mrt_V8,(mrt_V9 - mrt_V8)
mrt_V8:
        /*0038*/ 	.byte	0x55, 0x55, 0x55, 0x55, 0x55, 0x55, 0xb5, 0x3f
	.type		mrt_V9,@object
	.size		mrt_V9,(mrt_V10 - mrt_V9)
mrt_V9:
        /*0040*/ 	.byte	0x00, 0xb6, 0x01, 0xd8, 0x06, 0x60, 0x6b, 0x3f
	.type		mrt_V10,@object
	.size		mrt_V10,(mrt_V11 - mrt_V10)
mrt_V10:
        /*0048*/ 	.byte	0x10, 0x04, 0x41, 0x10, 0x04, 0x41, 0x70, 0x3f
	.type		mrt_V11,@object
	.size		mrt_V11,(mrt_V12 - mrt_V11)
mrt_V11:
        /*0050*/ 	.byte	0x1d, 0xc7, 0x71, 0x1c, 0xc7, 0x71, 0x8c, 0x3f
	.type		mrt_V12,@object
	.size		mrt_V12,(.L_11 - mrt_V12)
mrt_V12:
        /*0058*/ 	.byte	0x54, 0x55, 0x55, 0x55, 0x55, 0x55, 0xa5, 0x3f
.L_11:


//--------------------- .text._Z28dvc_ScaLBL_D3Q19_Init_SimplePcPdS0_iii --------------------------
	.section	.text._Z28dvc_ScaLBL_D3Q19_Init_SimplePcPdS0_iii,"ax",@progbits
	.align	128
        .global         _Z28dvc_ScaLBL_D3Q19_Init_SimplePcPdS0_iii
        .type           _Z28dvc_ScaLBL_D3Q19_Init_SimplePcPdS0_iii,@function
        .size           _Z28dvc_ScaLBL_D3Q19_Init_SimplePcPdS0_iii,(.L_x_178 - _Z28dvc_ScaLBL_D3Q19_Init_SimplePcPdS0_iii)
        .other          _Z28dvc_ScaLBL_D3Q19_Init_SimplePcPdS0_iii,@"STO_CUDA_ENTRY STV_DEFAULT"
_Z28dvc_ScaLBL_D3Q19_Init_SimplePcPdS0_iii:
.text._Z28dvc_ScaLBL_D3Q19_Init_SimplePcPdS0_iii:
[----:B------:R-:W-:Y:S08]  /*0000*/  LDC R1, c[0x0][0x37c] ;  /* 0x0000df00ff017b82 */ /* 0x000ff00000000800 */
[----:B------:R-:W0:Y:S01]  /*0010*/  LDC R23, c[0x0][0x3a0] ;  /* 0x0000e800ff177b82 */ /* 0x000e220000000800 */
[----:B------:R-:W1:Y:S02]  /*0020*/  LDCU.64 UR4, c[0x0][0x398] ;  /* 0x00007300ff0477ac */ /* 0x000e640008000a00 */
[----:B-1----:R-:W-:-:S06]  /*0030*/  UIMAD UR4, UR5, UR4, URZ ;  /* 0x00000004050472a4 */ /* 0x002fcc000f8e02ff */
[----:B0-----:R-:W-:-:S05]  /*0040*/  IMAD R23, R23, UR4, RZ ;  /* 0x0000000417177c24 */ /* 0x001fca000f8e02ff */
[----:B------:R-:W-:-:S13]  /*0050*/  ISETP.GE.AND P0, PT, R23, -0x3ffff, PT ;  /* 0xfffc00011700780c */ /* 0x000fda0003f06270 */
[----:B------:R-:W-:Y:S05]  /*0060*/  @!P0 EXIT ;  /* 0x000000000000894d */ /* 0x000fea0003800000 */
[----:B------:R-:W0:Y:S01]  /*0070*/  S2UR UR4, SR_CTAID.X ;  /* 0x00000000000479c3 */ /* 0x000e220000002500 */
[----:B------:R-:W1:Y:S01]  /*0080*/  S2R R8, SR_TID.X ;  /* 0x0000000000087919 */ /* 0x000e620000002100 */
[----:B------:R-:W-:Y:S01]  /*0090*/  SHF.R.S32.HI R6, RZ, 0x1f, R23 ;  /* 0x0000001fff067819 */ /* 0x000fe20000011417 */
[----:B------:R-:W2:Y:S03]  /*00a0*/  LDCU.64 UR6, c[0x0][0x358] ;  /* 0x00006b00ff0677ac */ /* 0x000ea60008000a00 */
[----:B------:R-:W-:Y:S01]  /*00b0*/  LEA.HI R6, R6, R23, RZ, 0x12 ;  /* 0x0000001706067211 */ /* 0x000fe200078f90ff */
[----:B------:R-:W3:Y:S01]  /*00c0*/  LDCU.64 UR8, c[0x0][0x380] ;  /* 0x00007000ff0877ac */ /* 0x000ee20008000a00 */
[----:B------:R-:W0:Y:S02]  /*00d0*/  LDC R0, c[0x0][0x360] ;  /* 0x0000d800ff007b82 */ /* 0x000e240000000800 */
[----:B------:R-:W-:-:S04]  /*00e0*/  SHF.R.S32.HI R6, RZ, 0x12, R6 ;  /* 0x00000012ff067819 */ /* 0x000fc80000011406 */
[----:B------:R-:W-:Y:S02]  /*00f0*/  IADD3 R22, PT, PT, -R6, RZ, RZ ;  /* 0x000000ff06167210 */ /* 0x000fe40007ffe1ff */
[----:B------:R-:W4:Y:S08]  /*0100*/  LDC.64 R2, c[0x0][0x388] ;  /* 0x0000e200ff027b82 */ /* 0x000f300000000a00 */
[----:B------:R-:W2:Y:S01]  /*0110*/  LDC.64 R4, c[0x0][0x390] ;  /* 0x0000e400ff047b82 */ /* 0x000ea20000000a00 */
[----:B0-----:R-:W-:-:S04]  /*0120*/  IMAD R7, R0, UR4, RZ ;  /* 0x0000000400077c24 */ /* 0x001fc8000f8e02ff */
[----:B------:R-:W-:-:S05]  /*0130*/  IMAD R7, R6, R7, R7 ;  /* 0x0000000706077224 */ /* 0x000fca00078e0207 */
[----:B-1-34-:R-:W-:-:S07]  /*0140*/  IADD3 R25, PT, PT, R7, R8, RZ ;  /* 0x0000000807197210 */ /* 0x01afce0007ffe0ff */
.L_x_3:
[----:B------:R-:W-:Y:S01]  /*0150*/  ISETP.GE.AND P1, PT, R25, R23, PT ;  /* 0x000000171900720c */ /* 0x000fe20003f26270 */
[----:B------:R-:W-:Y:S01]  /*0160*/  BSSY.RECONVERGENT B0, `(.L_x_0) ;  /* 0x000007b000007945 */ /* 0x000fe20003800200 */
[----:B------:R-:W-:-:S04]  /*0170*/  IADD3 R22, PT, PT, R22, 0x1, RZ ;  /* 0x0000000116167810 */ /* 0x000fc80007ffe0ff */
[----:B------:R-:W-:-:S07]  /*0180*/  ISETP.NE.AND P0, PT, R22, 0x1, PT ;  /* 0x000000011600780c */ /* 0x000fce0003f05270 */
[----:B---34-:R-:W-:Y:S06]  /*0190*/  @P1 BRA `(.L_x_1) ;  /* 0x0000000400dc1947 */ /* 0x018fec0003800000 */
[----:B------:R-:W-:-:S04]  /*01a0*/  IADD3 R6, P1, PT, R25, UR8, RZ ;  /* 0x0000000819067c10 */ /* 0x000fc8000ff3e0ff */
[----:B------:R-:W-:-:S05]  /*01b0*/  LEA.HI.X.SX32 R7, R25, UR9, 0x1, P1 ;  /* 0x0000000919077c11 */ /* 0x000fca00088f0eff */
[----:B--2---:R-:W2:Y:S02]  /*01c0*/  LDG.E.S8 R6, desc[UR6][R6.64] ;  /* 0x0000000606067981 */ /* 0x004ea4000c1e1300 */
[----:B--2---:R-:W-:-:S13]  /*01d0*/  ISETP.GE.AND P1, PT, R6, 0x1, PT ;  /* 0x000000010600780c */ /* 0x004fda0003f26270 */
[----:B------:R-:W-:Y:S05]  /*01e0*/  @!P1 BRA `(.L_x_2) ;  /* 0x0000000400289947 */ /* 0x000fea0003800000 */
[----:B------:R-:W-:-:S04]  /*01f0*/  IMAD.WIDE R12, R25, 0x8, R2 ;  /* 0x00000008190c7825 */ /* 0x000fc800078e0202 */
[----:B------:R-:W-:Y:S01]  /*0200*/  HFMA2 R20, -RZ, RZ, 7.6796875, 0.00109386444091796875 ;  /* 0x47ae147bff147431 */ /* 0x000fe200000001ff */
[----:B------:R-:W-:Y:S01]  /*0210*/  MOV R21, 0x3f847ae1 ;  /* 0x3f847ae100157802 */ /* 0x000fe20000000f00 */
[----:B------:R-:W-:Y:S02]  /*0220*/  HFMA2 R26, -RZ, RZ, -7.808208465576171875e-05, -0.5400390625 ;  /* 0x851eb852ff1a7431 */ /* 0x000fe400000001ff */
[----:B------:R-:W-:Y:S01]  /*0230*/  IMAD.WIDE R14, R25, 0x8, R4 ;  /* 0x00000008190e7825 */ /* 0x000fe200078e0204 */
[----:B------:R-:W-:Y:S01]  /*0240*/  MOV R27, 0x3ff051eb ;  /* 0x3ff051eb001b7802 */ /* 0x000fe20000000f00 */
[----:B------:R-:W-:Y:S02]  /*0250*/  STG.E.64 desc[UR6][R12.64], RZ ;  /* 0x000000ff0c007986 */ /* 0x000fe4000c101b06 */
[----:B------:R-:W-:Y:S02]  /*0260*/  HFMA2 R28, -RZ, RZ, 7.6796875, 0.00109386444091796875 ;  /* 0x47ae147bff1c7431 */ /* 0x000fe400000001ff */
[C---:B------:R-:W-:Y:S01]  /*0270*/  IMAD.WIDE R16, R23.reuse, 0x8, R12 ;  /* 0x0000000817107825 */ /* 0x040fe200078e020c */
[----:B------:R-:W-:Y:S01]  /*0280*/  MOV R29, 0x3ff07ae1 ;  /* 0x3ff07ae1001d7802 */ /* 0x000fe20000000f00 */
[----:B------:R0:W-:Y:S02]  /*0290*/  STG.E.64 desc[UR6][R14.64], R20 ;  /* 0x000000140e007986 */ /* 0x0001e4000c101b06 */
[----:B------:R-:W-:-:S02]  /*02a0*/  IMAD.WIDE R6, R23, 0x8, R14 ;  /* 0x0000000817067825 */ /* 0x000fc400078e020e */
[----:B------:R1:W-:Y:S02]  /*02b0*/  STG.E.64 desc[UR6][R16.64], R26 ;  /* 0x0000001a10007986 */ /* 0x0003e4000c101b06 */
[C---:B------:R-:W-:Y:S02]  /*02c0*/  IMAD.WIDE R8, R23.reuse, 0x8, R16 ;  /* 0x0000000817087825 */ /* 0x040fe400078e0210 */
[----:B------:R2:W-:Y:S02]  /*02d0*/  STG.E.64 desc[UR6][R6.64], R28 ;  /* 0x0000001c06007986 */ /* 0x0005e4000c101b06 */
[----:B------:R-:W-:-:S04]  /*02e0*/  IMAD.WIDE R18, R23, 0x8, R6 ;  /* 0x0000000817127825 */ /* 0x000fc800078e0206 */
[----:B0-----:R-:W-:Y:S02]  /*02f0*/  HFMA2 R21, -RZ, RZ, 2, 47.34375 ;  /* 0x400051ebff157431 */ /* 0x001fe400000001ff */
[----:B------:R-:W-:Y:S02]  /*0300*/  IMAD.MOV.U32 R20, RZ, RZ, -0x7ae147ae ;  /* 0x851eb852ff147424 */ /* 0x000fe400078e00ff */
[----:B------:R-:W-:-:S04]  /*0310*/  IMAD.WIDE R10, R23, 0x8, R8 ;  /* 0x00000008170a7825 */ /* 0x000fc800078e0208 */
[----:B-1----:R-:W-:Y:S01]  /*0320*/  HFMA2 R27, -RZ, RZ, 2, 1638 ;  /* 0x40006666ff1b7431 */ /* 0x002fe200000001ff */
[----:B------:R-:W-:Y:S01]  /*0330*/  MOV R26, 0x66666666 ;  /* 0x66666666001a7802 */ /* 0x000fe20000000f00 */
[----:B------:R0:W-:Y:S01]  /*0340*/  STG.E.64 desc[UR6][R8.64], R20 ;  /* 0x0000001408007986 */ /* 0x0001e2000c101b06 */
[C---:B------:R-:W-:Y:S01]  /*0350*/  IMAD.WIDE R14, R23.reuse, 0x8, R18 ;  /* 0x00000008170e7825 */ /* 0x040fe200078e0212 */
[----:B--2---:R-:W-:Y:S02]  /*0360*/  MOV R29, 0x40087ae1 ;  /* 0x40087ae1001d7802 */ /* 0x004fe40000000f00 */
[----:B------:R1:W-:Y:S01]  /*0370*/  STG.E.64 desc[UR6][R18.64], R26 ;  /* 0x0000001a12007986 */ /* 0x0003e2000c101b06 */
[----:B------:R-:W-:-:S03]  /*0380*/  IMAD.WIDE R12, R23, 0x8, R10 ;  /* 0x00000008170c7825 */ /* 0x000fc600078e020a */
[----:B------:R2:W-:Y:S01]  /*0390*/  STG.E.64 desc[UR6][R10.64], R28 ;  /* 0x0000001c0a007986 */ /* 0x0005e2000c101b06 */
[----:B------:R-:W-:-:S04]  /*03a0*/  IMAD.WIDE R16, R23, 0x8, R14 ;  /* 0x0000000817107825 */ /* 0x000fc800078e020e */
[----:B------:R-:W-:-:S04]  /*03b0*/  IMAD.WIDE R6, R23, 0x8, R12 ;  /* 0x0000000817067825 */ /* 0x000fc800078e020c */
[----:B0-----:R-:W-:Y:S01]  /*03c0*/  HFMA2 R20, -RZ, RZ, 0.038726806640625, -3.279296875 ;  /* 0x28f5c28fff147431 */ /* 0x001fe200000001ff */
[----:B------:R-:W-:Y:S01]  /*03d0*/  MOV R21, 0x40088f5c ;  /* 0x40088f5c00157802 */ /* 0x000fe20000000f00 */
[----:B------:R-:W-:Y:S01]  /*03e0*/  HFMA2 R9, -RZ, RZ, 2.03125, 266 ;  /* 0x40105c28ff097431 */ /* 0x000fe200000001ff */
[----:B------:R-:W-:Y:S01]  /*03f0*/  MOV R8, 0xf5c28f5c ;  /* 0xf5c28f5c00087802 */ /* 0x000fe20000000f00 */
[----:B-1----:R-:W-:Y:S02]  /*0400*/  HFMA2 R26, -RZ, RZ, -7.808208465576171875e-05, -0.5400390625 ;  /* 0x851eb852ff1a7431 */ /* 0x002fe400000001ff */
[----:B------:R-:W-:Y:S01]  /*0410*/  IMAD.MOV.U32 R27, RZ, RZ, 0x401051eb ;  /* 0x401051ebff1b7424 */ /* 0x000fe200078e00ff */
[----:B------:R0:W-:Y:S01]  /*0420*/  STG.E.64 desc[UR6][R14.64], R20 ;  /* 0x000000140e007986 */ /* 0x0001e2000c101b06 */
[----:B--2---:R-:W-:-:S04]  /*0430*/  IMAD.WIDE R10, R23, 0x8, R6 ;  /* 0x00000008170a7825 */ /* 0x004fc800078e0206 */
[----:B------:R-:W-:Y:S01]  /*0440*/  HFMA2 R29, -RZ, RZ, 2.0390625, 9496 ;  /* 0x401470a3ff1d7431 */ /* 0x000fe200000001ff */
[----:B------:R-:W-:Y:S01]  /*0450*/  MOV R28, 0xd70a3d71 ;  /* 0xd70a3d71001c7802 */ /* 0x000fe20000000f00 */
[----:B------:R1:W-:Y:S04]  /*0460*/  STG.E.64 desc[UR6][R12.64], R26 ;  /* 0x0000001a0c007986 */ /* 0x0003e8000c101b06 */
[----:B------:R2:W-:Y:S01]  /*0470*/  STG.E.64 desc[UR6][R16.64], R8 ;  /* 0x0000000810007986 */ /* 0x0005e2000c101b06 */
[----:B0-----:R-:W-:Y:S01]  /*0480*/  HFMA2 R21, -RZ, RZ, 2.0390625, 1638 ;  /* 0x40146666ff157431 */ /* 0x001fe200000001ff */
[----:B------:R-:W-:Y:S01]  /*0490*/  MOV R20, 0x66666666 ;  /* 0x6666666600147802 */ /* 0x000fe20000000f00 */
[----:B------:R-:W-:Y:S01]  /*04a0*/  IMAD.WIDE R14, R23, 0x8, R10 ;  /* 0x00000008170e7825 */ /* 0x000fe200078e020a */
[----:B-1----:R-:W-:-:S03]  /*04b0*/  MOV R26, 0x47ae147b ;  /* 0x47ae147b001a7802 */ /* 0x002fc60000000f00 */
[----:B------:R-:W-:Y:S01]  /*04c0*/  IMAD.MOV.U32 R27, RZ, RZ, 0x40187ae1 ;  /* 0x40187ae1ff1b7424 */ /* 0x000fe200078e00ff */
[----:B------:R0:W-:Y:S01]  /*04d0*/  STG.E.64 desc[UR6][R6.64], R20 ;  /* 0x0000001406007986 */ /* 0x0001e2000c101b06 */
[----:B--2---:R-:W-:-:S05]  /*04e0*/  IMAD.WIDE R8, R23, 0x8, R16 ;  /* 0x0000000817087825 */ /* 0x004fca00078e0210 */
[----:B------:R1:W-:Y:S01]  /*04f0*/  STG.E.64 desc[UR6][R8.64], R28 ;  /* 0x0000001c08007986 */ /* 0x0003e2000c101b06 */
[----:B------:R-:W-:-:S03]  /*0500*/  IMAD.WIDE R18, R23, 0x8, R8 ;  /* 0x0000000817127825 */ /* 0x000fc600078e0208 */
[----:B------:R2:W-:Y:S01]  /*0510*/  STG.E.64 desc[UR6][R10.64], R26 ;  /* 0x0000001a0a007986 */ /* 0x0005e2000c101b06 */
[----:B------:R-:W-:-:S04]  /*0520*/  IMAD.WIDE R12, R23, 0x8, R18 ;  /* 0x00000008170c7825 */ /* 0x000fc800078e0212 */
[----:B0-----:R-:W-:Y:S01]  /*0530*/  HFMA2 R6, -RZ, RZ, -0.53955078125, -3850 ;  /* 0xb851eb85ff067431 */ /* 0x001fe200000001ff */
[----:B------:R-:W-:Y:S01]  /*0540*/  MOV R7, 0x4018851e ;  /* 0x4018851e00077802 */ /* 0x000fe20000000f00 */
[----:B------:R-:W-:Y:S01]  /*0550*/  HFMA2 R20, -RZ, RZ, 0.038726806640625, -3.279296875 ;  /* 0x28f5c28fff147431 */ /* 0x000fe200000001ff */
[----:B------:R-:W-:Y:S01]  /*0560*/  MOV R21, 0x401c8f5c ;  /* 0x401c8f5c00157802 */ /* 0x000fe20000000f00 */
[----:B-1----:R-:W-:Y:S02]  /*0570*/  IMAD.WIDE R8, R23, 0x8, R12 ;  /* 0x0000000817087825 */ /* 0x002fe400078e020c */
[----:B------:R0:W-:Y:S02]  /*0580*/  STG.E.64 desc[UR6][R18.64], R6 ;  /* 0x0000000612007986 */ /* 0x0001e4000c101b06 */
[----:B--2---:R-:W-:Y:S02]  /*0590*/  HFMA2 R10, -RZ, RZ, -0.0027332305908203125, -0.002735137939453125 ;  /* 0x9999999aff0a7431 */ /* 0x004fe400000001ff */
[----:B------:R1:W-:Y:S01]  /*05a0*/  STG.E.64 desc[UR6][R14.64], R20 ;  /* 0x000000140e007986 */ /* 0x0003e2000c101b06 */
[----:B------:R-:W-:-:S05]  /*05b0*/  MOV R11, 0x401c9999 ;  /* 0x401c9999000b7802 */ /* 0x000fca0000000f00 */
[----:B------:R3:W-:Y:S01]  /*05c0*/  STG.E.64 desc[UR6][R12.64], R10 ;  /* 0x0000000a0c007986 */ /* 0x0007e2000c101b06 */
[----:B0-----:R-:W-:-:S04]  /*05d0*/  IMAD.WIDE R6, R23, 0x8, R14 ;  /* 0x0000000817067825 */ /* 0x001fc800078e020e */
[----:B------:R-:W-:Y:S01]  /*05e0*/  HFMA2 R19, -RZ, RZ, 2.0625, 112.625 ;  /* 0x4020570aff137431 */ /* 0x000fe200000001ff */
[----:B------:R-:W-:Y:S01]  /*05f0*/  MOV R18, 0x3d70a3d7 ;  /* 0x3d70a3d700127802 */ /* 0x000fe20000000f00 */
[----:B-1----:R-:W-:Y:S02]  /*0600*/  HFMA2 R14, -RZ, RZ, -7.808208465576171875e-05, -0.5400390625 ;  /* 0x851eb852ff0e7431 */ /* 0x002fe400000001ff */
[----:B------:R-:W-:Y:S02]  /*0610*/  IMAD.MOV.U32 R15, RZ, RZ, 0x402051eb ;  /* 0x402051ebff0f7424 */ /* 0x000fe400078e00ff */
[----:B------:R-:W-:Y:S01]  /*0620*/  HFMA2 R21, -RZ, RZ, 2.06640625, 266 ;  /* 0x40225c28ff157431 */ /* 0x000fe200000001ff */
[----:B------:R-:W-:Y:S01]  /*0630*/  MOV R20, 0xf5c28f5c ;  /* 0xf5c28f5c00147802 */ /* 0x000fe20000000f00 */
[----:B------:R-:W-:Y:S01]  /*0640*/  IMAD.WIDE R16, R23, 0x8, R6 ;  /* 0x0000000817107825 */ /* 0x000fe200078e0206 */
[----:B------:R3:W-:Y:S04]  /*0650*/  STG.E.64 desc[UR6][R6.64], R14 ;  /* 0x0000000e06007986 */ /* 0x0007e8000c101b06 */
[----:B------:R3:W-:Y:S04]  /*0660*/  STG.E.64 desc[UR6][R8.64], R18 ;  /* 0x0000001208007986 */ /* 0x0007e8000c101b06 */
[----:B------:R3:W-:Y:S01]  /*0670*/  STG.E.64 desc[UR6][R16.64], R20 ;  /* 0x0000001410007986 */ /* 0x0007e2000c101b06 */
[----:B------:R-:W-:Y:S05]  /*0680*/  BRA `(.L_x_1) ;  /* 0x0000000000a07947 */ /* 0x000fea0003800000 */
.L_x_2:
[----:B------:R-:W-:-:S04]  /*0690*/  IMAD.WIDE R20, R25, 0x8, R2 ;  /* 0x0000000819147825 */ /* 0x000fc800078e0202 */
[----:B------:R-:W-:Y:S01]  /*06a0*/  HFMA2 R7, -RZ, RZ, -1.984375, 0 ;  /* 0xbff00000ff077431 */ /* 0x000fe200000001ff */
[----:B------:R-:W-:Y:S01]  /*06b0*/  MOV R6, 0x0 ;  /* 0x0000000000067802 */ /* 0x000fe20000000f00 */
[----:B------:R-:W-:-:S04]  /*06c0*/  IMAD.WIDE R28, R25, 0x8, R4 ;  /* 0x00000008191c7825 */ /* 0x000fc800078e0204 */
[C---:B------:R-:W-:Y:S01]  /*06d0*/  IMAD.WIDE R14, R23.reuse, 0x8, R20 ;  /* 0x00000008170e7825 */ /* 0x040fe200078e0214 */
[----:B------:R-:W-:Y:S03]  /*06e0*/  STG.E.64 desc[UR6][R20.64], R6 ;  /* 0x0000000614007986 */ /* 0x000fe6000c101b06 */
[C---:B------:R-:W-:Y:S01]  /*06f0*/  IMAD.WIDE R16, R23.reuse, 0x8, R28 ;  /* 0x0000000817107825 */ /* 0x040fe200078e021c */
[----:B------:R-:W-:Y:S03]  /*0700*/  STG.E.64 desc[UR6][R28.64], R6 ;  /* 0x000000061c007986 */ /* 0x000fe6000c101b06 */
[C---:B------:R-:W-:Y:S01]  /*0710*/  IMAD.WIDE R18, R23.reuse, 0x8, R14 ;  /* 0x0000000817127825 */ /* 0x040fe200078e020e */
[----:B------:R0:W-:Y:S03]  /*0720*/  STG.E.64 desc[UR6][R14.64], R6 ;  /* 0x000000060e007986 */ /* 0x0001e6000c101b06 */
[C---:B------:R-:W-:Y:S01]  /*0730*/  IMAD.WIDE R26, R23.reuse, 0x8, R16 ;  /* 0x00000008171a7825 */ /* 0x040fe200078e0210 */
[----:B------:R1:W-:Y:S03]  /*0740*/  STG.E.64 desc[UR6][R16.64], R6 ;  /* 0x0000000610007986 */ /* 0x0003e6000c101b06 */
[C---:B------:R-:W-:Y:S01]  /*0750*/  IMAD.WIDE R8, R23.reuse, 0x8, R18 ;  /* 0x0000000817087825 */ /* 0x040fe200078e0212 */
[----:B------:R2:W-:Y:S03]  /*0760*/  STG.E.64 desc[UR6][R18.64], R6 ;  /* 0x0000000612007986 */ /* 0x0005e6000c101b06 */
[C---:B------:R-:W-:Y:S01]  /*0770*/  IMAD.WIDE R10, R23.reuse, 0x8, R26 ;  /* 0x00000008170a7825 */ /* 0x040fe200078e021a */
[----:B------:R-:W-:Y:S03]  /*0780*/  STG.E.64 desc[UR6][R26.64], R6 ;  /* 0x000000061a007986 */ /* 0x000fe6000c101b06 */
[C---:B------:R-:W-:Y:S01]  /*0790*/  IMAD.WIDE R12, R23.reuse, 0x8, R8 ;  /* 0x00000008170c7825 */ /* 0x040fe200078e0208 */
[----:B------:R3:W-:Y:S03]  /*07a0*/  STG.E.64 desc[UR6][R8.64], R6 ;  /* 0x0000000608007986 */ /* 0x0007e6000c101b06 */
[C---:B0-----:R-:W-:Y:S01]  /*07b0*/  IMAD.WIDE R14, R23.reuse, 0x8, R10 ;  /* 0x00000008170e7825 */ /* 0x041fe200078e020a */
[----:B------:R0:W-:Y:S03]  /*07c0*/  STG.E.64 desc[UR6][R10.64], R6 ;  /* 0x000000060a007986 */ /* 0x0001e6000c101b06 */
[C---:B-1----:R-:W-:Y:S01]  /*07d0*/  IMAD.WIDE R16, R23.reuse, 0x8, R12 ;  /* 0x0000000817107825 */ /* 0x042fe200078e020c */
[----:B------:R1:W-:Y:S03]  /*07e0*/  STG.E.64 desc[UR6][R12.64], R6 ;  /* 0x000000060c007986 */ /* 0x0003e6000c101b06 */
[C---:B--2---:R-:W-:Y:S01]  /*07f0*/  IMAD.WIDE R18, R23.reuse, 0x8, R14 ;  /* 0x0000000817127825 */ /* 0x044fe200078e020e */
[----:B------:R2:W-:Y:S03]  /*0800*/  STG.E.64 desc[UR6][R14.64], R6 ;  /* 0x000000060e007986 */ /* 0x0005e6000c101b06 */
[C---:B------:R-:W-:Y:S01]  /*0810*/  IMAD.WIDE R20, R23.reuse, 0x8, R16 ;  /* 0x0000000817147825 */ /* 0x040fe200078e0210 */
[----:B------:R4:W-:Y:S03]  /*0820*/  STG.E.64 desc[UR6][R16.64], R6 ;  /* 0x0000000610007986 */ /* 0x0009e6000c101b06 */
[C---:B------:R-:W-:Y:S01]  /*0830*/  IMAD.WIDE R28, R23.reuse, 0x8, R18 ;  /* 0x00000008171c7825 */ /* 0x040fe200078e0212 */
[----:B------:R4:W-:Y:S03]  /*0840*/  STG.E.64 desc[UR6][R18.64], R6 ;  /* 0x0000000612007986 */ /* 0x0009e6000c101b06 */
[C---:B---3--:R-:W-:Y:S01]  /*0850*/  IMAD.WIDE R8, R23.reuse, 0x8, R20 ;  /* 0x0000000817087825 */ /* 0x048fe200078e0214 */
[----:B------:R4:W-:Y:S03]  /*0860*/  STG.E.64 desc[UR6][R20.64], R6 ;  /* 0x0000000614007986 */ /* 0x0009e6000c101b06 */
[C---:B0-----:R-:W-:Y:S01]  /*0870*/  IMAD.WIDE R10, R23.reuse, 0x8, R28 ;  /* 0x00000008170a7825 */ /* 0x041fe200078e021c */
[----:B------:R4:W-:Y:S03]  /*0880*/  STG.E.64 desc[UR6][R28.64], R6 ;  /* 0x000000061c007986 */ /* 0x0009e6000c101b06 */
[C---:B-1----:R-:W-:Y:S01]  /*0890*/  IMAD.WIDE R12, R23.reuse, 0x8, R8 ;  /* 0x00000008170c7825 */ /* 0x042fe200078e0208 */
[----:B------:R4:W-:Y:S03]  /*08a0*/  STG.E.64 desc[UR6][R8.64], R6 ;  /* 0x0000000608007986 */ /* 0x0009e6000c101b06 */
[C---:B------:R-:W-:Y:S01]  /*08b0*/  IMAD.WIDE R26, R23.reuse, 0x8, R10 ;  /* 0x00000008171a7825 */ /* 0x040fe200078e020a */
[----:B------:R4:W-:Y:S03]  /*08c0*/  STG.E.64 desc[UR6][R10.64], R6 ;  /* 0x000000060a007986 */ /* 0x0009e6000c101b06 */
[----:B--2---:R-:W-:Y:S01]  /*08d0*/  IMAD.WIDE R14, R23, 0x8, R12 ;  /* 0x00000008170e7825 */ /* 0x004fe200078e020c */
[----:B------:R4:W-:Y:S04]  /*08e0*/  STG.E.64 desc[UR6][R12.64], R6 ;  /* 0x000000060c007986 */ /* 0x0009e8000c101b06 */
[----:B------:R4:W-:Y:S04]  /*08f0*/  STG.E.64 desc[UR6][R26.64], R6 ;  /* 0x000000061a007986 */ /* 0x0009e8000c101b06 */
[----:B------:R4:W-:Y:S02]  /*0900*/  STG.E.64 desc[UR6][R14.64], R6 ;  /* 0x000000060e007986 */ /* 0x0009e4000c101b06 */
.L_x_1:
[----:B--2---:R-:W-:Y:S05]  /*0910*/  BSYNC.RECONVERGENT B0 ;  /* 0x0000000000007941 */ /* 0x004fea0003800200 */
.L_x_0:
[----:B------:R-:W-:Y:S01]  /*0920*/  IADD3 R25, PT, PT, R0, R25, RZ ;  /* 0x0000001900197210 */ /* 0x000fe20007ffe0ff */
[----:B------:R-:W-:Y:S06]  /*0930*/  @P0 BRA `(.L_x_3) ;  /* 0xfffffff800040947 */ /* 0x000fec000383ffff */
[----:B------:R-:W-:Y:S05]  /*0940*/  EXIT ;  /* 0x000000000000794d */ /* 0x000fea0003800000 */
.L_x_4:
[----:B------:R-:W-:-:S00]  /*0950*/  BRA `(.L_x_4) ;  /* 0xfffffffc00fc7947 */ /* 0x000fc0000383ffff */
[----:B------:R-:W-:-:S00]  /*0960*/  NOP ;  /* 0x0000000000007918 */ /* 0x000fc00000000000 */
        /* <DEDUP_REMOVED lines=9> */
.L_x_178:


//--------------------- .text._Z19dvc_D3Q19_Flux_BC_ZPdS_dS_iiii --------------------------
	.section	.text._Z19dvc_D3Q19_Flux_BC_ZPdS_dS_iiii,"ax",@progbits
	.align	128
        .global         _Z19dvc_D3Q19_Flux_BC_ZPdS_dS_iiii
        .type           _Z19dvc_D3Q19_Flux_BC_ZPdS_dS_iiii,@function
        .size           _Z19dvc_D3Q19_Flux_BC_ZPdS_dS_iiii,(.L_x_170 - _Z19dvc_D3Q19_Flux_BC_ZPdS_dS_iiii)
        .other          _Z19dvc_D3Q19_Flux_BC_ZPdS_dS_iiii,@"STO_CUDA_ENTRY STV_DEFAULT"
_Z19dvc_D3Q19_Flux_BC_ZPdS_dS_iiii:
.text._Z19dvc_D3Q19_Flux_BC_ZPdS_dS_iiii:
[----:B------:R-:W-:Y:S01]  /*0000*/  LDC R1, c[0x0][0x37c] ;  /* 0x0000df00ff017b82 */ /* 0x000fe20000000800 */
[----:B------:R-:W0:Y:S07]  /*0010*/  S2R R7, SR_TID.X ;  /* 0x0000000000077919 */ /* 0x000e2e0000002100 */
[----:B------:R-:W1:Y:S01]  /*0020*/  LDC.64 R2, c[0x0][0x3a0] ;  /* 0x0000e800ff027b82 */ /* 0x000e620000000a00 */
[----:B------:R-:W-:Y:S07]  /*0030*/  BSSY.RECONVERGENT B0, `(.L_x_5) ;  /* 0x0000050000007945 */ /* 0x000fee0003800200 */
[----:B------:R-:W0:Y:S08]  /*0040*/  S2UR UR4, SR_CTAID.X ;  /* 0x00000000000479c3 */ /* 0x000e300000002500 */
[----:B------:R-:W0:Y:S08]  /*0050*/  LDC R0, c[0x0][0x360] ;  /* 0x0000d800ff007b82 */ /* 0x000e300000000800 */
[----:B------:R-:W2:Y:S01]  /*0060*/  LDC.64 R10, c[0x0][0x3a8] ;  /* 0x0000ea00ff0a7b82 */ /* 0x000ea20000000a00 */
[----:B-1----:R-:W-:-:S04]  /*0070*/  IMAD R6, R3, R2, RZ ;  /* 0x0000000203067224 */ /* 0x002fc800078e02ff */
[----:B------:R-:W1:Y:S03]  /*0080*/  I2F.F64 R2, R6 ;  /* 0x0000000600027312 */ /* 0x000e660000201c00 */
[----:B------:R-:W3:Y:S01]  /*0090*/  LDC.64 R4, c[0x0][0x390] ;  /* 0x0000e400ff047b82 */ /* 0x000ee20000000a00 */
[----:B0-----:R-:W-:Y:S01]  /*00a0*/  IMAD R8, R0, UR4, R7 ;  /* 0x0000000400087c24 */ /* 0x001fe2000f8e0207 */
[----:B------:R-:W0:Y:S01]  /*00b0*/  LDCU.64 UR4, c[0x0][0x358] ;  /* 0x00006b00ff0477ac */ /* 0x000e220008000a00 */
[----:B--2---:R-:W-:Y:S02]  /*00c0*/  IMAD R25, R6, R10, RZ ;  /* 0x0000000a06197224 */ /* 0x004fe400078e02ff */
[----:B------:R-:W-:Y:S02]  /*00d0*/  IMAD.IADD R7, R8, 0x1, R11 ;  /* 0x0000000108077824 */ /* 0x000fe400078e020b */
[----:B------:R-:W-:Y:S01]  /*00e0*/  IMAD.IADD R8, R25, 0x1, -R6 ;  /* 0x0000000119087824 */ /* 0x000fe200078e0a06 */
[----:B---3--:R-:W-:-:S04]  /*00f0*/  DADD R4, R4, 1 ;  /* 0x3ff0000004047429 */ /* 0x008fc80000000000 */
[----:B------:R-:W-:Y:S02]  /*0100*/  ISETP.GE.AND P0, PT, R7, R8, PT ;  /* 0x000000080700720c */ /* 0x000fe40003f06270 */
[----:B------:R-:W-:Y:S02]  /*0110*/  CS2R R8, SRZ ;  /* 0x0000000000087805 */ /* 0x000fe4000001ff00 */
[----:B-1----:R-:W-:-:S09]  /*0120*/  DMUL R4, R2, R4 ;  /* 0x0000000402047228 */ /* 0x002fd20000000000 */
[----:B0-----:R-:W-:Y:S05]  /*0130*/  @P0 BRA `(.L_x_6) ;  /* 0x0000000000fc0947 */ /* 0x001fea0003800000 */
[----:B------:R-:W0:Y:S01]  /*0140*/  MUFU.RCP64H R3, R5 ;  /* 0x0000000500037308 */ /* 0x000e220000001800 */
[----:B------:R-:W-:-:S04]  /*0150*/  IADD3 R2, PT, PT, R5, 0x300402, RZ ;  /* 0x0030040205027810 */ /* 0x000fc80007ffe0ff */
[----:B------:R-:W-:Y:S02]  /*0160*/  FSETP.GEU.AND P0, PT, |R2|, 5.8789094863358348022e-39, PT ;  /* 0x004004020200780b */ /* 0x000fe40003f0e200 */
[----:B0-----:R-:W-:-:S08]  /*0170*/  DFMA R8, -R4, R2, 1 ;  /* 0x3ff000000408742b */ /* 0x001fd00000000102 */
[----:B------:R-:W-:-:S08]  /*0180*/  DFMA R8, R8, R8, R8 ;  /* 0x000000080808722b */ /* 0x000fd00000000008 */
[----:B------:R-:W-:-:S08]  /*0190*/  DFMA R8, R2, R8, R2 ;  /* 0x000000080208722b */ /* 0x000fd00000000002 */
[----:B------:R-:W-:-:S08]  /*01a0*/  DFMA R10, -R4, R8, 1 ;  /* 0x3ff00000040a742b */ /* 0x000fd00000000108 */
[----:B------:R-:W-:Y:S01]  /*01b0*/  DFMA R2, R8, R10, R8 ;  /* 0x0000000a0802722b */ /* 0x000fe20000000008 */
[----:B------:R-:W-:Y:S10]  /*01c0*/  @P0 BRA `(.L_x_7) ;  /* 0x0000000000180947 */ /* 0x000ff40003800000 */
[----:B------:R-:W-:-:S05]  /*01d0*/  LOP3.LUT R2, R5, 0x7fffffff, RZ, 0xc0, !PT ;  /* 0x7fffffff05027812 */ /* 0x000fca00078ec0ff */
[----:B------:R-:W-:Y:S01]  /*01e0*/  VIADD R10, R2, 0xfff00000 ;  /* 0xfff00000020a7836 */ /* 0x000fe20000000000 */
[----:B------:R-:W-:-:S07]  /*01f0*/  MOV R2, 0x210 ;  /* 0x0000021000027802 */ /* 0x000fce0000000f00 */
[----:B------:R-:W-:Y:S05]  /*0200*/  CALL.REL.NOINC `($__internal_0_$__cuda_sm20_dblrcp_rn_slowpath_v3) ;  /* 0x0000000400a07944 */ /* 0x000fea0003c00000 */
[----:B------:R-:W-:Y:S01]  /*0210*/  IMAD.MOV.U32 R2, RZ, RZ, R8 ;  /* 0x000000ffff027224 */ /* 0x000fe200078e0008 */
[----:B------:R-:W-:-:S07]  /*0220*/  MOV R3, R9 ;  /* 0x0000000900037202 */ /* 0x000fce0000000f00 */
.L_x_7:
[----:B------:R-:W0:Y:S08]  /*0230*/  LDC.64 R20, c[0x0][0x388] ;  /* 0x0000e200ff147b82 */ /* 0x000e300000000a00 */
[----:B------:R-:W1:Y:S01]  /*0240*/  LDC.64 R4, c[0x0][0x380] ;  /* 0x0000e000ff047b82 */ /* 0x000e620000000a00 */
[----:B0-----:R-:W-:-:S05]  /*0250*/  IMAD.WIDE R22, R7, 0x8, R20 ;  /* 0x0000000807167825 */ /* 0x001fca00078e0214 */
[----:B------:R0:W2:Y:S01]  /*0260*/  LDG.E.64 R14, desc[UR4][R22.64] ;  /* 0x00000004160e7981 */ /* 0x0000a2000c1e1b00 */
[----:B-1----:R-:W-:-:S05]  /*0270*/  IMAD.WIDE R28, R7, 0x8, R4 ;  /* 0x00000008071c7825 */ /* 0x002fca00078e0204 */
[----:B------:R-:W2:Y:S01]  /*0280*/  LDG.E.64 R16, desc[UR4][R28.64] ;  /* 0x000000041c107981 */ /* 0x000ea2000c1e1b00 */
[----:B------:R-:W-:-:S05]  /*0290*/  IMAD.WIDE R12, R25, 0x8, R28 ;  /* 0x00000008190c7825 */ /* 0x000fca00078e021c */
[----:B------:R-:W3:Y:S01]  /*02a0*/  LDG.E.64 R8, desc[UR4][R12.64] ;  /* 0x000000040c087981 */ /* 0x000ee2000c1e1b00 */
[----:B------:R-:W-:-:S05]  /*02b0*/  IMAD.WIDE R26, R25, 0x8, R22 ;  /* 0x00000008191a7825 */ /* 0x000fca00078e0216 */
[----:B------:R-:W4:Y:S01]  /*02c0*/  LDG.E.64 R10, desc[UR4][R26.64] ;  /* 0x000000041a0a7981 */ /* 0x000f22000c1e1b00 */
[----:B0-----:R-:W-:-:S05]  /*02d0*/  IMAD R22, R25, 0x4, R7 ;  /* 0x0000000419167824 */ /* 0x001fca00078e0207 */
[----:B------:R-:W-:-:S05]  /*02e0*/  IADD3 R24, PT, PT, R25, R22, RZ ;  /* 0x0000001619187210 */ /* 0x000fca0007ffe0ff */
[----:B------:R-:W-:-:S04]  /*02f0*/  IMAD R23, R25, 0x2, R24 ;  /* 0x0000000219177824 */ /* 0x000fc800078e0218 */
[----:B------:R-:W-:-:S06]  /*0300*/  IMAD.WIDE R20, R23, 0x8, R20 ;  /* 0x0000000817147825 */ /* 0x000fcc00078e0214 */
[----:B------:R-:W5:Y:S01]  /*0310*/  LDG.E.64 R20, desc[UR4][R20.64] ;  /* 0x0000000414147981 */ /* 0x000f62000c1e1b00 */
[----:B--2---:R-:W-:Y:S01]  /*0320*/  DADD R18, R14, R16 ;  /* 0x000000000e127229 */ /* 0x004fe20000000010 */
[----:B------:R-:W-:-:S04]  /*0330*/  IMAD.WIDE R14, R25, 0x8, R26 ;  /* 0x00000008190e7825 */ /* 0x000fc800078e021a */
[----:B------:R-:W-:-:S03]  /*0340*/  IMAD.WIDE R16, R25, 0x8, R14 ;  /* 0x0000000819107825 */ /* 0x000fc600078e020e */
[----:B---3--:R-:W-:Y:S01]  /*0350*/  DADD R18, R8, R18 ;  /* 0x0000000008127229 */ /* 0x008fe20000000012 */
[----:B------:R-:W2:Y:S01]  /*0360*/  LDG.E.64 R14, desc[UR4][R14.64] ;  /* 0x000000040e0e7981 */ /* 0x000ea2000c1e1b00 */
[----:B------:R-:W-:-:S04]  /*0370*/  IMAD.WIDE R8, R25, 0x8, R12 ;  /* 0x0000000819087825 */ /* 0x000fc800078e020c */
[C---:B------:R-:W-:Y:S02]  /*0380*/  IMAD.WIDE R6, R25.reuse, 0x8, R16 ;  /* 0x0000000819067825 */ /* 0x040fe400078e0210 */
[----:B----4-:R-:W-:Y:S01]  /*0390*/  DADD R10, R10, R18 ;  /* 0x000000000a0a7229 */ /* 0x010fe20000000012 */
[----:B------:R-:W3:Y:S01]  /*03a0*/  LDG.E.64 R8, desc[UR4][R8.64] ;  /* 0x0000000408087981 */ /* 0x000ee2000c1e1b00 */
[----:B------:R-:W-:-:S03]  /*03b0*/  IMAD.WIDE R18, R25, 0x8, R6 ;  /* 0x0000000819127825 */ /* 0x000fc600078e0206 */
[----:B------:R-:W4:Y:S01]  /*03c0*/  LDG.E.64 R16, desc[UR4][R16.64] ;  /* 0x0000000410107981 */ /* 0x000f22000c1e1b00 */
[--C-:B------:R-:W-:Y:S01]  /*03d0*/  IMAD.WIDE R12, R22, 0x8, R4.reuse ;  /* 0x00000008160c7825 */ /* 0x100fe200078e0204 */
[----:B------:R-:W-:Y:S02]  /*03e0*/  LEA R27, R25, R24, 0x2 ;  /* 0x00000018191b7211 */ /* 0x000fe400078e10ff */
[----:B------:R-:W2:Y:S01]  /*03f0*/  LDG.E.64 R18, desc[UR4][R18.64] ;  /* 0x0000000412127981 */ /* 0x000ea2000c1e1b00 */
[----:B------:R-:W-:-:S03]  /*0400*/  IMAD.WIDE R22, R23, 0x8, R4 ;  /* 0x0000000817167825 */ /* 0x000fc600078e0204 */
[----:B------:R-:W5:Y:S01]  /*0410*/  LDG.E.64 R6, desc[UR4][R6.64] ;  /* 0x0000000406067981 */ /* 0x000f62000c1e1b00 */
[----:B------:R-:W-:-:S03]  /*0420*/  IMAD.WIDE R24, R25, 0x8, R12 ;  /* 0x0000000819187825 */ /* 0x000fc600078e020c */
[----:B------:R-:W5:Y:S04]  /*0430*/  LDG.E.64 R12, desc[UR4][R12.64] ;  /* 0x000000040c0c7981 */ /* 0x000f68000c1e1b00 */
[----:B------:R-:W5:Y:S01]  /*0440*/  LDG.E.64 R22, desc[UR4][R22.64] ;  /* 0x0000000416167981 */ /* 0x000f62000c1e1b00 */
[----:B------:R-:W-:-:S03]  /*0450*/  IMAD.WIDE R4, R27, 0x8, R4 ;  /* 0x000000081b047825 */ /* 0x000fc600078e0204 */
[----:B------:R-:W5:Y:S04]  /*0460*/  LDG.E.64 R24, desc[UR4][R24.64] ;  /* 0x0000000418187981 */ /* 0x000f68000c1e1b00 */
[----:B------:R-:W5:Y:S01]  /*0470*/  LDG.E.64 R4, desc[UR4][R4.64] ;  /* 0x0000000404047981 */ /* 0x000f62000c1e1b00 */
[----:B---3--:R-:W-:-:S08]  /*0480*/  DADD R8, R8, R10 ;  /* 0x0000000008087229 */ /* 0x008fd0000000000a */
[----:B----4-:R-:W-:Y:S02]  /*0490*/  DADD R8, R16, R8 ;  /* 0x0000000010087229 */ /* 0x010fe40000000008 */
[----:B--2---:R-:W-:-:S06]  /*04a0*/  DADD R14, R14, R18 ;  /* 0x000000000e0e7229 */ /* 0x004fcc0000000012 */
[----:B-----5:R-:W-:Y:S02]  /*04b0*/  DADD R8, R12, R8 ;  /* 0x000000000c087229 */ /* 0x020fe40000000008 */
[----:B------:R-:W-:-:S06]  /*04c0*/  DADD R14, R22, R14 ;  /* 0x00000000160e7229 */ /* 0x000fcc000000000e */
[----:B------:R-:W-:Y:S02]  /*04d0*/  DADD R8, R6, R8 ;  /* 0x0000000006087229 */ /* 0x000fe40000000008 */
[----:B------:R-:W-:-:S06]  /*04e0*/  DADD R14, R20, R14 ;  /* 0x00000000140e7229 */ /* 0x000fcc000000000e */
[----:B------:R-:W-:Y:S02]  /*04f0*/  DADD R8, R24, R8 ;  /* 0x0000000018087229 */ /* 0x000fe40000000008 */
[----:B------:R-:W-:-:S08]  /*0500*/  DADD R14, R4, R14 ;  /* 0x00000000040e7229 */ /* 0x000fd0000000000e */
[----:B------:R-:W-:-:S08]  /*0510*/  DFMA R8, R14, 2, R8 ;  /* 0x400000000e08782b */ /* 0x000fd00000000008 */
[----:B------:R-:W-:-:S11]  /*0520*/  DMUL R8, R8, R2 ;  /* 0x0000000208087228 */ /* 0x000fd60000000000 */
.L_x_6:
[----:B------:R-:W-:Y:S05]  /*0530*/  BSYNC.RECONVERGENT B0 ;  /* 0x0000000000007941 */ /* 0x000fea0003800200 */
.L_x_5:
[----:B------:R-:W-:Y:S04]  /*0540*/  SHFL.DOWN PT, R3, R9, 0x10, 0x1f ;  /* 0x0a001f0009037f89 */ /* 0x000fe800000e0000 */
[----:B------:R-:W0:Y:S02]  /*0550*/  SHFL.DOWN PT, R2, R8, 0x10, 0x1f ;  /* 0x0a001f0008027f89 */ /* 0x000e2400000e0000 */
[----:B0-----:R-:W-:-:S07]  /*0560*/  DADD R4, R2, R8 ;  /* 0x0000000002047229 */ /* 0x001fce0000000008 */
[----:B------:R-:W-:Y:S04]  /*0570*/  SHFL.DOWN PT, R3, R5, 0x8, 0x1f ;  /* 0x09001f0005037f89 */ /* 0x000fe800000e0000 */
[----:B------:R-:W0:Y:S02]  /*0580*/  SHFL.DOWN PT, R2, R4, 0x8, 0x1f ;  /* 0x09001f0004027f89 */ /* 0x000e2400000e0000 */
[----:B0-----:R-:W-:Y:S01]  /*0590*/  DADD R6, R4, R2 ;  /* 0x0000000004067229 */ /* 0x001fe20000000002 */
[----:B------:R-:W0:Y:S01]  /*05a0*/  S2R R2, SR_TID.X ;  /* 0x0000000000027919 */ /* 0x000e220000002100 */
[----:B------:R-:W-:-:S05]  /*05b0*/  SHF.R.U32.HI R3, RZ, 0x5, R0 ;  /* 0x00000005ff037819 */ /* 0x000fca0000011600 */
[----:B------:R-:W-:Y:S04]  /*05c0*/  SHFL.DOWN PT, R11, R7, 0x4, 0x1f ;  /* 0x08801f00070b7f89 */ /* 0x000fe800000e0000 */
[----:B------:R-:W1:Y:S01]  /*05d0*/  SHFL.DOWN PT, R10, R6, 0x4, 0x1f ;  /* 0x08801f00060a7f89 */ /* 0x000e6200000e0000 */
[C---:B0-----:R-:W-:Y:S01]  /*05e0*/  LOP3.LUT P0, R0, R2.reuse, 0x1f, RZ, 0xc0, !PT ;  /* 0x0000001f02007812 */ /* 0x041fe2000780c0ff */
[----:B-1----:R-:W-:Y:S01]  /*05f0*/  DADD R10, R6, R10 ;  /* 0x00000000060a7229 */ /* 0x002fe2000000000a */
[----:B------:R-:W-:-:S06]  /*0600*/  ISETP.GE.U32.AND P1, PT, R2, R3, PT ;  /* 0x000000030200720c */ /* 0x000fcc0003f26070 */
[----:B------:R-:W-:Y:S04]  /*0610*/  SHFL.DOWN PT, R13, R11, 0x2, 0x1f ;  /* 0x08401f000b0d7f89 */ /* 0x000fe800000e0000 */
[----:B------:R-:W0:Y:S01]  /*0620*/  SHFL.DOWN PT, R12, R10, 0x2, 0x1f ;  /* 0x08401f000a0c7f89 */ /* 0x000e2200000e0000 */
[----:B------:R-:W-:Y:S02]  /*0630*/  @!P0 MOV R3, 0x400 ;  /* 0x0000040000038802 */ /* 0x000fe40000000f00 */
[----:B------:R-:W-:Y:S01]  /*0640*/  @!P1 MOV R6, 0x400 ;  /* 0x0000040000069802 */ /* 0x000fe20000000f00 */
[----:B------:R-:W1:Y:S01]  /*0650*/  @!P0 S2R R8, SR_CgaCtaId ;  /* 0x0000000000088919 */ /* 0x000e620000008800 */
[----:B------:R-:W2:Y:S01]  /*0660*/  @!P1 S2R R9, SR_CgaCtaId ;  /* 0x0000000000099919 */ /* 0x000ea20000008800 */
[----:B0-----:R-:W-:-:S07]  /*0670*/  DADD R12, R10, R12 ;  /* 0x000000000a0c7229 */ /* 0x001fce000000000c */
[----:B------:R-:W-:Y:S04]  /*0680*/  SHFL.DOWN PT, R5, R13, 0x1, 0x1f ;  /* 0x08201f000d057f89 */ /* 0x000fe800000e0000 */
[----:B------:R-:W0:Y:S01]  /*0690*/  SHFL.DOWN PT, R4, R12, 0x1, 0x1f ;  /* 0x08201f000c047f89 */ /* 0x000e2200000e0000 */
[----:B-1----:R-:W-:Y:S02]  /*06a0*/  @!P0 LEA R3, R8, R3, 0x18 ;  /* 0x0000000308038211 */ /* 0x002fe400078ec0ff */
[----:B--2---:R-:W-:Y:S02]  /*06b0*/  @!P1 LEA R9, R9, R6, 0x18 ;  /* 0x0000000609099211 */ /* 0x004fe400078ec0ff */
[----:B------:R-:W-:-:S03]  /*06c0*/  @!P0 LEA.HI R3, R2, R3, RZ, 0x1e ;  /* 0x0000000302038211 */ /* 0x000fc600078ff0ff */
[----:B------:R-:W-:Y:S01]  /*06d0*/  @!P1 IMAD R0, R0, 0x8, R9 ;  /* 0x0000000800009824 */ /* 0x000fe200078e0209 */
[----:B0-----:R-:W-:Y:S01]  /*06e0*/  DADD R6, R12, R4 ;  /* 0x000000000c067229 */ /* 0x001fe20000000004 */
[----:B------:R-:W-:-:S06]  /*06f0*/  CS2R R4, SRZ ;  /* 0x0000000000047805 */ /* 0x000fcc000001ff00 */
[----:B------:R0:W-:Y:S01]  /*0700*/  @!P0 STS.64 [R3], R6 ;  /* 0x0000000603008388 */ /* 0x0001e20000000a00 */
[----:B------:R-:W-:Y:S01]  /*0710*/  BAR.SYNC.DEFER_BLOCKING 0x0 ;  /* 0x0000000000007b1d */ /* 0x000fe20000010000 */
[----:B------:R-:W-:-:S05]  /*0720*/  ISETP.GT.U32.AND P0, PT, R2, 0x1f, PT ;  /* 0x0000001f0200780c */ /* 0x000fca0003f04070 */
[----:B------:R0:W1:Y:S08]  /*0730*/  @!P1 LDS.64 R4, [R0] ;  /* 0x0000000000049984 */ /* 0x0000700000000a00 */
[----:B0-----:R-:W-:Y:S05]  /*0740*/  @P0 EXIT ;  /* 0x000000000000094d */ /* 0x001fea0003800000 */
[----:B-1----:R-:W-:Y:S01]  /*0750*/  SHFL.DOWN PT, R7, R5, 0x10, 0x1f ;  /* 0x0a001f0005077f89 */ /* 0x002fe200000e0000 */
[----:B------:R-:W-:-:S03]  /*0760*/  ISETP.NE.AND P0, PT, R2, RZ, PT ;  /* 0x000000ff0200720c */ /* 0x000fc60003f05270 */
[----:B------:R-:W0:Y:S02]  /*0770*/  SHFL.DOWN PT, R6, R4, 0x10, 0x1f ;  /* 0x0a001f0004067f89 */ /* 0x000e2400000e0000 */
[----:B0-----:R-:W-:-:S07]  /*0780*/  DADD R6, R6, R4 ;  /* 0x0000000006067229 */ /* 0x001fce0000000004 */
[----:B------:R-:W-:Y:S04]  /*0790*/  SHFL.DOWN PT, R9, R7, 0x8, 0x1f ;  /* 0x09001f0007097f89 */ /* 0x000fe800000e0000 */
        /* <DEDUP_REMOVED lines=8> */
[----:B------:R0:W1:Y:S04]  /*0820*/  SHFL.DOWN PT, R3, R13, 0x1, 0x1f ;  /* 0x08201f000d037f89 */ /* 0x00006800000e0000 */
[----:B------:R0:W2:Y:S01]  /*0830*/  SHFL.DOWN PT, R2, R12, 0x1, 0x1f ;  /* 0x08201f000c027f89 */ /* 0x0000a200000e0000 */
[----:B------:R-:W-:Y:S05]  /*0840*/  @P0 EXIT ;  /* 0x000000000000094d */ /* 0x000fea0003800000 */
[----:B------:R-:W3:Y:S01]  /*0850*/  LDC.64 R4, c[0x0][0x398] ;  /* 0x0000e600ff047b82 */ /* 0x000ee20000000a00 */
[----:B-12---:R-:W-:-:S07]  /*0860*/  DADD R2, R12, R2 ;  /* 0x000000000c027229 */ /* 0x006fce0000000002 */
[----:B---3--:R-:W-:Y:S01]  /*0870*/  REDG.E.ADD.F64.RN.STRONG.GPU desc[UR4][R4.64], R2 ;  /* 0x00000002040079a6 */ /* 0x008fe2000c12ff04 */
[----:B------:R-:W-:Y:S05]  /*0880*/  EXIT ;  /* 0x000000000000794d */ /* 0x000fea0003800000 */
        .weak           $__internal_0_$__cuda_sm20_dblrcp_rn_slowpath_v3
        .type           $__internal_0_$__cuda_sm20_dblrcp_rn_slowpath_v3,@function
        .size           $__internal_0_$__cuda_sm20_dblrcp_rn_slowpath_v3,(.L_x_170 - $__internal_0_$__cuda_sm20_dblrcp_rn_slowpath_v3)
$__internal_0_$__cuda_sm20_dblrcp_rn_slowpath_v3:
[----:B------:R-:W-:-:S14]  /*0890*/  DSETP.GTU.AND P0, PT, |R4|, +INF , PT ;  /* 0x7ff000000400742a */ /* 0x000fdc0003f0c200 */
[----:B------:R-:W-:Y:S05]  /*08a0*/  @P0 BRA `(.L_x_8) ;  /* 0x00000000007c0947 */ /* 0x000fea0003800000 */
[----:B------:R-:W-:-:S04]  /*08b0*/  LOP3.LUT R3, R5, 0x7fffffff, RZ, 0xc0, !PT ;  /* 0x7fffffff05037812 */ /* 0x000fc800078ec0ff */
[----:B------:R-:W-:-:S04]  /*08c0*/  IADD3 R6, PT, PT, R3, -0x1, RZ ;  /* 0xffffffff03067810 */ /* 0x000fc80007ffe0ff */
[----:B------:R-:W-:-:S13]  /*08d0*/  ISETP.GE.U32.AND P0, PT, R6, 0x7fefffff, PT ;  /* 0x7fefffff0600780c */ /* 0x000fda0003f06070 */
[----:B------:R-:W-:Y:S01]  /*08e0*/  @P0 LOP3.LUT R9, R5, 0x7ff00000, RZ, 0x3c, !PT ;  /* 0x7ff0000005090812 */ /* 0x000fe200078e3cff */
[----:B------:R-:W-:Y:S01]  /*08f0*/  @P0 IMAD.MOV.U32 R8, RZ, RZ, RZ ;  /* 0x000000ffff080224 */ /* 0x000fe200078e00ff */
[----:B------:R-:W-:Y:S06]  /*0900*/  @P0 BRA `(.L_x_9) ;  /* 0x00000000006c0947 */ /* 0x000fec0003800000 */
[----:B------:R-:W-:-:S13]  /*0910*/  ISETP.GE.U32.AND P0, PT, R3, 0x1000001, PT ;  /* 0x010000010300780c */ /* 0x000fda0003f06070 */
[----:B------:R-:W-:Y:S05]  /*0920*/  @!P0 BRA `(.L_x_10) ;  /* 0x0000000000348947 */ /* 0x000fea0003800000 */
[----:B------:R-:W-:Y:S01]  /*0930*/  IADD3 R9, PT, PT, R5, -0x3fe00000, RZ ;  /* 0xc020000005097810 */ /* 0x000fe20007ffe0ff */
[----:B------:R-:W-:-:S03]  /*0940*/  IMAD.MOV.U32 R8, RZ, RZ, R4 ;  /* 0x000000ffff087224 */ /* 0x000fc600078e0004 */
[----:B------:R-:W0:Y:S03]  /*0950*/  MUFU.RCP64H R11, R9 ;  /* 0x00000009000b7308 */ /* 0x000e260000001800 */
[----:B0-----:R-:W-:-:S08]  /*0960*/  DFMA R12, -R8, R10, 1 ;  /* 0x3ff00000080c742b */ /* 0x001fd0000000010a */
[----:B------:R-:W-:-:S08]  /*0970*/  DFMA R12, R12, R12, R12 ;  /* 0x0000000c0c0c722b */ /* 0x000fd0000000000c */
[----:B------:R-:W-:-:S08]  /*0980*/  DFMA R12, R10, R12, R10 ;  /* 0x0000000c0a0c722b */ /* 0x000fd0000000000a */
[----:B------:R-:W-:-:S08]  /*0990*/  DFMA R10, -R8, R12, 1 ;  /* 0x3ff00000080a742b */ /* 0x000fd0000000010c */
[----:B------:R-:W-:-:S08]  /*09a0*/  DFMA R10, R12, R10, R12 ;  /* 0x0000000a0c0a722b */ /* 0x000fd0000000000c */
[----:B------:R-:W-:-:S08]  /*09b0*/  DMUL R10, R10, 2.2250738585072013831e-308 ;  /* 0x001000000a0a7828 */ /* 0x000fd00000000000 */
[----:B------:R-:W-:-:S08]  /*09c0*/  DFMA R4, -R4, R10, 1 ;  /* 0x3ff000000404742b */ /* 0x000fd0000000010a */
[----:B------:R-:W-:-:S08]  /*09d0*/  DFMA R4, R4, R4, R4 ;  /* 0x000000040404722b */ /* 0x000fd00000000004 */
[----:B------:R-:W-:Y:S01]  /*09e0*/  DFMA R8, R10, R4, R10 ;  /* 0x000000040a08722b */ /* 0x000fe2000000000a */
[----:B------:R-:W-:Y:S10]  /*09f0*/  BRA `(.L_x_9) ;  /* 0x0000000000307947 */ /* 0x000ff40003800000 */
.L_x_10:
[----:B------:R-:W-:Y:S01]  /*0a00*/  DMUL R4, R4, 8.11296384146066816958e+31 ;  /* 0x4690000004047828 */ /* 0x000fe20000000000 */
[----:B------:R-:W-:-:S05]  /*0a10*/  MOV R8, R10 ;  /* 0x0000000a00087202 */ /* 0x000fca0000000f00 */
[----:B------:R-:W0:Y:S02]  /*0a20*/  MUFU.RCP64H R9, R5 ;  /* 0x0000000500097308 */ /* 0x000e240000001800 */
[----:B0-----:R-:W-:-:S08]  /*0a30*/  DFMA R10, -R4, R8, 1 ;  /* 0x3ff00000040a742b */ /* 0x001fd00000000108 */
[----:B------:R-:W-:-:S08]  /*0a40*/  DFMA R10, R10, R10, R10 ;  /* 0x0000000a0a0a722b */ /* 0x000fd0000000000a */
[----:B------:R-:W-:-:S08]  /*0a50*/  DFMA R10, R8, R10, R8 ;  /* 0x0000000a080a722b */ /* 0x000fd00000000008 */
[----:B------:R-:W-:-:S08]  /*0a60*/  DFMA R8, -R4, R10, 1 ;  /* 0x3ff000000408742b */ /* 0x000fd0000000010a */
[----:B------:R-:W-:-:S08]  /*0a70*/  DFMA R8, R10, R8, R10 ;  /* 0x000000080a08722b */ /* 0x000fd0000000000a */
[----:B------:R-:W-:Y:S01]  /*0a80*/  DMUL R8, R8, 8.11296384146066816958e+31 ;  /* 0x4690000008087828 */ /* 0x000fe20000000000 */
[----:B------:R-:W-:Y:S10]  /*0a90*/  BRA `(.L_x_9) ;  /* 0x0000000000087947 */ /* 0x000ff40003800000 */
.L_x_8:
[----:B------:R-:W-:Y:S01]  /*0aa0*/  LOP3.LUT R9, R5, 0x80000, RZ, 0xfc, !PT ;  /* 0x0008000005097812 */ /* 0x000fe200078efcff */
[----:B------:R-:W-:-:S07]  /*0ab0*/  IMAD.MOV.U32 R8, RZ, RZ, R4 ;  /* 0x000000ffff087224 */ /* 0x000fce00078e0004 */
.L_x_9:
[----:B------:R-:W-:-:S04]  /*0ac0*/  MOV R3, 0x0 ;  /* 0x0000000000037802 */ /* 0x000fc80000000f00 */
[----:B------:R-:W-:Y:S05]  /*0ad0*/  RET.REL.NODEC R2 `(_Z19dvc_D3Q19_Flux_BC_ZPdS_dS_iiii) ;  /* 0xfffffff402487950 */ /* 0x000fea0003c3ffff */
.L_x_11:
        /* <DEDUP_REMOVED lines=10> */
.L_x_170:


//--------------------- .text._Z19dvc_D3Q19_Flux_BC_zPdS_dS_iii --------------------------
	.section	.text._Z19dvc_D3Q19_Flux_BC_zPdS_dS_iii,"ax",@progbits
	.align	128
        .global         _Z19dvc_D3Q19_Flux_BC_zPdS_dS_iii
        .type           _Z19dvc_D3Q19_Flux_BC_zPdS_dS_iii,@function
        .size           _Z19dvc_D3Q19_Flux_BC_zPdS_dS_iii,(.L_x_171 - _Z19dvc_D3Q19_Flux_BC_zPdS_dS_iii)
        .other          _Z19dvc_D3Q19_Flux_BC_zPdS_dS_iii,@"STO_CUDA_ENTRY STV_DEFAULT"
_Z19dvc_D3Q19_Flux_BC_zPdS_dS_iii:
.text._Z19dvc_D3Q19_Flux_BC_zPdS_dS_iii:
[----:B------:R-:W-:Y:S01]  /*0000*/  LDC R1, c[0x0][0x37c] ;  /* 0x0000df00ff017b82 */ /* 0x000fe20000000800 */
[----:B------:R-:W0:Y:S07]  /*0010*/  S2R R5, SR_TID.X ;  /* 0x0000000000057919 */ /* 0x000e2e0000002100 */
[----:B------:R-:W0:Y:S01]  /*0020*/  S2UR UR6, SR_CTAID.X ;  /* 0x00000000000679c3 */ /* 0x000e220000002500 */
[----:B------:R-:W1:Y:S01]  /*0030*/  LDCU.64 UR4, c[0x0][0x3a0] ;  /* 0x00007400ff0477ac */ /* 0x000e620008000a00 */
[----:B------:R-:W-:Y:S01]  /*0040*/  BSSY.RECONVERGENT B0, `(.L_x_12) ;  /* 0x0000050000007945 */ /* 0x000fe20003800200 */
[----:B------:R-:W-:-:S05]  /*0050*/  CS2R R8, SRZ ;  /* 0x0000000000087805 */ /* 0x000fca000001ff00 */
[----:B------:R-:W0:Y:S08]  /*0060*/  LDC R0, c[0x0][0x360] ;  /* 0x0000d800ff007b82 */ /* 0x000e300000000800 */
[----:B------:R-:W2:Y:S01]  /*0070*/  LDC.64 R2, c[0x0][0x390] ;  /* 0x0000e400ff027b82 */ /* 0x000ea20000000a00 */
[----:B-1----:R-:W-:-:S04]  /*0080*/  UIMAD UR4, UR5, UR4, URZ ;  /* 0x00000004050472a4 */ /* 0x002fc8000f8e02ff */
[----:B------:R-:W-:-:S05]  /*0090*/  USHF.L.U32 UR5, UR4, 0x1, URZ ;  /* 0x0000000104057899 */ /* 0x000fca00080006ff */
[----:B------:R-:W1:Y:S01]  /*00a0*/  I2F.F64 R6, UR4 ;  /* 0x0000000400067d12 */ /* 0x000e620008201c00 */
[----:B0-----:R-:W-:Y:S01]  /*00b0*/  IMAD R5, R0, UR6, R5 ;  /* 0x0000000600057c24 */ /* 0x001fe2000f8e0205 */
[----:B------:R-:W0:Y:S03]  /*00c0*/  LDCU.64 UR6, c[0x0][0x358] ;  /* 0x00006b00ff0677ac */ /* 0x000e260008000a00 */
[----:B------:R-:W-:Y:S01]  /*00d0*/  VIADD R5, R5, UR4 ;  /* 0x0000000405057c36 */ /* 0x000fe20008000000 */
[----:B--2---:R-:W-:-:S04]  /*00e0*/  DADD R2, -R2, 1 ;  /* 0x3ff0000002027429 */ /* 0x004fc80000000100 */
[----:B------:R-:W-:-:S04]  /*00f0*/  ISETP.GE.AND P0, PT, R5, UR5, PT ;  /* 0x0000000505007c0c */ /* 0x000fc8000bf06270 */
[----:B-1----:R-:W-:-:S09]  /*0100*/  DMUL R6, R6, R2 ;  /* 0x0000000206067228 */ /* 0x002fd20000000000 */
[----:B0-----:R-:W-:Y:S05]  /*0110*/  @P0 BRA `(.L_x_13) ;  /* 0x0000000400080947 */ /* 0x001fea0003800000 */
[----:B------:R-:W0:Y:S01]  /*0120*/  MUFU.RCP64H R3, R7 ;  /* 0x0000000700037308 */ /* 0x000e220000001800 */
[----:B------:R-:W-:Y:S01]  /*0130*/  VIADD R2, R7, 0x300402 ;  /* 0x0030040207027836 */ /* 0x000fe20000000000 */
[----:B------:R-:W1:Y:S04]  /*0140*/  LDC R13, c[0x0][0x3a8] ;  /* 0x0000ea00ff0d7b82 */ /* 0x000e680000000800 */
[----:B------:R-:W-:Y:S01]  /*0150*/  FSETP.GEU.AND P0, PT, |R2|, 5.8789094863358348022e-39, PT ;  /* 0x004004020200780b */ /* 0x000fe20003f0e200 */
[----:B0-----:R-:W-:-:S08]  /*0160*/  DFMA R8, -R6, R2, 1 ;  /* 0x3ff000000608742b */ /* 0x001fd00000000102 */
[----:B------:R-:W-:Y:S01]  /*0170*/  DFMA R8, R8, R8, R8 ;  /* 0x000000080808722b */ /* 0x000fe20000000008 */
[----:B-1----:R-:W-:-:S07]  /*0180*/  IMAD R13, R13, UR4, RZ ;  /* 0x000000040d0d7c24 */ /* 0x002fce000f8e02ff */
[----:B------:R-:W-:-:S08]  /*0190*/  DFMA R8, R2, R8, R2 ;  /* 0x000000080208722b */ /* 0x000fd00000000002 */
[----:B------:R-:W-:-:S08]  /*01a0*/  DFMA R10, -R6, R8, 1 ;  /* 0x3ff00000060a742b */ /* 0x000fd00000000108 */
[----:B------:R-:W-:Y:S01]  /*01b0*/  DFMA R2, R8, R10, R8 ;  /* 0x0000000a0802722b */ /* 0x000fe20000000008 */
[----:B------:R-:W-:Y:S10]  /*01c0*/  @P0 BRA `(.L_x_14) ;  /* 0x0000000000180947 */ /* 0x000ff40003800000 */
[----:B------:R-:W-:-:S04]  /*01d0*/  LOP3.LUT R2, R7, 0x7fffffff, RZ, 0xc0, !PT ;  /* 0x7fffffff07027812 */ /* 0x000fc800078ec0ff */
[----:B------:R-:W-:Y:S02]  /*01e0*/  IADD3 R10, PT, PT, R2, -0x100000, RZ ;  /* 0xfff00000020a7810 */ /* 0x000fe40007ffe0ff */
[----:B------:R-:W-:-:S07]  /*01f0*/  MOV R2, 0x210 ;  /* 0x0000021000027802 */ /* 0x000fce0000000f00 */
[----:B------:R-:W-:Y:S05]  /*0200*/  CALL.REL.NOINC `($__internal_1_$__cuda_sm20_dblrcp_rn_slowpath_v3) ;  /* 0x0000000400a47944 */ /* 0x000fea0003c00000 */
[----:B------:R-:W-:Y:S02]  /*0210*/  IMAD.MOV.U32 R2, RZ, RZ, R8 ;  /* 0x000000ffff027224 */ /* 0x000fe400078e0008 */
[----:B------:R-:W-:-:S07]  /*0220*/  IMAD.MOV.U32 R3, RZ, RZ, R9 ;  /* 0x000000ffff037224 */ /* 0x000fce00078e0009 */
.L_x_14:
[----:B------:R-:W0:Y:S08]  /*0230*/  LDC.64 R10, c[0x0][0x388] ;  /* 0x0000e200ff0a7b82 */ /* 0x000e300000000a00 */
[----:B------:R-:W1:Y:S01]  /*0240*/  LDC.64 R14, c[0x0][0x380] ;  /* 0x0000e000ff0e7b82 */ /* 0x000e620000000a00 */
[----:B0-----:R-:W-:-:S05]  /*0250*/  IMAD.WIDE R22, R5, 0x8, R10 ;  /* 0x0000000805167825 */ /* 0x001fca00078e020a */
[----:B------:R0:W2:Y:S01]  /*0260*/  LDG.E.64 R18, desc[UR6][R22.64] ;  /* 0x0000000616127981 */ /* 0x0000a2000c1e1b00 */
[----:B-1----:R-:W-:-:S05]  /*0270*/  IMAD.WIDE R26, R5, 0x8, R14 ;  /* 0x00000008051a7825 */ /* 0x002fca00078e020e */
[----:B------:R1:W2:Y:S01]  /*0280*/  LDG.E.64 R16, desc[UR6][R26.64] ;  /* 0x000000061a107981 */ /* 0x0002a2000c1e1b00 */
[----:B------:R-:W-:-:S05]  /*0290*/  IMAD.WIDE R28, R13, 0x8, R26 ;  /* 0x000000080d1c7825 */ /* 0x000fca00078e021a */
[----:B------:R-:W3:Y:S01]  /*02a0*/  LDG.E.64 R8, desc[UR6][R28.64] ;  /* 0x000000061c087981 */ /* 0x000ee2000c1e1b00 */
[----:B------:R-:W-:-:S06]  /*02b0*/  IMAD.WIDE R6, R13, 0x8, R22 ;  /* 0x000000080d067825 */ /* 0x000fcc00078e0216 */
[----:B------:R-:W4:Y:S01]  /*02c0*/  LDG.E.64 R6, desc[UR6][R6.64] ;  /* 0x0000000606067981 */ /* 0x000f22000c1e1b00 */
[----:B------:R-:W-:Y:S01]  /*02d0*/  IMAD.WIDE R20, R13, 0x8, R28 ;  /* 0x000000080d147825 */ /* 0x000fe200078e021c */
[----:B------:R-:W-:-:S05]  /*02e0*/  IADD3 R4, PT, PT, R5, R13, RZ ;  /* 0x0000000d05047210 */ /* 0x000fca0007ffe0ff */
[----:B0-----:R-:W-:-:S05]  /*02f0*/  IMAD R22, R13, 0x2, R4 ;  /* 0x000000020d167824 */ /* 0x001fca00078e0204 */
[----:B------:R-:W-:-:S04]  /*0300*/  IADD3 R12, PT, PT, R22, R13, RZ ;  /* 0x0000000d160c7210 */ /* 0x000fc80007ffe0ff */
[C---:B-1----:R-:W-:Y:S01]  /*0310*/  LEA R27, R13.reuse, R12, 0x2 ;  /* 0x0000000c0d1b7211 */ /* 0x042fe200078e10ff */
[----:B------:R-:W-:-:S04]  /*0320*/  IMAD R23, R13, 0x2, R12 ;  /* 0x000000020d177824 */ /* 0x000fc800078e020c */
[----:B------:R-:W-:-:S06]  /*0330*/  IMAD.WIDE R14, R27, 0x8, R14 ;  /* 0x000000081b0e7825 */ /* 0x000fcc00078e020e */
[----:B------:R-:W5:Y:S01]  /*0340*/  LDG.E.64 R14, desc[UR6][R14.64] ;  /* 0x000000060e0e7981 */ /* 0x000f62000c1e1b00 */
[----:B--2---:R-:W-:Y:S01]  /*0350*/  DADD R18, R18, R16 ;  /* 0x0000000012127229 */ /* 0x004fe20000000010 */
[C---:B------:R-:W-:Y:S02]  /*0360*/  IMAD.WIDE R16, R13.reuse, 0x8, R20 ;  /* 0x000000080d107825 */ /* 0x040fe400078e0214 */
[----:B------:R-:W2:Y:S02]  /*0370*/  LDG.E.64 R20, desc[UR6][R20.64] ;  /* 0x0000000614147981 */ /* 0x000ea4000c1e1b00 */
[----:B------:R-:W-:-:S03]  /*0380*/  IMAD.WIDE R24, R13, 0x8, R16 ;  /* 0x000000080d187825 */ /* 0x000fc600078e0210 */
[----:B---3--:R-:W-:Y:S01]  /*0390*/  DADD R4, R8, R18 ;  /* 0x0000000008047229 */ /* 0x008fe20000000012 */
[----:B------:R-:W3:Y:S01]  /*03a0*/  LDG.E.64 R16, desc[UR6][R16.64] ;  /* 0x0000000610107981 */ /* 0x000ee2000c1e1b00 */
[----:B------:R-:W-:-:S03]  /*03b0*/  IMAD.WIDE R8, R13, 0x8, R24 ;  /* 0x000000080d087825 */ /* 0x000fc600078e0218 */
[----:B------:R-:W5:Y:S03]  /*03c0*/  LDG.E.64 R24, desc[UR6][R24.64] ;  /* 0x0000000618187981 */ /* 0x000f66000c1e1b00 */
[----:B----4-:R-:W-:Y:S01]  /*03d0*/  DADD R6, R6, R4 ;  /* 0x0000000006067229 */ /* 0x010fe20000000004 */
[----:B------:R-:W-:-:S04]  /*03e0*/  IMAD.WIDE R18, R22, 0x8, R10 ;  /* 0x0000000816127825 */ /* 0x000fc800078e020a */
[C---:B------:R-:W-:Y:S02]  /*03f0*/  IMAD.WIDE R4, R13.reuse, 0x8, R8 ;  /* 0x000000080d047825 */ /* 0x040fe400078e0208 */
[----:B------:R-:W4:Y:S02]  /*0400*/  LDG.E.64 R8, desc[UR6][R8.64] ;  /* 0x0000000608087981 */ /* 0x000f24000c1e1b00 */
[----:B------:R-:W-:Y:S02]  /*0410*/  IMAD.WIDE R12, R13, 0x8, R18 ;  /* 0x000000080d0c7825 */ /* 0x000fe400078e0212 */
[----:B------:R-:W3:Y:S02]  /*0420*/  LDG.E.64 R18, desc[UR6][R18.64] ;  /* 0x0000000612127981 */ /* 0x000ee4000c1e1b00 */
[--C-:B------:R-:W-:Y:S02]  /*0430*/  IMAD.WIDE R22, R23, 0x8, R10.reuse ;  /* 0x0000000817167825 */ /* 0x100fe400078e020a */
[----:B------:R-:W5:Y:S04]  /*0440*/  LDG.E.64 R4, desc[UR6][R4.64] ;  /* 0x0000000604047981 */ /* 0x000f68000c1e1b00 */
[----:B------:R-:W4:Y:S01]  /*0450*/  LDG.E.64 R22, desc[UR6][R22.64] ;  /* 0x0000000616167981 */ /* 0x000f22000c1e1b00 */
[----:B------:R-:W-:-:S03]  /*0460*/  IMAD.WIDE R10, R27, 0x8, R10 ;  /* 0x000000081b0a7825 */ /* 0x000fc600078e020a */
[----:B------:R-:W4:Y:S04]  /*0470*/  LDG.E.64 R12, desc[UR6][R12.64] ;  /* 0x000000060c0c7981 */ /* 0x000f28000c1e1b00 */
[----:B------:R-:W4:Y:S01]  /*0480*/  LDG.E.64 R10, desc[UR6][R10.64] ;  /* 0x000000060a0a7981 */ /* 0x000f22000c1e1b00 */
[----:B--2---:R-:W-:-:S08]  /*0490*/  DADD R6, R20, R6 ;  /* 0x0000000014067229 */ /* 0x004fd00000000006 */
[----:B---3--:R-:W-:Y:S02]  /*04a0*/  DADD R6, R18, R6 ;  /* 0x0000000012067229 */ /* 0x008fe40000000006 */
[----:B-----5:R-:W-:-:S06]  /*04b0*/  DADD R4, R16, R4 ;  /* 0x0000000010047229 */ /* 0x020fcc0000000004 */
[----:B------:R-:W-:Y:S02]  /*04c0*/  DADD R6, R24, R6 ;  /* 0x0000000018067229 */ /* 0x000fe40000000006 */
[----:B----4-:R-:W-:-:S06]  /*04d0*/  DADD R4, R22, R4 ;  /* 0x0000000016047229 */ /* 0x010fcc0000000004 */
[----:B------:R-:W-:Y:S02]  /*04e0*/  DADD R6, R12, R6 ;  /* 0x000000000c067229 */ /* 0x000fe40000000006 */
[----:B------:R-:W-:-:S06]  /*04f0*/  DADD R4, R14, R4 ;  /* 0x000000000e047229 */ /* 0x000fcc0000000004 */
[----:B------:R-:W-:Y:S02]  /*0500*/  DADD R6, R8, R6 ;  /* 0x0000000008067229 */ /* 0x000fe40000000006 */
[----:B------:R-:W-:-:S08]  /*0510*/  DADD R4, R10, R4 ;  /* 0x000000000a047229 */ /* 0x000fd00000000004 */
[----:B------:R-:W-:-:S08]  /*0520*/  DFMA R4, R4, 2, R6 ;  /* 0x400000000404782b */ /* 0x000fd00000000006 */
[----:B------:R-:W-:-:S11]  /*0530*/  DMUL R8, R4, R2 ;  /* 0x0000000204087228 */ /* 0x000fd60000000000 */
.L_x_13:
[----:B------:R-:W-:Y:S05]  /*0540*/  BSYNC.RECONVERGENT B0 ;  /* 0x0000000000007941 */ /* 0x000fea0003800200 */
.L_x_12:
        /* <DEDUP_REMOVED lines=53> */
        .weak           $__internal_1_$__cuda_sm20_dblrcp_rn_slowpath_v3
        .type           $__internal_1_$__cuda_sm20_dblrcp_rn_slowpath_v3,@function
        .size           $__internal_1_$__cuda_sm20_dblrcp_rn_slowpath_v3,(.L_x_171 - $__internal_1_$__cuda_sm20_dblrcp_rn_slowpath_v3)
$__internal_1_$__cuda_sm20_dblrcp_rn_slowpath_v3:
        /* <DEDUP_REMOVED lines=23> */
.L_x_17:
        /* <DEDUP_REMOVED lines=10> */
.L_x_15:
[----:B------:R-:W-:Y:S01]  /*0ab0*/  LOP3.LUT R9, R7, 0x80000, RZ, 0xfc, !PT ;  /* 0x0008000007097812 */ /* 0x000fe200078efcff */
[----:B------:R-:W-:-:S07]  /*0ac0*/  IMAD.MOV.U32 R8, RZ, RZ, R6 ;  /* 0x000000ffff087224 */ /* 0x000fce00078e0006 */
.L_x_16:
[----:B------:R-:W-:-:S04]  /*0ad0*/  MOV R3, 0x0 ;  /* 0x0000000000037802 */ /* 0x000fc80000000f00 */
[----:B------:R-:W-:Y:S05]  /*0ae0*/  RET.REL.NODEC R2 `(_Z19dvc_D3Q19_Flux_BC_zPdS_dS_iii) ;  /* 0xfffffff402447950 */ /* 0x000fea0003c3ffff */
.L_x_18:
        /* <DEDUP_REMOVED lines=9> */
.L_x_171:


//--------------------- .text._Z23dvc_D3Q19_Velocity_BC_ZPdS_diiii --------------------------
	.section	.text._Z23dvc_D3Q19_Velocity_BC_ZPdS_diiii,"ax",@progbits
	.align	128
        .global         _Z23dvc_D3Q19_Velocity_BC_ZPdS_diiii
        .type           _Z23dvc_D3Q19_Velocity_BC_ZPdS_diiii,@function
        .size           _Z23dvc_D3Q19_Velocity_BC_ZPdS_diiii,(.L_x_172 - _Z23dvc_D3Q19_Velocity_BC_ZPdS_diiii)
        .other          _Z23dvc_D3Q19_Velocity_BC_ZPdS_diiii,@"STO_CUDA_ENTRY STV_DEFAULT"
_Z23dvc_D3Q19_Velocity_BC_ZPdS_diiii:
.text._Z23dvc_D3Q19_Velocity_BC_ZPdS_diiii:
[----:B------:R-:W-:Y:S01]  /*0000*/  LDC R1, c[0x0][0x37c] ;  /* 0x0000df00ff017b82 */ /* 0x000fe20000000800 */
[----:B------:R-:W0:Y:S07]  /*0010*/  S2R R3, SR_TID.X ;  /* 0x0000000000037919 */ /* 0x000e2e0000002100 */
[----:B------:R-:W0:Y:S01]  /*0020*/  S2UR UR6, SR_CTAID.X ;  /* 0x00000000000679c3 */ /* 0x000e220000002500 */
[----:B------:R-:W1:Y:S07]  /*0030*/  LDCU.64 UR4, c[0x0][0x398] ;  /* 0x00007300ff0477ac */ /* 0x000e6e0008000a00 */
[----:B------:R-:W0:Y:S08]  /*0040*/  LDC R0, c[0x0][0x360] ;  /* 0x0000d800ff007b82 */ /* 0x000e300000000800 */
[----:B------:R-:W2:Y:S01]  /*0050*/  LDC.64 R8, c[0x0][0x3a0] ;  /* 0x0000e800ff087b82 */ /* 0x000ea20000000a00 */
[----:B-1----:R-:W-:Y:S01]  /*0060*/  UIMAD UR4, UR5, UR4, URZ ;  /* 0x00000004050472a4 */ /* 0x002fe2000f8e02ff */
[----:B0-----:R-:W-:-:S05]  /*0070*/  IMAD R0, R0, UR6, R3 ;  /* 0x0000000600007c24 */ /* 0x001fca000f8e0203 */
[----:B--2---:R-:W-:Y:S02]  /*0080*/  IMAD R43, R8, UR4, RZ ;  /* 0x00000004082b7c24 */ /* 0x004fe4000f8e02ff */
[----:B------:R-:W-:Y:S02]  /*0090*/  IMAD.IADD R9, R0, 0x1, R9 ;  /* 0x0000000100097824 */ /* 0x000fe400078e0209 */
[----:B------:R-:W-:-:S05]  /*00a0*/  VIADD R0, R43, -UR4 ;  /* 0x800000042b007c36 */ /* 0x000fca0008000000 */
[----:B------:R-:W-:-:S13]  /*00b0*/  ISETP.GE.AND P0, PT, R9, R0, PT ;  /* 0x000000000900720c */ /* 0x000fda0003f06270 */
[----:B------:R-:W-:Y:S05]  /*00c0*/  @P0 EXIT ;  /* 0x000000000000094d */ /* 0x000fea0003800000 */
[----:B------:R-:W0:Y:S01]  /*00d0*/  LDC.64 R14, c[0x0][0x380] ;  /* 0x0000e000ff0e7b82 */ /* 0x000e220000000a00 */
[----:B------:R-:W1:Y:S07]  /*00e0*/  LDCU.64 UR4, c[0x0][0x358] ;  /* 0x00006b00ff0477ac */ /* 0x000e6e0008000a00 */
[----:B------:R-:W2:Y:S01]  /*00f0*/  LDC.64 R34, c[0x0][0x388] ;  /* 0x0000e200ff227b82 */ /* 0x000ea20000000a00 */
[----:B0-----:R-:W-:-:S04]  /*0100*/  IMAD.WIDE R2, R9, 0x8, R14 ;  /* 0x0000000809027825 */ /* 0x001fc800078e020e */
[----:B------:R-:W-:Y:S02]  /*0110*/  IMAD.WIDE R10, R43, 0x8, R2 ;  /* 0x000000082b0a7825 */ /* 0x000fe400078e0202 */
[----:B-1----:R-:W3:Y:S02]  /*0120*/  LDG.E.64 R2, desc[UR4][R2.64] ;  /* 0x0000000402027981 */ /* 0x002ee4000c1e1b00 */
[----:B--2---:R-:W-:-:S04]  /*0130*/  IMAD.WIDE R12, R9, 0x8, R34 ;  /* 0x00000008090c7825 */ /* 0x004fc800078e0222 */
[C---:B------:R-:W-:Y:S02]  /*0140*/  IMAD.WIDE R16, R43.reuse, 0x8, R10 ;  /* 0x000000082b107825 */ /* 0x040fe400078e020a */
[----:B------:R-:W2:Y:S04]  /*0150*/  LDG.E.64 R10, desc[UR4][R10.64] ;  /* 0x000000040a0a7981 */ /* 0x000ea8000c1e1b00 */
[----:B------:R-:W3:Y:S01]  /*0160*/  LDG.E.64 R4, desc[UR4][R16.64] ;  /* 0x0000000410047981 */ /* 0x000ee2000c1e1b00 */
[----:B------:R-:W-:-:S03]  /*0170*/  IMAD.WIDE R6, R43, 0x8, R12 ;  /* 0x000000082b067825 */ /* 0x000fc600078e020c */
[----:B------:R-:W4:Y:S01]  /*0180*/  LDG.E.64 R12, desc[UR4][R12.64] ;  /* 0x000000040c0c7981 */ /* 0x000f22000c1e1b00 */
[----:B------:R-:W-:-:S03]  /*0190*/  IMAD.IADD R0, R43, 0x1, R9 ;  /* 0x000000012b007824 */ /* 0x000fc600078e0209 */
[----:B------:R-:W5:Y:S01]  /*01a0*/  LDG.E.64 R8, desc[UR4][R6.64] ;  /* 0x0000000406087981 */ /* 0x000f62000c1e1b00 */
[C---:B------:R-:W-:Y:S02]  /*01b0*/  IMAD R0, R43.reuse, 0x2, R0 ;  /* 0x000000022b007824 */ /* 0x040fe400078e0200 */
[----:B------:R-:W-:-:S03]  /*01c0*/  IMAD.WIDE R30, R43, 0x8, R16 ;  /* 0x000000082b1e7825 */ /* 0x000fc600078e0210 */
[C---:B------:R-:W-:Y:S02]  /*01d0*/  IADD3 R32, PT, PT, R43.reuse, R0, RZ ;  /* 0x000000002b207210 */ /* 0x040fe40007ffe0ff */
[----:B------:R-:W4:Y:S03]  /*01e0*/  LDG.E.64 R16, desc[UR4][R30.64] ;  /* 0x000000041e107981 */ /* 0x000f26000c1e1b00 */
[C---:B------:R-:W-:Y:S02]  /*01f0*/  IMAD R23, R43.reuse, 0x4, R32 ;  /* 0x000000042b177824 */ /* 0x040fe400078e0220 */
[----:B------:R-:W-:-:S04]  /*0200*/  IMAD.WIDE R36, R43, 0x8, R30 ;  /* 0x000000082b247825 */ /* 0x000fc800078e021e */
[C---:B------:R-:W-:Y:S01]  /*0210*/  IMAD.WIDE R14, R23.reuse, 0x8, R14 ;  /* 0x00000008170e7825 */ /* 0x040fe200078e020e */
[----:B------:R-:W4:Y:S04]  /*0220*/  LDG.E.64 R20, desc[UR4][R36.64] ;  /* 0x0000000424147981 */ /* 0x000f28000c1e1b00 */
[----:B------:R-:W4:Y:S01]  /*0230*/  LDG.E.64 R18, desc[UR4][R14.64] ;  /* 0x000000040e127981 */ /* 0x000f22000c1e1b00 */
[----:B------:R-:W-:-:S04]  /*0240*/  IMAD.WIDE R22, R23, 0x8, R34 ;  /* 0x0000000817167825 */ /* 0x000fc800078e0222 */
[----:B------:R-:W-:Y:S02]  /*0250*/  IMAD.WIDE R40, R0, 0x8, R34 ;  /* 0x0000000800287825 */ /* 0x000fe400078e0222 */
[----:B------:R-:W4:Y:S02]  /*0260*/  LDG.E.64 R22, desc[UR4][R22.64] ;  /* 0x0000000416167981 */ /* 0x000f24000c1e1b00 */
[C---:B------:R-:W-:Y:S02]  /*0270*/  IMAD.WIDE R38, R43.reuse, 0x8, R36 ;  /* 0x000000082b267825 */ /* 0x040fe400078e0224 */
[----:B------:R0:W4:Y:S02]  /*0280*/  LDG.E.64 R24, desc[UR4][R40.64] ;  /* 0x0000000428187981 */ /* 0x000124000c1e1b00 */
[----:B------:R-:W-:-:S04]  /*0290*/  IMAD.WIDE R28, R43, 0x8, R40 ;  /* 0x000000082b1c7825 */ /* 0x000fc800078e0228 */
[C---:B------:R-:W-:Y:S02]  /*02a0*/  IMAD.WIDE R26, R43.reuse, 0x8, R38 ;  /* 0x000000082b1a7825 */ /* 0x040fe400078e0226 */
[----:B------:R-:W4:Y:S02]  /*02b0*/  LDG.E.64 R38, desc[UR4][R38.64] ;  /* 0x0000000426267981 */ /* 0x000f24000c1e1b00 */
[----:B------:R-:W-:Y:S02]  /*02c0*/  IMAD R45, R43, 0x2, R32 ;  /* 0x000000022b2d7824 */ /* 0x000fe400078e0220 */
[----:B------:R-:W4:Y:S04]  /*02d0*/  LDG.E.64 R30, desc[UR4][R26.64] ;  /* 0x000000041a1e7981 */ /* 0x000f28000c1e1b00 */
[----:B------:R-:W4:Y:S01]  /*02e0*/  LDG.E.64 R32, desc[UR4][R28.64] ;  /* 0x000000041c207981 */ /* 0x000f22000c1e1b00 */
[----:B------:R-:W-:-:S02]  /*02f0*/  IMAD.WIDE R34, R45, 0x8, R34 ;  /* 0x000000082d227825 */ /* 0x000fc400078e0222 */
[----:B------:R-:W1:Y:S03]  /*0300*/  LDC.64 R44, c[0x0][0x390] ;  /* 0x0000e400ff2c7b82 */ /* 0x000e660000000a00 */
[----:B------:R-:W4:Y:S01]  /*0310*/  LDG.E.64 R36, desc[UR4][R34.64] ;  /* 0x0000000422247981 */ /* 0x000f22000c1e1b00 */
[----:B------:R-:W-:Y:S01]  /*0320*/  IMAD.MOV.U32 R46, RZ, RZ, 0x1 ;  /* 0x00000001ff2e7424 */ /* 0x000fe200078e00ff */
[----:B-1----:R-:W-:-:S06]  /*0330*/  DADD R44, R44, 1 ;  /* 0x3ff000002c2c7429 */ /* 0x002fcc0000000000 */
[----:B------:R-:W1:Y:S02]  /*0340*/  MUFU.RCP64H R47, R45 ;  /* 0x0000002d002f7308 */ /* 0x000e640000001800 */
[----:B-1----:R-:W-:-:S08]  /*0350*/  DFMA R48, -R44, R46, 1 ;  /* 0x3ff000002c30742b */ /* 0x002fd0000000012e */
[----:B------:R-:W-:-:S08]  /*0360*/  DFMA R48, R48, R48, R48 ;  /* 0x000000303030722b */ /* 0x000fd00000000030 */
[----:B------:R-:W-:-:S08]  /*0370*/  DFMA R48, R46, R48, R46 ;  /* 0x000000302e30722b */ /* 0x000fd0000000002e */
[----:B------:R-:W-:-:S08]  /*0380*/  DFMA R46, -R44, R48, 1 ;  /* 0x3ff000002c2e742b */ /* 0x000fd00000000130 */
[----:B------:R-:W-:Y:S01]  /*0390*/  DFMA R46, R48, R46, R48 ;  /* 0x0000002e302e722b */ /* 0x000fe20000000030 */
[----:B------:R-:W-:Y:S01]  /*03a0*/  BSSY.RECONVERGENT B0, `(.L_x_19) ;  /* 0x0000019000007945 */ /* 0x000fe20003800200 */
[----:B---3--:R-:W-:-:S08]  /*03b0*/  DADD R2, R2, R4 ;  /* 0x0000000002027229 */ /* 0x008fd00000000004 */
[----:B-----5:R-:W-:-:S08]  /*03c0*/  DADD R2, R8, R2 ;  /* 0x0000000008027229 */ /* 0x020fd00000000002 */
[----:B--2---:R-:W-:-:S08]  /*03d0*/  DADD R2, R10, R2 ;  /* 0x000000000a027229 */ /* 0x004fd00000000002 */
[----:B----4-:R-:W-:Y:S02]  /*03e0*/  DADD R2, R12, R2 ;  /* 0x000000000c027229 */ /* 0x010fe40000000002 */
[----:B0-----:R-:W-:-:S06]  /*03f0*/  DADD R40, R16, R18 ;  /* 0x0000000010287229 */ /* 0x001fcc0000000012 */
[----:B------:R-:W-:Y:S02]  /*0400*/  DADD R2, R20, R2 ;  /* 0x0000000014027229 */ /* 0x000fe40000000002 */
[----:B------:R-:W-:-:S06]  /*0410*/  DADD R40, R22, R40 ;  /* 0x0000000016287229 */ /* 0x000fcc0000000028 */
[----:B------:R-:W-:Y:S02]  /*0420*/  DADD R2, R24, R2 ;  /* 0x0000000018027229 */ /* 0x000fe40000000002 */
[----:B------:R-:W-:-:S06]  /*0430*/  DADD R40, R30, R40 ;  /* 0x000000001e287229 */ /* 0x000fcc0000000028 */
[----:B------:R-:W-:Y:S02]  /*0440*/  DADD R2, R32, R2 ;  /* 0x0000000020027229 */ /* 0x000fe40000000002 */
[----:B------:R-:W-:-:S06]  /*0450*/  DADD R40, R36, R40 ;  /* 0x0000000024287229 */ /* 0x000fcc0000000028 */
[----:B------:R-:W-:-:S08]  /*0460*/  DADD R2, R38, R2 ;  /* 0x0000000026027229 */ /* 0x000fd00000000002 */
[----:B------:R-:W-:-:S08]  /*0470*/  DFMA R40, R40, 2, R2 ;  /* 0x400000002828782b */ /* 0x000fd00000000002 */
[----:B------:R-:W-:-:S08]  /*0480*/  DMUL R2, R40, R46 ;  /* 0x0000002e28027228 */ /* 0x000fd00000000000 */
[----:B------:R-:W-:-:S08]  /*0490*/  DFMA R48, -R44, R2, R40 ;  /* 0x000000022c30722b */ /* 0x000fd00000000128 */
[----:B------:R-:W-:Y:S01]  /*04a0*/  DFMA R2, R46, R48, R2 ;  /* 0x000000302e02722b */ /* 0x000fe20000000002 */
[----:B------:R-:W-:-:S09]  /*04b0*/  FSETP.GEU.AND P1, PT, |R41|, 6.5827683646048100446e-37, PT ;  /* 0x036000002900780b */ /* 0x000fd20003f2e200 */
[----:B------:R-:W-:-:S05]  /*04c0*/  FFMA R0, RZ, R45, R3 ;  /* 0x0000002dff007223 */ /* 0x000fca0000000003 */
[----:B------:R-:W-:-:S13]  /*04d0*/  FSETP.GT.AND P0, PT, |R0|, 1.469367938527859385e-39, PT ;  /* 0x001000000000780b */ /* 0x000fda0003f04200 */
[----:B------:R-:W-:Y:S05]  /*04e0*/  @P0 BRA P1, `(.L_x_20) ;  /* 0x0000000000100947 */ /* 0x000fea0000800000 */
[----:B------:R-:W-:-:S07]  /*04f0*/  MOV R0, 0x510 ;  /* 0x0000051000007802 */ /* 0x000fce0000000f00 */
[----:B------:R-:W-:Y:S05]  /*0500*/  CALL.REL.NOINC `($__internal_2_$__cuda_sm20_div_rn_f64_full) ;  /* 0x0000000000c47944 */ /* 0x000fea0003c00000 */
[----:B------:R-:W-:Y:S01]  /*0510*/  MOV R2, R48 ;  /* 0x0000003000027202 */ /* 0x000fe20000000f00 */
[----:B------:R-:W-:-:S07]  /*0520*/  IMAD.MOV.U32 R3, RZ, RZ, R49 ;  /* 0x000000ffff037224 */ /* 0x000fce00078e0031 */
.L_x_20:
[----:B------:R-:W-:Y:S05]  /*0530*/  BSYNC.RECONVERGENT B0 ;  /* 0x0000000000007941 */ /* 0x000fea0003800200 */
.L_x_19:
[----:B------:R-:W0:Y:S01]  /*0540*/  LDCU.64 UR8, c[0x0][0x390] ;  /* 0x00007200ff0877ac */ /* 0x000e220008000a00 */
[C---:B------:R-:W-:Y:S01]  /*0550*/  IMAD.WIDE R6, R43.reuse, 0x8, R6 ;  /* 0x000000082b067825 */ /* 0x040fe200078e0206 */
[----:B------:R-:W-:Y:S01]  /*0560*/  UMOV UR6, 0x55555559 ;  /* 0x5555555900067882 */ /* 0x000fe20000000000 */
[----:B------:R-:W-:Y:S02]  /*0570*/  UMOV UR7, 0x3fc55555 ;  /* 0x3fc5555500077882 */ /* 0x000fe40000000000 */
[C---:B------:R-:W-:Y:S01]  /*0580*/  IMAD.WIDE R28, R43.reuse, 0x8, R28 ;  /* 0x000000082b1c7825 */ /* 0x040fe200078e021c */
[----:B------:R-:W-:Y:S01]  /*0590*/  DMUL R40, R2, -UR6 ;  /* 0x8000000602287c28 */ /* 0x000fe20008000000 */
[----:B------:R-:W-:Y:S01]  /*05a0*/  UMOV UR6, 0x55555556 ;  /* 0x5555555600067882 */ /* 0x000fe20000000000 */
[----:B------:R-:W-:Y:S01]  /*05b0*/  UMOV UR7, 0x3fd55555 ;  /* 0x3fd5555500077882 */ /* 0x000fe20000000000 */
[----:B------:R-:W-:-:S04]  /*05c0*/  IMAD.WIDE R26, R43, 0x8, R26 ;  /* 0x000000082b1a7825 */ /* 0x000fc800078e021a */
[----:B------:R-:W-:Y:S01]  /*05d0*/  IMAD.WIDE R34, R43, 0x8, R34 ;  /* 0x000000082b227825 */ /* 0x000fe200078e0222 */
[----:B0-----:R-:W-:-:S03]  /*05e0*/  DFMA R40, R40, UR8, R18 ;  /* 0x0000000828287c2b */ /* 0x001fc60008000012 */
[----:B------:R-:W-:Y:S01]  /*05f0*/  IMAD.WIDE R14, R43, 0x8, R14 ;  /* 0x000000082b0e7825 */ /* 0x000fe200078e020e */
[C---:B------:R-:W-:Y:S02]  /*0600*/  DFMA R44, -R2.reuse, UR8, R16 ;  /* 0x00000008022c7c2b */ /* 0x040fe40008000110 */
[----:B------:R-:W-:Y:S02]  /*0610*/  DMUL R2, R2, -UR6 ;  /* 0x8000000602027c28 */ /* 0x000fe40008000000 */
[----:B------:R-:W-:-:S04]  /*0620*/  DADD R4, -R4, R40 ;  /* 0x0000000004047229 */ /* 0x000fc80000000128 */
[----:B------:R-:W-:Y:S02]  /*0630*/  DADD R44, R18, R44 ;  /* 0x00000000122c7229 */ /* 0x000fe4000000002c */
[----:B------:R-:W-:Y:S02]  /*0640*/  DFMA R16, R2, UR8, R16 ;  /* 0x0000000802107c2b */ /* 0x000fe40008000010 */
[----:B------:R-:W-:-:S04]  /*0650*/  DADD R4, R8, R4 ;  /* 0x0000000008047229 */ /* 0x000fc80000000004 */
[----:B------:R-:W-:Y:S01]  /*0660*/  DADD R44, R22, R44 ;  /* 0x00000000162c7229 */ /* 0x000fe2000000002c */
[----:B------:R-:W-:Y:S03]  /*0670*/  STG.E.64 desc[UR4][R6.64], R16 ;  /* 0x0000001006007986 */ /* 0x000fe6000c101b04 */
[----:B------:R-:W-:-:S04]  /*0680*/  DADD R4, -R18, R4 ;  /* 0x0000000012047229 */ /* 0x000fc80000000104 */
[----:B------:R-:W-:-:S04]  /*0690*/  DADD R44, R30, R44 ;  /* 0x000000001e2c7229 */ /* 0x000fc8000000002c */
[----:B------:R-:W-:-:S04]  /*06a0*/  DADD R4, R22, R4 ;  /* 0x0000000016047229 */ /* 0x000fc80000000004 */
[----:B------:R-:W-:-:S04]  /*06b0*/  DADD R44, R36, R44 ;  /* 0x00000000242c7229 */ /* 0x000fc8000000002c */
[----:B------:R-:W-:-:S04]  /*06c0*/  DADD R4, -R20, R4 ;  /* 0x0000000014047229 */ /* 0x000fc80000000104 */
[----:B------:R-:W-:-:S04]  /*06d0*/  DADD R44, -R16, R44 ;  /* 0x00000000102c7229 */ /* 0x000fc8000000012c */
[----:B------:R-:W-:-:S04]  /*06e0*/  DADD R4, R24, R4 ;  /* 0x0000000018047229 */ /* 0x000fc80000000004 */
[----:B------:R-:W-:-:S04]  /*06f0*/  DADD R44, -R40, R44 ;  /* 0x00000000282c7229 */ /* 0x000fc8000000012c */
[----:B------:R-:W-:-:S08]  /*0700*/  DADD R2, -R32, R4 ;  /* 0x0000000020027229 */ /* 0x000fd00000000104 */
[----:B------:R-:W-:-:S08]  /*0710*/  DADD R2, R38, R2 ;  /* 0x0000000026027229 */ /* 0x000fd00000000002 */
[----:B------:R-:W-:-:S08]  /*0720*/  DADD R44, -R2, R44 ;  /* 0x00000000022c7229 */ /* 0x000fd0000000012c */
[----:B------:R-:W-:-:S08]  /*0730*/  DADD R10, R10, R44 ;  /* 0x000000000a0a7229 */ /* 0x000fd0000000002c */
[----:B------:R-:W-:-:S08]  /*0740*/  DADD R10, -R12, R10 ;  /* 0x000000000c0a7229 */ /* 0x000fd0000000010a */
[----:B------:R-:W-:-:S08]  /*0750*/  DADD R10, -R36, R10 ;  /* 0x00000000240a7229 */ /* 0x000fd0000000010a */
[----:B------:R-:W-:-:S08]  /*0760*/  DADD R10, R30, R10 ;  /* 0x000000001e0a7229 */ /* 0x000fd0000000000a */
[----:B------:R-:W-:-:S08]  /*0770*/  DADD R10, R20, R10 ;  /* 0x00000000140a7229 */ /* 0x000fd0000000000a */
[----:B------:R-:W-:-:S08]  /*0780*/  DADD R10, -R24, R10 ;  /* 0x00000000180a7229 */ /* 0x000fd0000000010a */
[----:B------:R-:W-:-:S08]  /*0790*/  DADD R10, -R32, R10 ;  /* 0x00000000200a7229 */ /* 0x000fd0000000010a */
[----:B------:R-:W-:-:S08]  /*07a0*/  DADD R10, R38, R10 ;  /* 0x00000000260a7229 */ /* 0x000fd0000000000a */
[----:B------:R-:W-:-:S07]  /*07b0*/  DMUL R10, R10, 0.5 ;  /* 0x3fe000000a0a7828 */ /* 0x000fce0000000000 */
[----:B------:R-:W-:Y:S01]  /*07c0*/  STG.E.64 desc[UR4][R28.64], R10 ;  /* 0x0000000a1c007986 */ /* 0x000fe2000c101b04 */
[----:B------:R-:W-:-:S07]  /*07d0*/  DADD R44, R44, -R10 ;  /* 0x000000002c2c7229 */ /* 0x000fce000000080a */
[----:B------:R-:W-:Y:S04]  /*07e0*/  STG.E.64 desc[UR4][R26.64], R44 ;  /* 0x0000002c1a007986 */ /* 0x000fe8000c101b04 */
[----:B------:R-:W-:Y:S04]  /*07f0*/  STG.E.64 desc[UR4][R34.64], R40 ;  /* 0x0000002822007986 */ /* 0x000fe8000c101b04 */
[----:B------:R-:W-:Y:S01]  /*0800*/  STG.E.64 desc[UR4][R14.64], R2 ;  /* 0x000000020e007986 */ /* 0x000fe2000c101b04 */
[----:B------:R-:W-:Y:S05]  /*0810*/  EXIT ;  /* 0x000000000000794d */ /* 0x000fea0003800000 */
        .weak           $__internal_2_$__cuda_sm20_div_rn_f64_full
        .type           $__internal_2_$__cuda_sm20_div_rn_f64_full,@function
        .size           $__internal_2_$__cuda_sm20_div_rn_f64_full,(.L_x_172 - $__internal_2_$__cuda_sm20_div_rn_f64_full)
$__internal_2_$__cuda_sm20_div_rn_f64_full:
[C---:B------:R-:W-:Y:S01]  /*0820*/  FSETP.GEU.AND P0, PT, |R45|.reuse, 1.469367938527859385e-39, PT ;  /* 0x001000002d00780b */ /* 0x040fe20003f0e200 */
[----:B------:R-:W-:Y:S01]  /*0830*/  IMAD.MOV.U32 R46, RZ, RZ, R44 ;  /* 0x000000ffff2e7224 */ /* 0x000fe200078e002c */
[----:B------:R-:W-:Y:S01]  /*0840*/  LOP3.LUT R2, R45, 0x800fffff, RZ, 0xc0, !PT ;  /* 0x800fffff2d027812 */ /* 0x000fe200078ec0ff */
[----:B------:R-:W-:Y:S01]  /*0850*/  IMAD.MOV.U32 R47, RZ, RZ, R45 ;  /* 0x000000ffff2f7224 */ /* 0x000fe200078e002d */
[C---:B------:R-:W-:Y:S01]  /*0860*/  FSETP.GEU.AND P2, PT, |R41|.reuse, 1.469367938527859385e-39, PT ;  /* 0x001000002900780b */ /* 0x040fe20003f4e200 */
[----:B------:R-:W-:Y:S01]  /*0870*/  IMAD.MOV.U32 R50, RZ, RZ, 0x1 ;  /* 0x00000001ff327424 */ /* 0x000fe200078e00ff */
[----:B------:R-:W-:Y:S01]  /*0880*/  LOP3.LUT R3, R2, 0x3ff00000, RZ, 0xfc, !PT ;  /* 0x3ff0000002037812 */ /* 0x000fe200078efcff */
[----:B------:R-:W-:Y:S01]  /*0890*/  IMAD.MOV.U32 R48, RZ, RZ, 0x1ca00000 ;  /* 0x1ca00000ff307424 */ /* 0x000fe200078e00ff */
[----:B------:R-:W-:Y:S01]  /*08a0*/  MOV R2, R44 ;  /* 0x0000002c00027202 */ /* 0x000fe20000000f00 */
[----:B------:R-:W-:Y:S01]  /*08b0*/  IMAD.MOV.U32 R44, RZ, RZ, R40 ;  /* 0x000000ffff2c7224 */ /* 0x000fe200078e0028 */
[----:B------:R-:W-:Y:S01]  /*08c0*/  LOP3.LUT R42, R41, 0x7ff00000, RZ, 0xc0, !PT ;  /* 0x7ff00000292a7812 */ /* 0x000fe200078ec0ff */
[----:B------:R-:W-:Y:S01]  /*08d0*/  BSSY.RECONVERGENT B1, `(.L_x_21) ;  /* 0x000004f000017945 */ /* 0x000fe20003800200 */
[----:B------:R-:W-:Y:S01]  /*08e0*/  LOP3.LUT R49, R45, 0x7ff00000, RZ, 0xc0, !PT ;  /* 0x7ff000002d317812 */ /* 0x000fe200078ec0ff */
[----:B------:R-:W-:-:S02]  /*08f0*/  @!P0 DMUL R2, R46, 8.98846567431157953865e+307 ;  /* 0x7fe000002e028828 */ /* 0x000fc40000000000 */
[----:B------:R-:W-:Y:S01]  /*0900*/  IMAD.MOV.U32 R56, RZ, RZ, R42 ;  /* 0x000000ffff387224 */ /* 0x000fe200078e002a */
[----:B------:R-:W-:Y:S01]  /*0910*/  ISETP.GE.U32.AND P1, PT, R42, R49, PT ;  /* 0x000000312a00720c */ /* 0x000fe20003f26070 */
[----:B------:R-:W-:Y:S01]  /*0920*/  IMAD.MOV.U32 R57, RZ, RZ, R49 ;  /* 0x000000ffff397224 */ /* 0x000fe200078e0031 */
[----:B------:R-:W-:Y:S01]  /*0930*/  @!P2 LOP3.LUT R55, R47, 0x7ff00000, RZ, 0xc0, !PT ;  /* 0x7ff000002f37a812 */ /* 0x000fe200078ec0ff */
[----:B------:R-:W0:Y:S01]  /*0940*/  MUFU.RCP64H R51, R3 ;  /* 0x0000000300337308 */ /* 0x000e220000001800 */
[----:B------:R-:W-:Y:S02]  /*0950*/  SEL R45, R48, 0x63400000, !P1 ;  /* 0x63400000302d7807 */ /* 0x000fe40004800000 */
[----:B------:R-:W-:Y:S02]  /*0960*/  @!P2 ISETP.GE.U32.AND P3, PT, R42, R55, PT ;  /* 0x000000372a00a20c */ /* 0x000fe40003f66070 */
[----:B------:R-:W-:Y:S02]  /*0970*/  LOP3.LUT R45, R45, 0x800fffff, R41, 0xf8, !PT ;  /* 0x800fffff2d2d7812 */ /* 0x000fe400078ef829 */
[----:B------:R-:W-:-:S02]  /*0980*/  @!P2 SEL R55, R48, 0x63400000, !P3 ;  /* 0x634000003037a807 */ /* 0x000fc40005800000 */
[----:B------:R-:W-:Y:S02]  /*0990*/  @!P0 LOP3.LUT R57, R3, 0x7ff00000, RZ, 0xc0, !PT ;  /* 0x7ff0000003398812 */ /* 0x000fe400078ec0ff */
[----:B------:R-:W-:Y:S01]  /*09a0*/  @!P2 LOP3.LUT R55, R55, 0x80000000, R41, 0xf8, !PT ;  /* 0x800000003737a812 */ /* 0x000fe200078ef829 */
[----:B0-----:R-:W-:-:S08]  /*09b0*/  DFMA R52, R50, -R2, 1 ;  /* 0x3ff000003234742b */ /* 0x001fd00000000802 */
[----:B------:R-:W-:-:S08]  /*09c0*/  DFMA R52, R52, R52, R52 ;  /* 0x000000343434722b */ /* 0x000fd00000000034 */
[----:B------:R-:W-:Y:S01]  /*09d0*/  DFMA R50, R50, R52, R50 ;  /* 0x000000343232722b */ /* 0x000fe20000000032 */
[----:B------:R-:W-:Y:S02]  /*09e0*/  @!P2 LOP3.LUT R53, R55, 0x100000, RZ, 0xfc, !PT ;  /* 0x001000003735a812 */ /* 0x000fe400078efcff */
[----:B------:R-:W-:-:S05]  /*09f0*/  @!P2 MOV R52, RZ ;  /* 0x000000ff0034a202 */ /* 0x000fca0000000f00 */
[----:B------:R-:W-:Y:S02]  /*0a00*/  DFMA R54, R50, -R2, 1 ;  /* 0x3ff000003236742b */ /* 0x000fe40000000802 */
[----:B------:R-:W-:-:S06]  /*0a10*/  @!P2 DFMA R44, R44, 2, -R52 ;  /* 0x400000002c2ca82b */ /* 0x000fcc0000000834 */
[----:B------:R-:W-:-:S04]  /*0a20*/  DFMA R50, R50, R54, R50 ;  /* 0x000000363232722b */ /* 0x000fc80000000032 */
[----:B------:R-:W-:-:S04]  /*0a30*/  @!P2 LOP3.LUT R56, R45, 0x7ff00000, RZ, 0xc0, !PT ;  /* 0x7ff000002d38a812 */ /* 0x000fc800078ec0ff */
[----:B------:R-:W-:Y:S01]  /*0a40*/  DMUL R52, R50, R44 ;  /* 0x0000002c32347228 */ /* 0x000fe20000000000 */
[----:B------:R-:W-:-:S05]  /*0a50*/  VIADD R49, R56, 0xffffffff ;  /* 0xffffffff38317836 */ /* 0x000fca0000000000 */
[----:B------:R-:W-:Y:S02]  /*0a60*/  ISETP.GT.U32.AND P0, PT, R49, 0x7feffffe, PT ;  /* 0x7feffffe3100780c */ /* 0x000fe40003f04070 */
[----:B------:R-:W-:Y:S01]  /*0a70*/  IADD3 R49, PT, PT, R57, -0x1, RZ ;  /* 0xffffffff39317810 */ /* 0x000fe20007ffe0ff */
[----:B------:R-:W-:-:S03]  /*0a80*/  DFMA R54, R52, -R2, R44 ;  /* 0x800000023436722b */ /* 0x000fc6000000002c */
[----:B------:R-:W-:-:S05]  /*0a90*/  ISETP.GT.U32.OR P0, PT, R49, 0x7feffffe, P0 ;  /* 0x7feffffe3100780c */ /* 0x000fca0000704470 */
[----:B------:R-:W-:-:S08]  /*0aa0*/  DFMA R50, R50, R54, R52 ;  /* 0x000000363232722b */ /* 0x000fd00000000034 */
[----:B------:R-:W-:Y:S05]  /*0ab0*/  @P0 BRA `(.L_x_22) ;  /* 0x00000000006c0947 */ /* 0x000fea0003800000 */
[----:B------:R-:W-:Y:S01]  /*0ac0*/  LOP3.LUT R41, R47, 0x7ff00000, RZ, 0xc0, !PT ;  /* 0x7ff000002f297812 */ /* 0x000fe200078ec0ff */
[----:B------:R-:W-:-:S03]  /*0ad0*/  IMAD.MOV.U32 R52, RZ, RZ, RZ ;  /* 0x000000ffff347224 */ /* 0x000fc600078e00ff */
[CC--:B------:R-:W-:Y:S02]  /*0ae0*/  VIADDMNMX R40, R42.reuse, -R41.reuse, 0xb9600000, !PT ;  /* 0xb96000002a287446 */ /* 0x0c0fe40007800929 */
[----:B------:R-:W-:Y:S02]  /*0af0*/  ISETP.GE.U32.AND P0, PT, R42, R41, PT ;  /* 0x000000292a00720c */ /* 0x000fe40003f06070 */
[----:B------:R-:W-:Y:S02]  /*0b00*/  VIMNMX R40, PT, PT, R40, 0x46a00000, PT ;  /* 0x46a0000028287848 */ /* 0x000fe40003fe0100 */
[----:B------:R-:W-:-:S05]  /*0b10*/  SEL R41, R48, 0x63400000, !P0 ;  /* 0x6340000030297807 */ /* 0x000fca0004000000 */
[----:B------:R-:W-:-:S04]  /*0b20*/  IMAD.IADD R40, R40, 0x1, -R41 ;  /* 0x0000000128287824 */ /* 0x000fc800078e0a29 */
[----:B------:R-:W-:-:S06]  /*0b30*/  VIADD R53, R40, 0x7fe00000 ;  /* 0x7fe0000028357836 */ /* 0x000fcc0000000000 */
[----:B------:R-:W-:-:S10]  /*0b40*/  DMUL R48, R50, R52 ;  /* 0x0000003432307228 */ /* 0x000fd40000000000 */
[----:B------:R-:W-:-:S13]  /*0b50*/  FSETP.GTU.AND P0, PT, |R49|, 1.469367938527859385e-39, PT ;  /* 0x001000003100780b */ /* 0x000fda0003f0c200 */
[----:B------:R-:W-:Y:S05]  /*0b60*/  @P0 BRA `(.L_x_23) ;  /* 0x0000000000940947 */ /* 0x000fea0003800000 */
[----:B------:R-:W-:Y:S01]  /*0b70*/  DFMA R2, R50, -R2, R44 ;  /* 0x800000023202722b */ /* 0x000fe2000000002c */
[----:B------:R-:W-:-:S09]  /*0b80*/  MOV R52, RZ ;  /* 0x000000ff00347202 */ /* 0x000fd20000000f00 */
[C---:B------:R-:W-:Y:S02]  /*0b90*/  FSETP.NEU.AND P0, PT, R3.reuse, RZ, PT ;  /* 0x000000ff0300720b */ /* 0x040fe40003f0d000 */
[----:B------:R-:W-:-:S04]  /*0ba0*/  LOP3.LUT R47, R3, 0x80000000, R47, 0x48, !PT ;  /* 0x80000000032f7812 */ /* 0x000fc800078e482f */
[----:B------:R-:W-:-:S07]  /*0bb0*/  LOP3.LUT R53, R47, R53, RZ, 0xfc, !PT ;  /* 0x000000352f357212 */ /* 0x000fce00078efcff */
[----:B------:R-:W-:Y:S05]  /*0bc0*/  @!P0 BRA `(.L_x_23) ;  /* 0x00000000007c8947 */ /* 0x000fea0003800000 */
[----:B------:R-:W-:Y:S02]  /*0bd0*/  IMAD.MOV R3, RZ, RZ, -R40 ;  /* 0x000000ffff037224 */ /* 0x000fe400078e0a28 */
[----:B------:R-:W-:-:S06]  /*0be0*/  IMAD.MOV.U32 R2, RZ, RZ, RZ ;  /* 0x000000ffff027224 */ /* 0x000fcc00078e00ff */
[----:B------:R-:W-:Y:S02]  /*0bf0*/  DFMA R2, R48, -R2, R50 ;  /* 0x800000023002722b */ /* 0x000fe40000000032 */
[----:B------:R-:W-:-:S04]  /*0c00*/  DMUL.RP R50, R50, R52 ;  /* 0x0000003432327228 */ /* 0x000fc80000008000 */
[----:B------:R-:W-:-:S04]  /*0c10*/  IADD3 R2, PT, PT, -R40, -0x43300000, RZ ;  /* 0xbcd0000028027810 */ /* 0x000fc80007ffe1ff */
[----:B------:R-:W-:Y:S02]  /*0c20*/  FSETP.NEU.AND P0, PT, |R3|, R2, PT ;  /* 0x000000020300720b */ /* 0x000fe40003f0d200 */
[----:B------:R-:W-:Y:S02]  /*0c30*/  LOP3.LUT R47, R51, R47, RZ, 0x3c, !PT ;  /* 0x0000002f332f7212 */ /* 0x000fe400078e3cff */
[----:B------:R-:W-:Y:S02]  /*0c40*/  FSEL R48, R50, R48, !P0 ;  /* 0x0000003032307208 */ /* 0x000fe40004000000 */
[----:B------:R-:W-:Y:S01]  /*0c50*/  FSEL R49, R47, R49, !P0 ;  /* 0x000000312f317208 */ /* 0x000fe20004000000 */
[----:B------:R-:W-:Y:S06]  /*0c60*/  BRA `(.L_x_23) ;  /* 0x0000000000547947 */ /* 0x000fec0003800000 */
.L_x_22:
[----:B------:R-:W-:-:S14]  /*0c70*/  DSETP.NAN.AND P0, PT, R40, R40, PT ;  /* 0x000000282800722a */ /* 0x000fdc0003f08000 */
[----:B------:R-:W-:Y:S05]  /*0c80*/  @P0 BRA `(.L_x_24) ;  /* 0x0000000000440947 */ /* 0x000fea0003800000 */
[----:B------:R-:W-:-:S14]  /*0c90*/  DSETP.NAN.AND P0, PT, R46, R46, PT ;  /* 0x0000002e2e00722a */ /* 0x000fdc0003f08000 */
[----:B------:R-:W-:Y:S05]  /*0ca0*/  @P0 BRA `(.L_x_25) ;  /* 0x0000000000300947 */ /* 0x000fea0003800000 */
[----:B------:R-:W-:Y:S01]  /*0cb0*/  ISETP.NE.AND P0, PT, R56, R57, PT ;  /* 0x000000393800720c */ /* 0x000fe20003f05270 */
[----:B------:R-:W-:Y:S01]  /*0cc0*/  IMAD.MOV.U32 R48, RZ, RZ, 0x0 ;  /* 0x00000000ff307424 */ /* 0x000fe200078e00ff */
[----:B------:R-:W-:-:S11]  /*0cd0*/  MOV R49, 0xfff80000 ;  /* 0xfff8000000317802 */ /* 0x000fd60000000f00 */
[----:B------:R-:W-:Y:S05]  /*0ce0*/  @!P0 BRA `(.L_x_23) ;  /* 0x0000000000348947 */ /* 0x000fea0003800000 */
[----:B------:R-:W-:Y:S02]  /*0cf0*/  ISETP.NE.AND P0, PT, R56, 0x7ff00000, PT ;  /* 0x7ff000003800780c */ /* 0x000fe40003f05270 */
[----:B------:R-:W-:Y:S02]  /*0d00*/  LOP3.LUT R49, R41, 0x80000000, R47, 0x48, !PT ;  /* 0x8000000029317812 */ /* 0x000fe400078e482f */
[----:B------:R-:W-:-:S13]  /*0d10*/  ISETP.EQ.OR P0, PT, R57, RZ, !P0 ;  /* 0x000000ff3900720c */ /* 0x000fda0004702670 */
[----:B------:R-:W-:Y:S01]  /*0d20*/  @P0 LOP3.LUT R2, R49, 0x7ff00000, RZ, 0xfc, !PT ;  /* 0x7ff0000031020812 */ /* 0x000fe200078efcff */
[----:B------:R-:W-:Y:S02]  /*0d30*/  @!P0 IMAD.MOV.U32 R48, RZ, RZ, RZ ;  /* 0x000000ffff308224 */ /* 0x000fe400078e00ff */
[----:B------:R-:W-:Y:S01]  /*0d40*/  @P0 IMAD.MOV.U32 R48, RZ, RZ, RZ ;  /* 0x000000ffff300224 */ /* 0x000fe200078e00ff */
[----:B------:R-:W-:Y:S01]  /*0d50*/  @P0 MOV R49, R2 ;  /* 0x0000000200310202 */ /* 0x000fe20000000f00 */
[----:B------:R-:W-:Y:S06]  /*0d60*/  BRA `(.L_x_23) ;  /* 0x0000000000147947 */ /* 0x000fec0003800000 */
.L_x_25:
[----:B------:R-:W-:Y:S01]  /*0d70*/  LOP3.LUT R49, R47, 0x80000, RZ, 0xfc, !PT ;  /* 0x000800002f317812 */ /* 0x000fe200078efcff */
[----:B------:R-:W-:Y:S01]  /*0d80*/  IMAD.MOV.U32 R48, RZ, RZ, R46 ;  /* 0x000000ffff307224 */ /* 0x000fe200078e002e */
[----:B------:R-:W-:Y:S06]  /*0d90*/  BRA `(.L_x_23) ;  /* 0x0000000000087947 */ /* 0x000fec0003800000 */
.L_x_24:
[----:B------:R-:W-:Y:S01]  /*0da0*/  LOP3.LUT R49, R41, 0x80000, RZ, 0xfc, !PT ;  /* 0x0008000029317812 */ /* 0x000fe200078efcff */
[----:B------:R-:W-:-:S07]  /*0db0*/  IMAD.MOV.U32 R48, RZ, RZ, R40 ;  /* 0x000000ffff307224 */ /* 0x000fce00078e0028 */
.L_x_23:
[----:B------:R-:W-:Y:S05]  /*0dc0*/  BSYNC.RECONVERGENT B1 ;  /* 0x0000000000017941 */ /* 0x000fea0003800200 */
.L_x_21:
[----:B------:R-:W-:Y:S01]  /*0dd0*/  MOV R2, R0 ;  /* 0x0000000000027202 */ /* 0x000fe20000000f00 */
[----:B------:R-:W-:-:S04]  /*0de0*/  IMAD.MOV.U32 R3, RZ, RZ, 0x0 ;  /* 0x00000000ff037424 */ /* 0x000fc800078e00ff */
[----:B------:R-:W-:Y:S05]  /*0df0*/  RET.REL.NODEC R2 `(_Z23dvc_D3Q19_Velocity_BC_ZPdS_diiii) ;  /* 0xfffffff002807950 */ /* 0x000fea0003c3ffff */
.L_x_26:
        /* <DEDUP_REMOVED lines=16> */
.L_x_172:


//--------------------- .text._Z23dvc_D3Q19_Velocity_BC_zPdS_diii --------------------------
	.section	.text._Z23dvc_D3Q19_Velocity_BC_zPdS_diii,"ax",@progbits
	.align	128
        .global         _Z23dvc_D3Q19_Velocity_BC_zPdS_diii
        .type           _Z23dvc_D3Q19_Velocity_BC_zPdS_diii,@function
        .size           _Z23dvc_D3Q19_Velocity_BC_zPdS_diii,(.L_x_173 - _Z23dvc_D3Q19_Velocity_BC_zPdS_diii)
        .other          _Z23dvc_D3Q19_Velocity_BC_zPdS_diii,@"STO_CUDA_ENTRY STV_DEFAULT"
_Z23dvc_D3Q19_Velocity_BC_zPdS_diii:
.text._Z23dvc_D3Q19_Velocity_BC_zPdS_diii:
[----:B------:R-:W-:Y:S01]  /*0000*/  LDC R1, c[0x0][0x37c] ;  /* 0x0000df00ff017b82 */ /* 0x000fe20000000800 */
[----:B------:R-:W0:Y:S07]  /*0010*/  S2R R3, SR_TID.X ;  /* 0x0000000000037919 */ /* 0x000e2e0000002100 */
[----:B------:R-:W0:Y:S01]  /*0020*/  S2UR UR6, SR_CTAID.X ;  /* 0x00000000000679c3 */ /* 0x000e220000002500 */
[----:B------:R-:W1:Y:S07]  /*0030*/  LDCU.64 UR4, c[0x0][0x398] ;  /* 0x00007300ff0477ac */ /* 0x000e6e0008000a00 */
[----:B------:R-:W0:Y:S08]  /*0040*/  LDC R0, c[0x0][0x360] ;  /* 0x0000d800ff007b82 */ /* 0x000e300000000800 */
[----:B------:R-:W2:Y:S01]  /*0050*/  LDC R43, c[0x0][0x3a0] ;  /* 0x0000e800ff2b7b82 */ /* 0x000ea20000000800 */
[----:B-1----:R-:W-:-:S04]  /*0060*/  UIMAD UR4, UR5, UR4, URZ ;  /* 0x00000004050472a4 */ /* 0x002fc8000f8e02ff */
[----:B------:R-:W-:Y:S01]  /*0070*/  USHF.L.U32 UR5, UR4, 0x1, URZ ;  /* 0x0000000104057899 */ /* 0x000fe200080006ff */
[----:B0-----:R-:W-:-:S04]  /*0080*/  IMAD R0, R0, UR6, R3 ;  /* 0x0000000600007c24 */ /* 0x001fc8000f8e0203 */
[----:B------:R-:W-:Y:S02]  /*0090*/  VIADD R17, R0, UR4 ;  /* 0x0000000400117c36 */ /* 0x000fe40008000000 */
[----:B--2---:R-:W-:-:S03]  /*00a0*/  IMAD R43, R43, UR4, RZ ;  /* 0x000000042b2b7c24 */ /* 0x004fc6000f8e02ff */
[----:B------:R-:W-:-:S13]  /*00b0*/  ISETP.GE.AND P0, PT, R17, UR5, PT ;  /* 0x0000000511007c0c */ /* 0x000fda000bf06270 */
[----:B------:R-:W-:Y:S05]  /*00c0*/  @P0 EXIT ;  /* 0x000000000000094d */ /* 0x000fea0003800000 */
[----:B------:R-:W0:Y:S01]  /*00d0*/  LDC.64 R32, c[0x0][0x380] ;  /* 0x0000e000ff207b82 */ /* 0x000e220000000a00 */
[----:B------:R-:W1:Y:S07]  /*00e0*/  LDCU.64 UR4, c[0x0][0x358] ;  /* 0x00006b00ff0477ac */ /* 0x000e6e0008000a00 */
[----:B------:R-:W2:Y:S08]  /*00f0*/  LDC.64 R14, c[0x0][0x388] ;  /* 0x0000e200ff0e7b82 */ /* 0x000eb00000000a00 */
[----:B------:R-:W3:Y:S01]  /*0100*/  LDC.64 R44, c[0x0][0x390] ;  /* 0x0000e400ff2c7b82 */ /* 0x000ee20000000a00 */
[----:B0-----:R-:W-:-:S04]  /*0110*/  IMAD.WIDE R2, R17, 0x8, R32 ;  /* 0x0000000811027825 */ /* 0x001fc800078e0220 */
[----:B------:R-:W-:Y:S02]  /*0120*/  IMAD.WIDE R10, R43, 0x8, R2 ;  /* 0x000000082b0a7825 */ /* 0x000fe400078e0202 */
[----:B-1----:R-:W4:Y:S02]  /*0130*/  LDG.E.64 R2, desc[UR4][R2.64] ;  /* 0x0000000402027981 */ /* 0x002f24000c1e1b00 */
[----:B--2---:R-:W-:-:S04]  /*0140*/  IMAD.WIDE R12, R17, 0x8, R14 ;  /* 0x00000008110c7825 */ /* 0x004fc800078e020e */
[C---:B------:R-:W-:Y:S02]  /*0150*/  IMAD.WIDE R4, R43.reuse, 0x8, R10 ;  /* 0x000000082b047825 */ /* 0x040fe400078e020a */
[----:B------:R-:W2:Y:S04]  /*0160*/  LDG.E.64 R10, desc[UR4][R10.64] ;  /* 0x000000040a0a7981 */ /* 0x000ea8000c1e1b00 */
[----:B------:R-:W4:Y:S01]  /*0170*/  LDG.E.64 R6, desc[UR4][R4.64] ;  /* 0x0000000404067981 */ /* 0x000f22000c1e1b00 */
[----:B------:R-:W-:-:S03]  /*0180*/  IMAD.WIDE R18, R43, 0x8, R12 ;  /* 0x000000082b127825 */ /* 0x000fc600078e020c */
[----:B------:R-:W5:Y:S04]  /*0190*/  LDG.E.64 R12, desc[UR4][R12.64] ;  /* 0x000000040c0c7981 */ /* 0x000f68000c1e1b00 */
[----:B------:R-:W2:Y:S01]  /*01a0*/  LDG.E.64 R8, desc[UR4][R18.64] ;  /* 0x0000000412087981 */ /* 0x000ea2000c1e1b00 */
[----:B------:R-:W-:-:S04]  /*01b0*/  IMAD R17, R43, 0x4, R17 ;  /* 0x000000042b117824 */ /* 0x000fc800078e0211 */
[C---:B------:R-:W-:Y:S02]  /*01c0*/  IMAD.IADD R0, R43.reuse, 0x1, R17 ;  /* 0x000000012b007824 */ /* 0x040fe400078e0211 */
[----:B------:R-:W-:-:S04]  /*01d0*/  IMAD.WIDE R34, R43, 0x8, R18 ;  /* 0x000000082b227825 */ /* 0x000fc800078e0212 */
[----:B------:R-:W-:Y:S02]  /*01e0*/  IMAD R37, R43, 0x2, R0 ;  /* 0x000000022b257824 */ /* 0x000fe400078e0200 */
[----:B------:R-:W-:Y:S01]  /*01f0*/  IMAD.WIDE R38, R17, 0x8, R32 ;  /* 0x0000000811267825 */ /* 0x000fe200078e0220 */
[----:B------:R-:W-:Y:S01]  /*0200*/  LEA R23, R43, R0, 0x2 ;  /* 0x000000002b177211 */ /* 0x000fe200078e10ff */
[----:B------:R0:W5:Y:S02]  /*0210*/  LDG.E.64 R16, desc[UR4][R34.64] ;  /* 0x0000000422107981 */ /* 0x000164000c1e1b00 */
[----:B------:R-:W-:Y:S02]  /*0220*/  IMAD.WIDE R14, R37, 0x8, R14 ;  /* 0x00000008250e7825 */ /* 0x000fe400078e020e */
[----:B------:R-:W5:Y:S02]  /*0230*/  LDG.E.64 R20, desc[UR4][R38.64] ;  /* 0x0000000426147981 */ /* 0x000f64000c1e1b00 */
[----:B------:R-:W-:-:S02]  /*0240*/  IMAD.WIDE R24, R43, 0x8, R34 ;  /* 0x000000082b187825 */ /* 0x000fc400078e0222 */
[----:B------:R-:W5:Y:S02]  /*0250*/  LDG.E.64 R18, desc[UR4][R14.64] ;  /* 0x000000040e127981 */ /* 0x000f64000c1e1b00 */
[----:B------:R-:W-:-:S04]  /*0260*/  IMAD.WIDE R22, R23, 0x8, R32 ;  /* 0x0000000817167825 */ /* 0x000fc800078e0220 */
[C---:B------:R-:W-:Y:S02]  /*0270*/  IMAD.WIDE R30, R43.reuse, 0x8, R24 ;  /* 0x000000082b1e7825 */ /* 0x040fe400078e0218 */
[----:B------:R-:W5:Y:S04]  /*0280*/  LDG.E.64 R22, desc[UR4][R22.64] ;  /* 0x0000000416167981 */ /* 0x000f68000c1e1b00 */
[----:B------:R-:W5:Y:S01]  /*0290*/  LDG.E.64 R24, desc[UR4][R24.64] ;  /* 0x0000000418187981 */ /* 0x000f62000c1e1b00 */
[----:B------:R-:W-:-:S03]  /*02a0*/  IMAD.WIDE R26, R43, 0x8, R30 ;  /* 0x000000082b1a7825 */ /* 0x000fc600078e021e */
[----:B------:R-:W5:Y:S01]  /*02b0*/  LDG.E.64 R30, desc[UR4][R30.64] ;  /* 0x000000041e1e7981 */ /* 0x000f62000c1e1b00 */
[----:B------:R-:W-:-:S03]  /*02c0*/  IMAD.WIDE R32, R37, 0x8, R32 ;  /* 0x0000000825207825 */ /* 0x000fc600078e0220 */
[----:B------:R-:W5:Y:S01]  /*02d0*/  LDG.E.64 R28, desc[UR4][R26.64] ;  /* 0x000000041a1c7981 */ /* 0x000f62000c1e1b00 */
[----:B0-----:R-:W-:-:S03]  /*02e0*/  IMAD.WIDE R34, R43, 0x8, R38 ;  /* 0x000000082b227825 */ /* 0x001fc600078e0226 */
[----:B------:R-:W5:Y:S04]  /*02f0*/  LDG.E.64 R36, desc[UR4][R32.64] ;  /* 0x0000000420247981 */ /* 0x000f68000c1e1b00 */
[----:B------:R-:W5:Y:S01]  /*0300*/  LDG.E.64 R38, desc[UR4][R34.64] ;  /* 0x0000000422267981 */ /* 0x000f62000c1e1b00 */
[----:B---3--:R-:W-:-:S06]  /*0310*/  DADD R44, -R44, 1 ;  /* 0x3ff000002c2c7429 */ /* 0x008fcc0000000100 */
[----:B------:R-:W0:Y:S01]  /*0320*/  MUFU.RCP64H R47, R45 ;  /* 0x0000002d002f7308 */ /* 0x000e220000001800 */
[----:B------:R-:W-:-:S06]  /*0330*/  IMAD.MOV.U32 R46, RZ, RZ, 0x1 ;  /* 0x00000001ff2e7424 */ /* 0x000fcc00078e00ff */
[----:B0-----:R-:W-:-:S08]  /*0340*/  DFMA R48, -R44, R46, 1 ;  /* 0x3ff000002c30742b */ /* 0x001fd0000000012e */
[----:B------:R-:W-:-:S08]  /*0350*/  DFMA R48, R48, R48, R48 ;  /* 0x000000303030722b */ /* 0x000fd00000000030 */
[----:B------:R-:W-:-:S08]  /*0360*/  DFMA R48, R46, R48, R46 ;  /* 0x000000302e30722b */ /* 0x000fd0000000002e */
[----:B------:R-:W-:-:S08]  /*0370*/  DFMA R46, -R44, R48, 1 ;  /* 0x3ff000002c2e742b */ /* 0x000fd00000000130 */
[----:B------:R-:W-:Y:S01]  /*0380*/  DFMA R46, R48, R46, R48 ;  /* 0x0000002e302e722b */ /* 0x000fe20000000030 */
[----:B------:R-:W-:Y:S01]  /*0390*/  BSSY.RECONVERGENT B0, `(.L_x_27) ;  /* 0x0000019000007945 */ /* 0x000fe20003800200 */
[----:B----4-:R-:W-:-:S08]  /*03a0*/  DADD R2, R2, R6 ;  /* 0x0000000002027229 */ /* 0x010fd00000000006 */
[----:B--2---:R-:W-:-:S08]  /*03b0*/  DADD R2, R8, R2 ;  /* 0x0000000008027229 */ /* 0x004fd00000000002 */
[----:B------:R-:W-:-:S08]  /*03c0*/  DADD R2, R10, R2 ;  /* 0x000000000a027229 */ /* 0x000fd00000000002 */
[----:B-----5:R-:W-:Y:S02]  /*03d0*/  DADD R2, R12, R2 ;  /* 0x000000000c027229 */ /* 0x020fe40000000002 */
[----:B------:R-:W-:-:S06]  /*03e0*/  DADD R40, R16, R18 ;  /* 0x0000000010287229 */ /* 0x000fcc0000000012 */
        /* <DEDUP_REMOVED lines=16> */
[----:B------:R-:W-:Y:S05]  /*04f0*/  CALL.REL.NOINC `($__internal_3_$__cuda_sm20_div_rn_f64_full) ;  /* 0x0000000000c47944 */ /* 0x000fea0003c00000 */
[----:B------:R-:W-:Y:S02]  /*0500*/  IMAD.MOV.U32 R2, RZ, RZ, R48 ;  /* 0x000000ffff027224 */ /* 0x000fe400078e0030 */
[----:B------:R-:W-:-:S07]  /*0510*/  IMAD.MOV.U32 R3, RZ, RZ, R49 ;  /* 0x000000ffff037224 */ /* 0x000fce00078e0031 */
.L_x_28:
[----:B------:R-:W-:Y:S05]  /*0520*/  BSYNC.RECONVERGENT B0 ;  /* 0x0000000000007941 */ /* 0x000fea0003800200 */
.L_x_27:
[----:B------:R-:W0:Y:S01]  /*0530*/  LDCU.64 UR8, c[0x0][0x390] ;  /* 0x00007200ff0877ac */ /* 0x000e220008000a00 */
[C---:B------:R-:W-:Y:S01]  /*0540*/  IMAD.WIDE R4, R43.reuse, 0x8, R4 ;  /* 0x000000082b047825 */ /* 0x040fe200078e0204 */
[----:B------:R-:W-:Y:S01]  /*0550*/  UMOV UR6, 0x55555557 ;  /* 0x5555555700067882 */ /* 0x000fe20000000000 */
[----:B------:R-:W-:Y:S02]  /*0560*/  UMOV UR7, 0x3fc55555 ;  /* 0x3fc5555500077882 */ /* 0x000fe40000000000 */
[C---:B------:R-:W-:Y:S01]  /*0570*/  IMAD.WIDE R34, R43.reuse, 0x8, R34 ;  /* 0x000000082b227825 */ /* 0x040fe200078e0222 */
[----:B------:R-:W-:Y:S01]  /*0580*/  DMUL R40, R2, UR6 ;  /* 0x0000000602287c28 */ /* 0x000fe20008000000 */
[----:B------:R-:W-:Y:S01]  /*0590*/  UMOV UR6, 0x55555555 ;  /* 0x5555555500067882 */ /* 0x000fe20000000000 */
[----:B------:R-:W-:Y:S01]  /*05a0*/  UMOV UR7, 0x3fd55555 ;  /* 0x3fd5555500077882 */ /* 0x000fe20000000000 */
[----:B------:R-:W-:-:S04]  /*05b0*/  IMAD.WIDE R26, R43, 0x8, R26 ;  /* 0x000000082b1a7825 */ /* 0x000fc800078e021a */
[----:B------:R-:W-:Y:S01]  /*05c0*/  IMAD.WIDE R32, R43, 0x8, R32 ;  /* 0x000000082b207825 */ /* 0x000fe200078e0220 */
[----:B0-----:R-:W-:-:S03]  /*05d0*/  DFMA R40, R40, UR8, R18 ;  /* 0x0000000828287c2b */ /* 0x001fc60008000012 */
[----:B------:R-:W-:Y:S01]  /*05e0*/  IMAD.WIDE R14, R43, 0x8, R14 ;  /* 0x000000082b0e7825 */ /* 0x000fe200078e020e */
[C---:B------:R-:W-:Y:S02]  /*05f0*/  DFMA R44, R2.reuse, UR8, R16 ;  /* 0x00000008022c7c2b */ /* 0x040fe40008000010 */
[----:B------:R-:W-:Y:S02]  /*0600*/  DMUL R2, R2, UR6 ;  /* 0x0000000602027c28 */ /* 0x000fe40008000000 */
[----:B------:R-:W-:-:S04]  /*0610*/  DADD R6, R6, R40 ;  /* 0x0000000006067229 */ /* 0x000fc80000000028 */
[----:B------:R-:W-:Y:S02]  /*0620*/  DADD R44, R18, R44 ;  /* 0x00000000122c7229 */ /* 0x000fe4000000002c */
[----:B------:R-:W-:Y:S02]  /*0630*/  DFMA R16, R2, UR8, R16 ;  /* 0x0000000802107c2b */ /* 0x000fe40008000010 */
[----:B------:R-:W-:-:S04]  /*0640*/  DADD R6, -R8, R6 ;  /* 0x0000000008067229 */ /* 0x000fc80000000106 */
[----:B------:R-:W-:Y:S01]  /*0650*/  DADD R44, R22, R44 ;  /* 0x00000000162c7229 */ /* 0x000fe2000000002c */
[----:B------:R-:W-:Y:S03]  /*0660*/  STG.E.64 desc[UR4][R4.64], R16 ;  /* 0x0000001004007986 */ /* 0x000fe6000c101b04 */
[----:B------:R-:W-:-:S04]  /*0670*/  DADD R6, -R18, R6 ;  /* 0x0000000012067229 */ /* 0x000fc80000000106 */
[----:B------:R-:W-:-:S04]  /*0680*/  DADD R44, R28, R44 ;  /* 0x000000001c2c7229 */ /* 0x000fc8000000002c */
[----:B------:R-:W-:-:S04]  /*0690*/  DADD R6, R22, R6 ;  /* 0x0000000016067229 */ /* 0x000fc80000000006 */
[----:B------:R-:W-:-:S04]  /*06a0*/  DADD R44, R36, R44 ;  /* 0x00000000242c7229 */ /* 0x000fc8000000002c */
[----:B------:R-:W-:-:S04]  /*06b0*/  DADD R6, R20, R6 ;  /* 0x0000000014067229 */ /* 0x000fc80000000006 */
[----:B------:R-:W-:-:S04]  /*06c0*/  DADD R44, -R16, R44 ;  /* 0x00000000102c7229 */ /* 0x000fc8000000012c */
[----:B------:R-:W-:-:S04]  /*06d0*/  DADD R6, -R24, R6 ;  /* 0x0000000018067229 */ /* 0x000fc80000000106 */
[----:B------:R-:W-:-:S04]  /*06e0*/  DADD R44, -R40, R44 ;  /* 0x00000000282c7229 */ /* 0x000fc8000000012c */
[----:B------:R-:W-:-:S08]  /*06f0*/  DADD R2, R30, R6 ;  /* 0x000000001e027229 */ /* 0x000fd00000000006 */
[----:B------:R-:W-:-:S08]  /*0700*/  DADD R2, -R38, R2 ;  /* 0x0000000026027229 */ /* 0x000fd00000000102 */
[----:B------:R-:W-:-:S08]  /*0710*/  DADD R44, -R2, R44 ;  /* 0x00000000022c7229 */ /* 0x000fd0000000012c */
[----:B------:R-:W-:-:S08]  /*0720*/  DADD R10, -R10, R44 ;  /* 0x000000000a0a7229 */ /* 0x000fd0000000012c */
[----:B------:R-:W-:-:S08]  /*0730*/  DADD R10, R12, R10 ;  /* 0x000000000c0a7229 */ /* 0x000fd0000000000a */
[----:B------:R-:W-:-:S08]  /*0740*/  DADD R10, -R36, R10 ;  /* 0x00000000240a7229 */ /* 0x000fd0000000010a */
[----:B------:R-:W-:-:S08]  /*0750*/  DADD R10, R28, R10 ;  /* 0x000000001c0a7229 */ /* 0x000fd0000000000a */
[----:B------:R-:W-:-:S08]  /*0760*/  DADD R10, -R20, R10 ;  /* 0x00000000140a7229 */ /* 0x000fd0000000010a */
[----:B------:R-:W-:-:S08]  /*0770*/  DADD R10, R24, R10 ;  /* 0x00000000180a7229 */ /* 0x000fd0000000000a */
[----:B------:R-:W-:-:S08]  /*0780*/  DADD R10, R30, R10 ;  /* 0x000000001e0a7229 */ /* 0x000fd0000000000a */
[----:B------:R-:W-:-:S08]  /*0790*/  DADD R10, -R38, R10 ;  /* 0x00000000260a7229 */ /* 0x000fd0000000010a */
[----:B------:R-:W-:-:S07]  /*07a0*/  DMUL R10, R10, 0.5 ;  /* 0x3fe000000a0a7828 */ /* 0x000fce0000000000 */
[----:B------:R-:W-:Y:S01]  /*07b0*/  STG.E.64 desc[UR4][R34.64], R10 ;  /* 0x0000000a22007986 */ /* 0x000fe2000c101b04 */
[----:B------:R-:W-:-:S07]  /*07c0*/  DADD R44, R44, -R10 ;  /* 0x000000002c2c7229 */ /* 0x000fce000000080a */
[----:B------:R-:W-:Y:S04]  /*07d0*/  STG.E.64 desc[UR4][R26.64], R44 ;  /* 0x0000002c1a007986 */ /* 0x000fe8000c101b04 */
[----:B------:R-:W-:Y:S04]  /*07e0*/  STG.E.64 desc[UR4][R32.64], R40 ;  /* 0x0000002820007986 */ /* 0x000fe8000c101b04 */
[----:B------:R-:W-:Y:S01]  /*07f0*/  STG.E.64 desc[UR4][R14.64], R2 ;  /* 0x000000020e007986 */ /* 0x000fe2000c101b04 */
[----:B------:R-:W-:Y:S05]  /*0800*/  EXIT ;  /* 0x000000000000794d */ /* 0x000fea0003800000 */
        .weak           $__internal_3_$__cuda_sm20_div_rn_f64_full
        .type           $__internal_3_$__cuda_sm20_div_rn_f64_full,@function
        .size           $__internal_3_$__cuda_sm20_div_rn_f64_full,(.L_x_173 - $__internal_3_$__cuda_sm20_div_rn_f64_full)
$__internal_3_$__cuda_sm20_div_rn_f64_full:
[C---:B------:R-:W-:Y:S01]  /*0810*/  FSETP.GEU.AND P0, PT, |R45|.reuse, 1.469367938527859385e-39, PT ;  /* 0x001000002d00780b */ /* 0x040fe20003f0e200 */
[----:B------:R-:W-:Y:S01]  /*0820*/  IMAD.MOV.U32 R47, RZ, RZ, R45 ;  /* 0x000000ffff2f7224 */ /* 0x000fe200078e002d */
[----:B------:R-:W-:Y:S01]  /*0830*/  LOP3.LUT R2, R45, 0x800fffff, RZ, 0xc0, !PT ;  /* 0x800fffff2d027812 */ /* 0x000fe200078ec0ff */
[----:B------:R-:W-:Y:S01]  /*0840*/  IMAD.MOV.U32 R50, RZ, RZ, 0x1 ;  /* 0x00000001ff327424 */ /* 0x000fe200078e00ff */
[----:B------:R-:W-:Y:S01]  /*0850*/  MOV R46, R44 ;  /* 0x0000002c002e7202 */ /* 0x000fe20000000f00 */
[----:B------:R-:W-:Y:S01]  /*0860*/  BSSY.RECONVERGENT B1, `(.L_x_29) ;  /* 0x0000055000017945 */ /* 0x000fe20003800200 */
[----:B------:R-:W-:Y:S01]  /*0870*/  LOP3.LUT R3, R2, 0x3ff00000, RZ, 0xfc, !PT ;  /* 0x3ff0000002037812 */ /* 0x000fe200078efcff */
[----:B------:R-:W-:Y:S01]  /*0880*/  IMAD.MOV.U32 R2, RZ, RZ, R44 ;  /* 0x000000ffff027224 */ /* 0x000fe200078e002c */
[C---:B------:R-:W-:Y:S01]  /*0890*/  FSETP.GEU.AND P2, PT, |R41|.reuse, 1.469367938527859385e-39, PT ;  /* 0x001000002900780b */ /* 0x040fe20003f4e200 */
[----:B------:R-:W-:Y:S01]  /*08a0*/  IMAD.MOV.U32 R44, RZ, RZ, R40 ;  /* 0x000000ffff2c7224 */ /* 0x000fe200078e0028 */
[----:B------:R-:W-:-:S02]  /*08b0*/  LOP3.LUT R42, R41, 0x7ff00000, RZ, 0xc0, !PT ;  /* 0x7ff00000292a7812 */ /* 0x000fc400078ec0ff */
[----:B------:R-:W-:Y:S01]  /*08c0*/  LOP3.LUT R49, R45, 0x7ff00000, RZ, 0xc0, !PT ;  /* 0x7ff000002d317812 */ /* 0x000fe200078ec0ff */
[----:B------:R-:W-:Y:S01]  /*08d0*/  @!P0 DMUL R2, R46, 8.98846567431157953865e+307 ;  /* 0x7fe000002e028828 */ /* 0x000fe20000000000 */
[----:B------:R-:W-:Y:S01]  /*08e0*/  MOV R48, 0x1ca00000 ;  /* 0x1ca0000000307802 */ /* 0x000fe20000000f00 */
[----:B------:R-:W-:Y:S01]  /*08f0*/  IMAD.MOV.U32 R56, RZ, RZ, R42 ;  /* 0x000000ffff387224 */ /* 0x000fe200078e002a */
[-C--:B------:R-:W-:Y:S02]  /*0900*/  ISETP.GE.U32.AND P1, PT, R42, R49.reuse, PT ;  /* 0x000000312a00720c */ /* 0x080fe40003f26070 */
[----:B------:R-:W-:Y:S01]  /*0910*/  MOV R57, R49 ;  /* 0x0000003100397202 */ /* 0x000fe20000000f00 */
[----:B------:R-:W0:Y:S01]  /*0920*/  MUFU.RCP64H R51, R3 ;  /* 0x0000000300337308 */ /* 0x000e220000001800 */
[----:B------:R-:W-:Y:S02]  /*0930*/  SEL R45, R48, 0x63400000, !P1 ;  /* 0x63400000302d7807 */ /* 0x000fe40004800000 */
[----:B------:R-:W-:-:S02]  /*0940*/  @!P2 LOP3.LUT R55, R47, 0x7ff00000, RZ, 0xc0, !PT ;  /* 0x7ff000002f37a812 */ /* 0x000fc400078ec0ff */
[----:B------:R-:W-:Y:S02]  /*0950*/  LOP3.LUT R45, R45, 0x800fffff, R41, 0xf8, !PT ;  /* 0x800fffff2d2d7812 */ /* 0x000fe400078ef829 */
[----:B------:R-:W-:Y:S02]  /*0960*/  @!P2 ISETP.GE.U32.AND P3, PT, R42, R55, PT ;  /* 0x000000372a00a20c */ /* 0x000fe40003f66070 */
[----:B------:R-:W-:Y:S02]  /*0970*/  @!P0 LOP3.LUT R57, R3, 0x7ff00000, RZ, 0xc0, !PT ;  /* 0x7ff0000003398812 */ /* 0x000fe400078ec0ff */
[----:B------:R-:W-:-:S04]  /*0980*/  @!P2 SEL R55, R48, 0x63400000, !P3 ;  /* 0x634000003037a807 */ /* 0x000fc80005800000 */
[----:B------:R-:W-:Y:S01]  /*0990*/  @!P2 LOP3.LUT R55, R55, 0x80000000, R41, 0xf8, !PT ;  /* 0x800000003737a812 */ /* 0x000fe200078ef829 */
[----:B0-----:R-:W-:-:S08]  /*09a0*/  DFMA R52, R50, -R2, 1 ;  /* 0x3ff000003234742b */ /* 0x001fd00000000802 */
[----:B------:R-:W-:-:S08]  /*09b0*/  DFMA R52, R52, R52, R52 ;  /* 0x000000343434722b */ /* 0x000fd00000000034 */
[----:B------:R-:W-:Y:S01]  /*09c0*/  DFMA R50, R50, R52, R50 ;  /* 0x000000343232722b */ /* 0x000fe20000000032 */
[----:B------:R-:W-:Y:S01]  /*09d0*/  @!P2 LOP3.LUT R53, R55, 0x100000, RZ, 0xfc, !PT ;  /* 0x001000003735a812 */ /* 0x000fe200078efcff */
[----:B------:R-:W-:-:S06]  /*09e0*/  @!P2 IMAD.MOV.U32 R52, RZ, RZ, RZ ;  /* 0x000000ffff34a224 */ /* 0x000fcc00078e00ff */
[----:B------:R-:W-:Y:S02]  /*09f0*/  DFMA R54, R50, -R2, 1 ;  /* 0x3ff000003236742b */ /* 0x000fe40000000802 */
[----:B------:R-:W-:-:S06]  /*0a00*/  @!P2 DFMA R44, R44, 2, -R52 ;  /* 0x400000002c2ca82b */ /* 0x000fcc0000000834 */
[----:B------:R-:W-:-:S04]  /*0a10*/  DFMA R50, R50, R54, R50 ;  /* 0x000000363232722b */ /* 0x000fc80000000032 */
[----:B------:R-:W-:-:S04]  /*0a20*/  @!P2 LOP3.LUT R56, R45, 0x7ff00000, RZ, 0xc0, !PT ;  /* 0x7ff000002d38a812 */ /* 0x000fc800078ec0ff */
[----:B------:R-:W-:Y:S01]  /*0a30*/  DMUL R52, R50, R44 ;  /* 0x0000002c32347228 */ /* 0x000fe20000000000 */
[----:B------:R-:W-:-:S05]  /*0a40*/  VIADD R49, R56, 0xffffffff ;  /* 0xffffffff38317836 */ /* 0x000fca0000000000 */
[----:B------:R-:W-:Y:S01]  /*0a50*/  ISETP.GT.U32.AND P0, PT, R49, 0x7feffffe, PT ;  /* 0x7feffffe3100780c */ /* 0x000fe20003f04070 */
[----:B------:R-:W-:Y:S01]  /*0a60*/  VIADD R49, R57, 0xffffffff ;  /* 0xffffffff39317836 */ /* 0x000fe20000000000 */
[----:B------:R-:W-:-:S04]  /*0a70*/  DFMA R54, R52, -R2, R44 ;  /* 0x800000023436722b */ /* 0x000fc8000000002c */
[----:B------:R-:W-:-:S04]  /*0a80*/  ISETP.GT.U32.OR P0, PT, R49, 0x7feffffe, P0 ;  /* 0x7feffffe3100780c */ /* 0x000fc80000704470 */
[----:B------:R-:W-:-:S09]  /*0a90*/  DFMA R50, R50, R54, R52 ;  /* 0x000000363232722b */ /* 0x000fd20000000034 */
[----:B------:R-:W-:Y:S05]  /*0aa0*/  @P0 BRA `(.L_x_30) ;  /* 0x00000000006c0947 */ /* 0x000fea0003800000 */
[----:B------:R-:W-:Y:S01]  /*0ab0*/  LOP3.LUT R41, R47, 0x7ff00000, RZ, 0xc0, !PT ;  /* 0x7ff000002f297812 */ /* 0x000fe200078ec0ff */
[----:B------:R-:W-:-:S03]  /*0ac0*/  IMAD.MOV.U32 R52, RZ, RZ, RZ ;  /* 0x000000ffff347224 */ /* 0x000fc600078e00ff */
[CC--:B------:R-:W-:Y:S02]  /*0ad0*/  VIADDMNMX R40, R42.reuse, -R41.reuse, 0xb9600000, !PT ;  /* 0xb96000002a287446 */ /* 0x0c0fe40007800929 */
[----:B------:R-:W-:Y:S02]  /*0ae0*/  ISETP.GE.U32.AND P0, PT, R42, R41, PT ;  /* 0x000000292a00720c */ /* 0x000fe40003f06070 */
[----:B------:R-:W-:Y:S02]  /*0af0*/  VIMNMX R40, PT, PT, R40, 0x46a00000, PT ;  /* 0x46a0000028287848 */ /* 0x000fe40003fe0100 */
[----:B------:R-:W-:-:S05]  /*0b00*/  SEL R41, R48, 0x63400000, !P0 ;  /* 0x6340000030297807 */ /* 0x000fca0004000000 */
[----:B------:R-:W-:-:S05]  /*0b10*/  IMAD.IADD R40, R40, 0x1, -R41 ;  /* 0x0000000128287824 */ /* 0x000fca00078e0a29 */
[----:B------:R-:W-:-:S06]  /*0b20*/  IADD3 R53, PT, PT, R40, 0x7fe00000, RZ ;  /* 0x7fe0000028357810 */ /* 0x000fcc0007ffe0ff */
[----:B------:R-:W-:-:S10]  /*0b30*/  DMUL R48, R50, R52 ;  /* 0x0000003432307228 */ /* 0x000fd40000000000 */
[----:B------:R-:W-:-:S13]  /*0b40*/  FSETP.GTU.AND P0, PT, |R49|, 1.469367938527859385e-39, PT ;  /* 0x001000003100780b */ /* 0x000fda0003f0c200 */
[----:B------:R-:W-:Y:S05]  /*0b50*/  @P0 BRA `(.L_x_31) ;  /* 0x0000000000940947 */ /* 0x000fea0003800000 */
[----:B------:R-:W-:Y:S01]  /*0b60*/  DFMA R2, R50, -R2, R44 ;  /* 0x800000023202722b */ /* 0x000fe2000000002c */
[----:B------:R-:W-:-:S09]  /*0b70*/  IMAD.MOV.U32 R52, RZ, RZ, RZ ;  /* 0x000000ffff347224 */ /* 0x000fd200078e00ff */
[C---:B------:R-:W-:Y:S02]  /*0b80*/  FSETP.NEU.AND P0, PT, R3.reuse, RZ, PT ;  /* 0x000000ff0300720b */ /* 0x040fe40003f0d000 */
[----:B------:R-:W-:-:S04]  /*0b90*/  LOP3.LUT R47, R3, 0x80000000, R47, 0x48, !PT ;  /* 0x80000000032f7812 */ /* 0x000fc800078e482f */
[----:B------:R-:W-:-:S07]  /*0ba0*/  LOP3.LUT R53, R47, R53, RZ, 0xfc, !PT ;  /* 0x000000352f357212 */ /* 0x000fce00078efcff */
[----:B------:R-:W-:Y:S05]  /*0bb0*/  @!P0 BRA `(.L_x_31) ;  /* 0x00000000007c8947 */ /* 0x000fea0003800000 */
[----:B------:R-:W-:Y:S01]  /*0bc0*/  IMAD.MOV R3, RZ, RZ, -R40 ;  /* 0x000000ffff037224 */ /* 0x000fe200078e0a28 */
[----:B------:R-:W-:-:S06]  /*0bd0*/  MOV R2, RZ ;  /* 0x000000ff00027202 */ /* 0x000fcc0000000f00 */
        /* <DEDUP_REMOVED lines=8> */
.L_x_30:
[----:B------:R-:W-:-:S14]  /*0c60*/  DSETP.NAN.AND P0, PT, R40, R40, PT ;  /* 0x000000282800722a */ /* 0x000fdc0003f08000 */
[----:B------:R-:W-:Y:S05]  /*0c70*/  @P0 BRA `(.L_x_32) ;  /* 0x0000000000440947 */ /* 0x000fea0003800000 */
[----:B------:R-:W-:-:S14]  /*0c80*/  DSETP.NAN.AND P0, PT, R46, R46, PT ;  /* 0x0000002e2e00722a */ /* 0x000fdc0003f08000 */
[----:B------:R-:W-:Y:S05]  /*0c90*/  @P0 BRA `(.L_x_33) ;  /* 0x0000000000300947 */ /* 0x000fea0003800000 */
[----:B------:R-:W-:Y:S01]  /*0ca0*/  ISETP.NE.AND P0, PT, R56, R57, PT ;  /* 0x000000393800720c */ /* 0x000fe20003f05270 */
[----:B------:R-:W-:Y:S02]  /*0cb0*/  IMAD.MOV.U32 R48, RZ, RZ, 0x0 ;  /* 0x00000000ff307424 */ /* 0x000fe400078e00ff */
[----:B------:R-:W-:-:S10]  /*0cc0*/  IMAD.MOV.U32 R49, RZ, RZ, -0x80000 ;  /* 0xfff80000ff317424 */ /* 0x000fd400078e00ff */
[----:B------:R-:W-:Y:S05]  /*0cd0*/  @!P0 BRA `(.L_x_31) ;  /* 0x0000000000348947 */ /* 0x000fea0003800000 */
[----:B------:R-:W-:Y:S02]  /*0ce0*/  ISETP.NE.AND P0, PT, R56, 0x7ff00000, PT ;  /* 0x7ff000003800780c */ /* 0x000fe40003f05270 */
[----:B------:R-:W-:Y:S02]  /*0cf0*/  LOP3.LUT R49, R41, 0x80000000, R47, 0x48, !PT ;  /* 0x8000000029317812 */ /* 0x000fe400078e482f */
[----:B------:R-:W-:-:S13]  /*0d00*/  ISETP.EQ.OR P0, PT, R57, RZ, !P0 ;  /* 0x000000ff3900720c */ /* 0x000fda0004702670 */
[----:B------:R-:W-:Y:S01]  /*0d10*/  @P0 LOP3.LUT R2, R49, 0x7ff00000, RZ, 0xfc, !PT ;  /* 0x7ff0000031020812 */ /* 0x000fe200078efcff */
[----:B------:R-:W-:Y:S01]  /*0d20*/  @!P0 IMAD.MOV.U32 R48, RZ, RZ, RZ ;  /* 0x000000ffff308224 */ /* 0x000fe200078e00ff */
[----:B------:R-:W-:-:S03]  /*0d30*/  @P0 MOV R48, RZ ;  /* 0x000000ff00300202 */ /* 0x000fc60000000f00 */
[----:B------:R-:W-:Y:S01]  /*0d40*/  @P0 IMAD.MOV.U32 R49, RZ, RZ, R2 ;  /* 0x000000ffff310224 */ /* 0x000fe200078e0002 */
[----:B------:R-:W-:Y:S06]  /*0d50*/  BRA `(.L_x_31) ;  /* 0x0000000000147947 */ /* 0x000fec0003800000 */
.L_x_33:
[----:B------:R-:W-:Y:S01]  /*0d60*/  LOP3.LUT R49, R47, 0x80000, RZ, 0xfc, !PT ;  /* 0x000800002f317812 */ /* 0x000fe200078efcff */
[----:B------:R-:W-:Y:S01]  /*0d70*/  IMAD.MOV.U32 R48, RZ, RZ, R46 ;  /* 0x000000ffff307224 */ /* 0x000fe200078e002e */
[----:B------:R-:W-:Y:S06]  /*0d80*/  BRA `(.L_x_31) ;  /* 0x0000000000087947 */ /* 0x000fec0003800000 */
.L_x_32:
[----:B------:R-:W-:Y:S01]  /*0d90*/  LOP3.LUT R49, R41, 0x80000, RZ, 0xfc, !PT ;  /* 0x0008000029317812 */ /* 0x000fe200078efcff */
[----:B------:R-:W-:-:S07]  /*0da0*/  IMAD.MOV.U32 R48, RZ, RZ, R40 ;  /* 0x000000ffff307224 */ /* 0x000fce00078e0028 */
.L_x_31:
[----:B------:R-:W-:Y:S05]  /*0db0*/  BSYNC.RECONVERGENT B1 ;  /* 0x0000000000017941 */ /* 0x000fea0003800200 */
.L_x_29:
[----:B------:R-:W-:Y:S01]  /*0dc0*/  MOV R2, R0 ;  /* 0x0000000000027202 */ /* 0x000fe20000000f00 */
[----:B------:R-:W-:-:S04]  /*0dd0*/  IMAD.MOV.U32 R3, RZ, RZ, 0x0 ;  /* 0x00000000ff037424 */ /* 0x000fc800078e00ff */
[----:B------:R-:W-:Y:S05]  /*0de0*/  RET.REL.NODEC R2 `(_Z23dvc_D3Q19_Velocity_BC_zPdS_diii) ;  /* 0xfffffff002847950 */ /* 0x000fea0003c3ffff */
.L_x_34:
        /* <DEDUP_REMOVED lines=9> */
.L_x_173:


//--------------------- .text._Z32dvc_ScaLBL_D3Q19_AAodd_Flux_BC_zPiS_PdddS0_ii --------------------------
	.section	.text._Z32dvc_ScaLBL_D3Q19_AAodd_Flux_BC_zPiS_PdddS0_ii,"ax",@progbits
	.align	128
        .global         _Z32dvc_ScaLBL_D3Q19_AAodd_Flux_BC_zPiS_PdddS0_ii
        .type           _Z32dvc_ScaLBL_D3Q19_AAodd_Flux_BC_zPiS_PdddS0_ii,@function
        .size           _Z32dvc_ScaLBL_D3Q19_AAodd_Flux_BC_zPiS_PdddS0_ii,(.L_x_174 - _Z32dvc_ScaLBL_D3Q19_AAodd_Flux_BC_zPiS_PdddS0_ii)
        .other          _Z32dvc_ScaLBL_D3Q19_AAodd_Flux_BC_zPiS_PdddS0_ii,@"STO_CUDA_ENTRY STV_DEFAULT"
_Z32dvc_ScaLBL_D3Q19_AAodd_Flux_BC_zPiS_PdddS0_ii:
.text._Z32dvc_ScaLBL_D3Q19_AAodd_Flux_BC_zPiS_PdddS0_ii:
[----:B------:R-:W-:Y:S01]  /*0000*/  LDC R1, c[0x0][0x37c] ;  /* 0x0000df00ff017b82 */ /* 0x000fe20000000800 */
[----:B------:R-:W0:Y:S07]  /*0010*/  S2R R3, SR_TID.X ;  /* 0x0000000000037919 */ /* 0x000e2e0000002100 */
[----:B------:R-:W0:Y:S01]  /*0020*/  S2UR UR4, SR_CTAID.X ;  /* 0x00000000000479c3 */ /* 0x000e220000002500 */
[----:B------:R-:W1:Y:S01]  /*0030*/  LDCU UR5, c[0x0][0x3b0] ;  /* 0x00007600ff0577ac */ /* 0x000e620008000800 */
[----:B------:R-:W-:Y:S01]  /*0040*/  BSSY.RECONVERGENT B0, `(.L_x_35) ;  /* 0x0000069000007945 */ /* 0x000fe20003800200 */
[----:B------:R-:W-:Y:S01]  /*0050*/  CS2R R8, SRZ ;  /* 0x0000000000087805 */ /* 0x000fe2000001ff00 */
[----:B------:R-:W2:Y:S04]  /*0060*/  LDCU.64 UR6, c[0x0][0x358] ;  /* 0x00006b00ff0677ac */ /* 0x000ea80008000a00 */
[----:B------:R-:W0:Y:S02]  /*0070*/  LDC R0, c[0x0][0x360] ;  /* 0x0000d800ff007b82 */ /* 0x000e240000000800 */
[----:B0-----:R-:W-:-:S05]  /*0080*/  IMAD R2, R0, UR4, R3 ;  /* 0x0000000400027c24 */ /* 0x001fca000f8e0203 */
[----:B-1----:R-:W-:-:S13]  /*0090*/  ISETP.GE.AND P0, PT, R2, UR5, PT ;  /* 0x0000000502007c0c */ /* 0x002fda000bf06270 */
[----:B--2---:R-:W-:Y:S05]  /*00a0*/  @P0 BRA `(.L_x_36) ;  /* 0x0000000400880947 */ /* 0x004fea0003800000 */
[----:B------:R-:W0:Y:S08]  /*00b0*/  LDC R3, c[0x0][0x3a4] ;  /* 0x0000e900ff037b82 */ /* 0x000e300000000800 */
[----:B------:R-:W1:Y:S01]  /*00c0*/  LDC.64 R8, c[0x0][0x3a0] ;  /* 0x0000e800ff087b82 */ /* 0x000e620000000a00 */
[----:B0-----:R-:W1:Y:S01]  /*00d0*/  MUFU.RCP64H R5, R3 ;  /* 0x0000000300057308 */ /* 0x001e620000001800 */
[----:B------:R-:W-:-:S04]  /*00e0*/  IADD3 R4, PT, PT, R3, 0x300402, RZ ;  /* 0x0030040203047810 */ /* 0x000fc80007ffe0ff */
[----:B------:R-:W-:Y:S02]  /*00f0*/  FSETP.GEU.AND P0, PT, |R4|, 5.8789094863358348022e-39, PT ;  /* 0x004004020400780b */ /* 0x000fe40003f0e200 */
[----:B-1----:R-:W-:-:S08]  /*0100*/  DFMA R6, R4, -R8, 1 ;  /* 0x3ff000000406742b */ /* 0x002fd00000000808 */
[----:B------:R-:W-:-:S08]  /*0110*/  DFMA R6, R6, R6, R6 ;  /* 0x000000060606722b */ /* 0x000fd00000000006 */
[----:B------:R-:W-:-:S08]  /*0120*/  DFMA R6, R4, R6, R4 ;  /* 0x000000060406722b */ /* 0x000fd00000000004 */
[----:B------:R-:W-:-:S08]  /*0130*/  DFMA R8, R6, -R8, 1 ;  /* 0x3ff000000608742b */ /* 0x000fd00000000808 */
[----:B------:R-:W-:Y:S01]  /*0140*/  DFMA R8, R6, R8, R6 ;  /* 0x000000080608722b */ /* 0x000fe20000000006 */
[----:B------:R-:W-:Y:S10]  /*0150*/  @P0 BRA `(.L_x_37) ;  /* 0x0000000000100947 */ /* 0x000ff40003800000 */
[----:B------:R-:W-:Y:S02]  /*0160*/  LOP3.LUT R3, R3, 0x7fffffff, RZ, 0xc0, !PT ;  /* 0x7fffffff03037812 */ /* 0x000fe400078ec0ff */
[----:B------:R-:W-:Y:S02]  /*0170*/  MOV R4, 0x1a0 ;  /* 0x000001a000047802 */ /* 0x000fe40000000f00 */
[----:B------:R-:W-:-:S07]  /*0180*/  IADD3 R10, PT, PT, R3, -0x100000, RZ ;  /* 0xfff00000030a7810 */ /* 0x000fce0007ffe0ff */
[----:B------:R-:W-:Y:S05]  /*0190*/  CALL.REL.NOINC `($__internal_4_$__cuda_sm20_dblrcp_rn_slowpath_v3) ;  /* 0x0000000400d47944 */ /* 0x000fea0003c00000 */
.L_x_37:
[----:B------:R-:W0:Y:S08]  /*01a0*/  LDC.64 R6, c[0x0][0x388] ;  /* 0x0000e200ff067b82 */ /* 0x000e300000000a00 */
[----:B------:R-:W1:Y:S08]  /*01b0*/  LDC.64 R12, c[0x0][0x380] ;  /* 0x0000e000ff0c7b82 */ /* 0x000e700000000a00 */
[----:B------:R-:W2:Y:S01]  /*01c0*/  LDC R19, c[0x0][0x3b4] ;  /* 0x0000ed00ff137b82 */ /* 0x000ea20000000800 */
[----:B0-----:R-:W-:-:S07]  /*01d0*/  IMAD.WIDE R6, R2, 0x4, R6 ;  /* 0x0000000402067825 */ /* 0x001fce00078e0206 */
[----:B------:R-:W0:Y:S01]  /*01e0*/  LDC.64 R10, c[0x0][0x390] ;  /* 0x0000e400ff0a7b82 */ /* 0x000e220000000a00 */
[----:B------:R-:W1:Y:S02]  /*01f0*/  LDG.E R7, desc[UR6][R6.64] ;  /* 0x0000000606077981 */ /* 0x000e64000c1e1900 */
[----:B-1----:R-:W-:-:S05]  /*0200*/  IMAD.WIDE R4, R7, 0x4, R12 ;  /* 0x0000000407047825 */ /* 0x002fca00078e020c */
[----:B------:R-:W3:Y:S01]  /*0210*/  LDG.E R3, desc[UR6][R4.64] ;  /* 0x0000000604037981 */ /* 0x000ee2000c1e1900 */
[----:B--2---:R-:W-:-:S04]  /*0220*/  IMAD.WIDE R16, R19, 0x4, R4 ;  /* 0x0000000413107825 */ /* 0x004fc800078e0204 */
[----:B0-----:R-:W-:Y:S02]  /*0230*/  IMAD.WIDE R14, R7, 0x8, R10 ;  /* 0x00000008070e7825 */ /* 0x001fe400078e020a */
[----:B------:R-:W2:Y:S01]  /*0240*/  LDG.E R17, desc[UR6][R16.64] ;  /* 0x0000000610117981 */ /* 0x000ea2000c1e1900 */
[----:B------:R-:W-:-:S03]  /*0250*/  SHF.L.U32 R23, R19, 0x1, RZ ;  /* 0x0000000113177819 */ /* 0x000fc600000006ff */
[----:B------:R-:W4:Y:S02]  /*0260*/  LDG.E.64 R14, desc[UR6][R14.64] ;  /* 0x000000060e0e7981 */ /* 0x000f24000c1e1b00 */
[----:B------:R-:W-:-:S05]  /*0270*/  IMAD.WIDE R24, R23, 0x4, R4 ;  /* 0x0000000417187825 */ /* 0x000fca00078e0204 */
[----:B------:R0:W5:Y:S01]  /*0280*/  LDG.E R21, desc[UR6][R24.64] ;  /* 0x0000000618157981 */ /* 0x000162000c1e1900 */
[----:B---3--:R-:W-:-:S06]  /*0290*/  IMAD.WIDE R2, R3, 0x8, R10 ;  /* 0x0000000803027825 */ /* 0x008fcc00078e020a */
[----:B------:R-:W4:Y:S01]  /*02a0*/  LDG.E.64 R2, desc[UR6][R2.64] ;  /* 0x0000000602027981 */ /* 0x000f22000c1e1b00 */
[----:B------:R-:W-:-:S04]  /*02b0*/  IADD3 R4, PT, PT, R7, R23, RZ ;  /* 0x0000001707047210 */ /* 0x000fc80007ffe0ff */
[C---:B------:R-:W-:Y:S01]  /*02c0*/  LEA R28, R19.reuse, R4, 0x2 ;  /* 0x00000004131c7211 */ /* 0x040fe200078e10ff */
[----:B------:R-:W-:Y:S01]  /*02d0*/  IMAD.WIDE R26, R19, 0x4, R24 ;  /* 0x00000004131a7825 */ /* 0x000fe200078e0218 */
[CC--:B------:R-:W-:Y:S02]  /*02e0*/  IADD3 R7, PT, PT, R23.reuse, R19.reuse, R4 ;  /* 0x0000001317077210 */ /* 0x0c0fe40007ffe004 */
[----:B------:R-:W-:Y:S01]  /*02f0*/  IADD3 R4, PT, PT, R23, R28, RZ ;  /* 0x0000001c17047210 */ /* 0x000fe20007ffe0ff */
[----:B--2---:R-:W-:Y:S02]  /*0300*/  IMAD.WIDE R16, R17, 0x8, R10 ;  /* 0x0000000811107825 */ /* 0x004fe400078e020a */
[----:B------:R-:W2:Y:S01]  /*0310*/  LDG.E R27, desc[UR6][R26.64] ;  /* 0x000000061a1b7981 */ /* 0x000ea2000c1e1900 */
[----:B------:R-:W-:Y:S01]  /*0320*/  IADD3 R23, PT, PT, R23, R19, R4 ;  /* 0x0000001317177210 */ /* 0x000fe20007ffe004 */
[--C-:B------:R-:W-:Y:S01]  /*0330*/  IMAD.WIDE R6, R7, 0x4, R12.reuse ;  /* 0x0000000407067825 */ /* 0x100fe200078e020c */
[----:B------:R-:W-:Y:S01]  /*0340*/  LEA R18, R19, R4, 0x2 ;  /* 0x0000000413127211 */ /* 0x000fe200078e10ff */
[----:B------:R-:W3:Y:S02]  /*0350*/  LDG.E.64 R16, desc[UR6][R16.64] ;  /* 0x0000000610107981 */ /* 0x000ee4000c1e1b00 */
[----:B------:R-:W-:-:S02]  /*0360*/  IMAD.WIDE R28, R28, 0x4, R12 ;  /* 0x000000041c1c7825 */ /* 0x000fc400078e020c */
[----:B------:R-:W3:Y:S02]  /*0370*/  LDG.E R6, desc[UR6][R6.64] ;  /* 0x0000000606067981 */ /* 0x000ee4000c1e1900 */
[----:B0-----:R-:W-:Y:S02]  /*0380*/  IMAD.WIDE R24, R23, 0x4, R12 ;  /* 0x0000000417187825 */ /* 0x001fe400078e020c */
[----:B------:R-:W3:Y:S01]  /*0390*/  LDG.E R5, desc[UR6][R28.64] ;  /* 0x000000061c057981 */ /* 0x000ee2000c1e1900 */
[----:B------:R-:W-:-:S03]  /*03a0*/  LEA R23, R19, R23, 0x2 ;  /* 0x0000001713177211 */ /* 0x000fc600078e10ff */
[----:B------:R0:W3:Y:S01]  /*03b0*/  LDG.E R7, desc[UR6][R24.64] ;  /* 0x0000000618077981 */ /* 0x0000e2000c1e1900 */
[----:B-----5:R-:W-:-:S04]  /*03c0*/  IMAD.WIDE R20, R21, 0x8, R10 ;  /* 0x0000000815147825 */ /* 0x020fc800078e020a */
[--C-:B------:R-:W-:Y:S02]  /*03d0*/  IMAD.WIDE R22, R23, 0x4, R12.reuse ;  /* 0x0000000417167825 */ /* 0x100fe400078e020c */
[----:B------:R-:W5:Y:S02]  /*03e0*/  LDG.E.64 R20, desc[UR6][R20.64] ;  /* 0x0000000614147981 */ /* 0x000f64000c1e1b00 */
[----:B0-----:R-:W-:Y:S02]  /*03f0*/  IMAD.WIDE R24, R4, 0x4, R12 ;  /* 0x0000000404187825 */ /* 0x001fe400078e020c */
[----:B------:R-:W5:Y:S01]  /*0400*/  LDG.E R23, desc[UR6][R22.64] ;  /* 0x0000000616177981 */ /* 0x000f62000c1e1900 */
[----:B----4-:R-:W-:Y:S01]  /*0410*/  DADD R14, R14, R2 ;  /* 0x000000000e0e7229 */ /* 0x010fe20000000002 */
[----:B------:R-:W-:-:S04]  /*0420*/  IMAD.WIDE R2, R19, 0x4, R28 ;  /* 0x0000000413027825 */ /* 0x000fc800078e021c */
[----:B------:R-:W-:Y:S02]  /*0430*/  IMAD.WIDE R28, R18, 0x4, R12 ;  /* 0x00000004121c7825 */ /* 0x000fe400078e020c */
[----:B------:R-:W4:Y:S04]  /*0440*/  LDG.E R2, desc[UR6][R2.64] ;  /* 0x0000000602027981 */ /* 0x000f28000c1e1900 */
[----:B------:R0:W4:Y:S02]  /*0450*/  LDG.E R3, desc[UR6][R28.64] ;  /* 0x000000061c037981 */ /* 0x000124000c1e1900 */
[C---:B0-----:R-:W-:Y:S02]  /*0460*/  IMAD R29, R19.reuse, 0x8, R4 ;  /* 0x00000008131d7824 */ /* 0x041fe400078e0204 */
[----:B------:R0:W4:Y:S01]  /*0470*/  LDG.E R4, desc[UR6][R24.64] ;  /* 0x0000000618047981 */ /* 0x000122000c1e1900 */
[----:B------:R-:W-:-:S04]  /*0480*/  IMAD.WIDE R18, R19, 0x4, R24 ;  /* 0x0000000413127825 */ /* 0x000fc800078e0218 */
[----:B------:R-:W-:Y:S02]  /*0490*/  IMAD.WIDE R12, R29, 0x4, R12 ;  /* 0x000000041d0c7825 */ /* 0x000fe400078e020c */
[----:B------:R-:W4:Y:S04]  /*04a0*/  LDG.E R19, desc[UR6][R18.64] ;  /* 0x0000000612137981 */ /* 0x000f28000c1e1900 */
[----:B------:R-:W4:Y:S01]  /*04b0*/  LDG.E R13, desc[UR6][R12.64] ;  /* 0x000000060c0d7981 */ /* 0x000f22000c1e1900 */
[----:B--2---:R-:W-:Y:S01]  /*04c0*/  IMAD.WIDE R26, R27, 0x8, R10 ;  /* 0x000000081b1a7825 */ /* 0x004fe200078e020a */
[----:B---3--:R-:W-:-:S03]  /*04d0*/  DADD R14, R16, R14 ;  /* 0x00000000100e7229 */ /* 0x008fc6000000000e */
[--C-:B0-----:R-:W-:Y:S02]  /*04e0*/  IMAD.WIDE R24, R6, 0x8, R10.reuse ;  /* 0x0000000806187825 */ /* 0x101fe400078e020a */
[----:B------:R-:W2:Y:S02]  /*04f0*/  LDG.E.64 R26, desc[UR6][R26.64] ;  /* 0x000000061a1a7981 */ /* 0x000ea4000c1e1b00 */
[--C-:B------:R-:W-:Y:S02]  /*0500*/  IMAD.WIDE R16, R5, 0x8, R10.reuse ;  /* 0x0000000805107825 */ /* 0x100fe400078e020a */
[----:B------:R-:W3:Y:S02]  /*0510*/  LDG.E.64 R24, desc[UR6][R24.64] ;  /* 0x0000000618187981 */ /* 0x000ee4000c1e1b00 */
[--C-:B------:R-:W-:Y:S02]  /*0520*/  IMAD.WIDE R6, R7, 0x8, R10.reuse ;  /* 0x0000000807067825 */ /* 0x100fe400078e020a */
[----:B------:R-:W3:Y:S04]  /*0530*/  LDG.E.64 R16, desc[UR6][R16.64] ;  /* 0x0000000610107981 */ /* 0x000ee8000c1e1b00 */
[----:B------:R-:W3:Y:S01]  /*0540*/  LDG.E.64 R6, desc[UR6][R6.64] ;  /* 0x0000000606067981 */ /* 0x000ee2000c1e1b00 */
[----:B-----5:R-:W-:Y:S01]  /*0550*/  DADD R14, R20, R14 ;  /* 0x00000000140e7229 */ /* 0x020fe2000000000e */
[----:B------:R-:W-:-:S06]  /*0560*/  IMAD.WIDE R20, R23, 0x8, R10 ;  /* 0x0000000817147825 */ /* 0x000fcc00078e020a */
[----:B------:R-:W5:Y:S01]  /*0570*/  LDG.E.64 R20, desc[UR6][R20.64] ;  /* 0x0000000614147981 */ /* 0x000f62000c1e1b00 */
[----:B----4-:R-:W-:-:S06]  /*0580*/  IMAD.WIDE R28, R2, 0x8, R10 ;  /* 0x00000008021c7825 */ /* 0x010fcc00078e020a */
[----:B------:R-:W4:Y:S01]  /*0590*/  LDG.E.64 R28, desc[UR6][R28.64] ;  /* 0x000000061c1c7981 */ /* 0x000f22000c1e1b00 */
[----:B------:R-:W-:-:S06]  /*05a0*/  IMAD.WIDE R2, R3, 0x8, R10 ;  /* 0x0000000803027825 */ /* 0x000fcc00078e020a */
[----:B------:R-:W5:Y:S01]  /*05b0*/  LDG.E.64 R2, desc[UR6][R2.64] ;  /* 0x0000000602027981 */ /* 0x000f62000c1e1b00 */
[----:B------:R-:W-:-:S06]  /*05c0*/  IMAD.WIDE R4, R4, 0x8, R10 ;  /* 0x0000000804047825 */ /* 0x000fcc00078e020a */
[----:B------:R-:W5:Y:S01]  /*05d0*/  LDG.E.64 R4, desc[UR6][R4.64] ;  /* 0x0000000604047981 */ /* 0x000f62000c1e1b00 */
[----:B------:R-:W-:-:S04]  /*05e0*/  IMAD.WIDE R18, R19, 0x8, R10 ;  /* 0x0000000813127825 */ /* 0x000fc800078e020a */
[----:B------:R-:W-:Y:S02]  /*05f0*/  IMAD.WIDE R10, R13, 0x8, R10 ;  /* 0x000000080d0a7825 */ /* 0x000fe400078e020a */
[----:B------:R-:W5:Y:S04]  /*0600*/  LDG.E.64 R18, desc[UR6][R18.64] ;  /* 0x0000000612127981 */ /* 0x000f68000c1e1b00 */
[----:B------:R-:W5:Y:S01]  /*0610*/  LDG.E.64 R10, desc[UR6][R10.64] ;  /* 0x000000060a0a7981 */ /* 0x000f62000c1e1b00 */
[----:B--2---:R-:W-:-:S08]  /*0620*/  DADD R14, R26, R14 ;  /* 0x000000001a0e7229 */ /* 0x004fd0000000000e */
[----:B---3--:R-:W-:Y:S02]  /*0630*/  DADD R14, R16, R14 ;  /* 0x00000000100e7229 */ /* 0x008fe4000000000e */
[----:B------:R-:W-:-:S06]  /*0640*/  DADD R6, R24, R6 ;  /* 0x0000000018067229 */ /* 0x000fcc0000000006 */
[----:B----4-:R-:W-:Y:S02]  /*0650*/  DADD R14, R28, R14 ;  /* 0x000000001c0e7229 */ /* 0x010fe4000000000e */
[----:B-----5:R-:W-:-:S08]  /*0660*/  DADD R2, R2, R6 ;  /* 0x0000000002027229 */ /* 0x020fd00000000006 */
[----:B------:R-:W-:Y:S02]  /*0670*/  DADD R2, R20, R2 ;  /* 0x0000000014027229 */ /* 0x000fe40000000002 */
[----:B------:R-:W-:-:S08]  /*0680*/  DADD R4, R4, R14 ;  /* 0x0000000004047229 */ /* 0x000fd0000000000e */
[----:B------:R-:W-:Y:S02]  /*0690*/  DADD R4, R18, R4 ;  /* 0x0000000012047229 */ /* 0x000fe40000000004 */
[----:B------:R-:W-:-:S08]  /*06a0*/  DADD R2, R10, R2 ;  /* 0x000000000a027229 */ /* 0x000fd00000000002 */
[----:B------:R-:W-:-:S08]  /*06b0*/  DFMA R2, R2, 2, R4 ;  /* 0x400000000202782b */ /* 0x000fd00000000004 */
[----:B------:R-:W-:-:S11]  /*06c0*/  DMUL R8, R2, R8 ;  /* 0x0000000802087228 */ /* 0x000fd60000000000 */
.L_x_36:
[----:B------:R-:W-:Y:S05]  /*06d0*/  BSYNC.RECONVERGENT B0 ;  /* 0x0000000000007941 */ /* 0x000fea0003800200 */
.L_x_35:
[----:B------:R-:W0:Y:S01]  /*06e0*/  LDCU UR4, c[0x0][0x364] ;  /* 0x00006c80ff0477ac */ /* 0x000e220008000800 */
[----:B------:R-:W1:Y:S01]  /*06f0*/  S2R R3, SR_TID.Y ;  /* 0x0000000000037919 */ /* 0x000e620000002200 */
[----:B------:R-:W2:Y:S01]  /*0700*/  LDCU UR5, c[0x0][0x368] ;  /* 0x00006d00ff0577ac */ /* 0x000ea20008000800 */
[----:B------:R-:W1:Y:S01]  /*0710*/  S2R R4, SR_TID.Z ;  /* 0x0000000000047919 */ /* 0x000e620000002300 */
[----:B------:R-:W3:Y:S01]  /*0720*/  S2R R6, SR_TID.X ;  /* 0x0000000000067919 */ /* 0x000ee20000002100 */
[----:B0-----:R-:W-:-:S04]  /*0730*/  IMAD R2, R0, UR4, RZ ;  /* 0x0000000400027c24 */ /* 0x001fc8000f8e02ff */
[----:B--2---:R-:W-:-:S05]  /*0740*/  IMAD R2, R2, UR5, RZ ;  /* 0x0000000502027c24 */ /* 0x004fca000f8e02ff */
[----:B------:R-:W-:Y:S01]  /*0750*/  ISETP.GE.U32.AND P1, PT, R2, 0x2, PT ;  /* 0x000000020200780c */ /* 0x000fe20003f26070 */
[----:B-1----:R-:W-:-:S04]  /*0760*/  IMAD R3, R4, UR4, R3 ;  /* 0x0000000404037c24 */ /* 0x002fc8000f8e0203 */
[----:B------:R-:W-:-:S05]  /*0770*/  IMAD R3, R3, R0, RZ ;  /* 0x0000000003037224 */ /* 0x000fca00078e02ff */
[----:B---3--:R-:W-:-:S03]  /*0780*/  LOP3.LUT P0, RZ, R3, R6, RZ, 0xfc, !PT ;  /* 0x0000000603ff7212 */ /* 0x008fc6000780fcff */
[----:B------:R-:W-:Y:S10]  /*0790*/  @!P1 BRA `(.L_x_38) ;  /* 0x0000000000449947 */ /* 0x000ff40003800000 */
[----:B------:R-:W0:Y:S01]  /*07a0*/  S2UR UR5, SR_CgaCtaId ;  /* 0x00000000000579c3 */ /* 0x000e220000008800 */
[----:B------:R-:W-:Y:S01]  /*07b0*/  UMOV UR4, 0x400 ;  /* 0x0000040000047882 */ /* 0x000fe20000000000 */
[----:B------:R-:W-:Y:S02]  /*07c0*/  IADD3 R0, PT, PT, R3, R6, RZ ;  /* 0x0000000603007210 */ /* 0x000fe40007ffe0ff */
[----:B------:R-:W-:Y:S01]  /*07d0*/  MOV R4, R2 ;  /* 0x0000000200047202 */ /* 0x000fe20000000f00 */
[----:B0-----:R-:W-:-:S06]  /*07e0*/  ULEA UR4, UR5, UR4, 0x18 ;  /* 0x0000000405047291 */ /* 0x001fcc000f8ec0ff */
[----:B------:R-:W-:-:S07]  /*07f0*/  LEA R5, R0, UR4, 0x3 ;  /* 0x0000000400057c11 */ /* 0x000fce000f8e18ff */
.L_x_39:
[----:B------:R-:W-:Y:S01]  /*0800*/  SHF.R.U32.HI R6, RZ, 0x1, R4 ;  /* 0x00000001ff067819 */ /* 0x000fe20000011604 */
[----:B------:R-:W-:Y:S01]  /*0810*/  STS.64 [R5], R8 ;  /* 0x0000000805007388 */ /* 0x000fe20000000a00 */
[----:B------:R-:W-:Y:S02]  /*0820*/  BAR.SYNC.DEFER_BLOCKING 0x0 ;  /* 0x0000000000007b1d */ /* 0x000fe40000010000 */
[----:B------:R-:W-:Y:S02]  /*0830*/  ISETP.GT.U32.AND P1, PT, R6, R0, PT ;  /* 0x000000000600720c */ /* 0x000fe40003f24070 */
[----:B------:R-:W-:Y:S02]  /*0840*/  ISETP.GT.U32.AND P2, PT, R4, 0x3, PT ;  /* 0x000000030400780c */ /* 0x000fe40003f44070 */
[----:B------:R-:W-:-:S09]  /*0850*/  MOV R4, R6 ;  /* 0x0000000600047202 */ /* 0x000fd20000000f00 */
[----:B------:R-:W-:-:S06]  /*0860*/  @P1 LEA R2, R6, R5, 0x3 ;  /* 0x0000000506021211 */ /* 0x000fcc00078e18ff */
[----:B------:R-:W0:Y:S02]  /*0870*/  @P1 LDS.64 R2, [R2] ;  /* 0x0000000002021984 */ /* 0x000e240000000a00 */
[----:B0-----:R-:W-:Y:S01]  /*0880*/  @P1 DADD R8, R8, R2 ;  /* 0x0000000008081229 */ /* 0x001fe20000000002 */
[----:B------:R-:W-:Y:S06]  /*0890*/  BAR.SYNC.DEFER_BLOCKING 0x0 ;  /* 0x0000000000007b1d */ /* 0x000fec0000010000 */
[----:B------:R-:W-:Y:S05]  /*08a0*/  @P2 BRA `(.L_x_39) ;  /* 0xfffffffc00d42947 */ /* 0x000fea000383ffff */
.L_x_38:
[----:B------:R-:W-:Y:S05]  /*08b0*/  @P0 EXIT ;  /* 0x000000000000094d */ /* 0x000fea0003800000 */
[----:B------:R-:W0:Y:S02]  /*08c0*/  LDC.64 R2, c[0x0][0x3a8] ;  /* 0x0000ea00ff027b82 */ /* 0x000e240000000a00 */
[----:B0-----:R-:W-:Y:S01]  /*08d0*/  REDG.E.ADD.F64.RN.STRONG.GPU desc[UR6][R2.64], R8 ;  /* 0x00000008020079a6 */ /* 0x001fe2000c12ff06 */
[----:B------:R-:W-:Y:S05]  /*08e0*/  EXIT ;  /* 0x000000000000794d */ /* 0x000fea0003800000 */
        .weak           $__internal_4_$__cuda_sm20_dblrcp_rn_slowpath_v3
        .type           $__internal_4_$__cuda_sm20_dblrcp_rn_slowpath_v3,@function
        .size           $__internal_4_$__cuda_sm20_dblrcp_rn_slowpath_v3,(.L_x_174 - $__internal_4_$__cuda_sm20_dblrcp_rn_slowpath_v3)
$__internal_4_$__cuda_sm20_dblrcp_rn_slowpath_v3:
[----:B------:R-:W0:Y:S08]  /*08f0*/  LDC.64 R6, c[0x0][0x3a0] ;  /* 0x0000e800ff067b82 */ /* 0x000e300000000a00 */
[----:B------:R-:W1:Y:S01]  /*0900*/  LDC R3, c[0x0][0x3a4] ;  /* 0x0000e900ff037b82 */ /* 0x000e620000000800 */
[----:B0-----:R-:W-:-:S14]  /*0910*/  DSETP.GTU.AND P0, PT, |R6|, +INF , PT ;  /* 0x7ff000000600742a */ /* 0x001fdc0003f0c200 */
[----:B-1----:R-:W-:Y:S05]  /*0920*/  @P0 BRA `(.L_x_40) ;  /* 0x0000000000800947 */ /* 0x002fea0003800000 */
[----:B------:R-:W-:-:S05]  /*0930*/  LOP3.LUT R5, R3, 0x7fffffff, RZ, 0xc0, !PT ;  /* 0x7fffffff03057812 */ /* 0x000fca00078ec0ff */
[----:B------:R-:W-:-:S05]  /*0940*/  VIADD R8, R5, 0xffffffff ;  /* 0xffffffff05087836 */ /* 0x000fca0000000000 */
[----:B------:R-:W-:-:S13]  /*0950*/  ISETP.GE.U32.AND P0, PT, R8, 0x7fefffff, PT ;  /* 0x7fefffff0800780c */ /* 0x000fda0003f06070 */
[----:B------:R-:W-:Y:S02]  /*0960*/  @P0 LOP3.LUT R9, R3, 0x7ff00000, RZ, 0x3c, !PT ;  /* 0x7ff0000003090812 */ /* 0x000fe400078e3cff */
[----:B------:R-:W-:Y:S01]  /*0970*/  @P0 MOV R8, RZ ;  /* 0x000000ff00080202 */ /* 0x000fe20000000f00 */
[----:B------:R-:W-:Y:S06]  /*0980*/  @P0 BRA `(.L_x_41) ;  /* 0x0000000000700947 */ /* 0x000fec0003800000 */
[----:B------:R-:W-:-:S13]  /*0990*/  ISETP.GE.U32.AND P0, PT, R5, 0x1000001, PT ;  /* 0x010000010500780c */ /* 0x000fda0003f06070 */
[----:B------:R-:W-:Y:S05]  /*09a0*/  @!P0 BRA `(.L_x_42) ;  /* 0x0000000000388947 */ /* 0x000fea0003800000 */
[----:B------:R-:W0:Y:S01]  /*09b0*/  LDCU UR4, c[0x0][0x3a0] ;  /* 0x00007400ff0477ac */ /* 0x000e220008000800 */
[----:B------:R-:W-:-:S04]  /*09c0*/  IADD3 R9, PT, PT, R3, -0x3fe00000, RZ ;  /* 0xc020000003097810 */ /* 0x000fc80007ffe0ff */
[----:B------:R-:W1:Y:S01]  /*09d0*/  MUFU.RCP64H R11, R9 ;  /* 0x00000009000b7308 */ /* 0x000e620000001800 */
[----:B0-----:R-:W-:-:S06]  /*09e0*/  MOV R8, UR4 ;  /* 0x0000000400087c02 */ /* 0x001fcc0008000f00 */
[----:B-1----:R-:W-:-:S08]  /*09f0*/  DFMA R12, -R8, R10, 1 ;  /* 0x3ff00000080c742b */ /* 0x002fd0000000010a */
[----:B------:R-:W-:-:S08]  /*0a00*/  DFMA R12, R12, R12, R12 ;  /* 0x0000000c0c0c722b */ /* 0x000fd0000000000c */
[----:B------:R-:W-:-:S08]  /*0a10*/  DFMA R12, R10, R12, R10 ;  /* 0x0000000c0a0c722b */ /* 0x000fd0000000000a */
[----:B------:R-:W-:-:S08]  /*0a20*/  DFMA R10, -R8, R12, 1 ;  /* 0x3ff00000080a742b */ /* 0x000fd0000000010c */
[----:B------:R-:W-:-:S08]  /*0a30*/  DFMA R10, R12, R10, R12 ;  /* 0x0000000a0c0a722b */ /* 0x000fd0000000000c */
[----:B------:R-:W-:-:S08]  /*0a40*/  DMUL R10, R10, 2.2250738585072013831e-308 ;  /* 0x001000000a0a7828 */ /* 0x000fd00000000000 */
[----:B------:R-:W-:-:S08]  /*0a50*/  DFMA R6, R10, -R6, 1 ;  /* 0x3ff000000a06742b */ /* 0x000fd00000000806 */
[----:B------:R-:W-:-:S08]  /*0a60*/  DFMA R6, R6, R6, R6 ;  /* 0x000000060606722b */ /* 0x000fd00000000006 */
[----:B------:R-:W-:Y:S01]  /*0a70*/  DFMA R8, R10, R6, R10 ;  /* 0x000000060a08722b */ /* 0x000fe2000000000a */
[----:B------:R-:W-:Y:S10]  /*0a80*/  BRA `(.L_x_41) ;  /* 0x0000000000307947 */ /* 0x000ff40003800000 */
.L_x_42:
        /* <DEDUP_REMOVED lines=10> */
.L_x_40:
[----:B------:R-:W0:Y:S01]  /*0b30*/  LDC R8, c[0x0][0x3a0] ;  /* 0x0000e800ff087b82 */ /* 0x000e220000000800 */
[----:B------:R-:W-:-:S07]  /*0b40*/  LOP3.LUT R9, R3, 0x80000, RZ, 0xfc, !PT ;  /* 0x0008000003097812 */ /* 0x000fce00078efcff */
.L_x_41:
[----:B------:R-:W-:-:S04]  /*0b50*/  MOV R5, 0x0 ;  /* 0x0000000000057802 */ /* 0x000fc80000000f00 */
[----:B0-----:R-:W-:Y:S05]  /*0b60*/  RET.REL.NODEC R4 `(_Z32dvc_ScaLBL_D3Q19_AAodd_Flux_BC_zPiS_PdddS0_ii) ;  /* 0xfffffff404247950 */ /* 0x001fea0003c3ffff */
.L_x_43:
        /* <DEDUP_REMOVED lines=9> */
.L_x_174:


//--------------------- .text._Z33dvc_ScaLBL_D3Q19_AAeven_Flux_BC_zPiPdddS0_ii --------------------------
	.section	.text._Z33dvc_ScaLBL_D3Q19_AAeven_Flux_BC_zPiPdddS0_ii,"ax",@progbits
	.align	128
        .global         _Z33dvc_ScaLBL_D3Q19_AAeven_Flux_BC_zPiPdddS0_ii
        .type           _Z33dvc_ScaLBL_D3Q19_AAeven_Flux_BC_zPiPdddS0_ii,@function
        .size           _Z33dvc_ScaLBL_D3Q19_AAeven_Flux_BC_zPiPdddS0_ii,(.L_x_175 - _Z33dvc_ScaLBL_D3Q19_AAeven_Flux_BC_zPiPdddS0_ii)
        .other          _Z33dvc_ScaLBL_D3Q19_AAeven_Flux_BC_zPiPdddS0_ii,@"STO_CUDA_ENTRY STV_DEFAULT"
_Z33dvc_ScaLBL_D3Q19_AAeven_Flux_BC_zPiPdddS0_ii:
.text._Z33dvc_ScaLBL_D3Q19_AAeven_Flux_BC_zPiPdddS0_ii:
[----:B------:R-:W-:Y:S01]  /*0000*/  LDC R1, c[0x0][0x37c] ;  /* 0x0000df00ff017b82 */ /* 0x000fe20000000800 */
[----:B------:R-:W0:Y:S07]  /*0010*/  S2R R3, SR_TID.X ;  /* 0x0000000000037919 */ /* 0x000e2e0000002100 */
[----:B------:R-:W0:Y:S01]  /*0020*/  S2UR UR4, SR_CTAID.X ;  /* 0x00000000000479c3 */ /* 0x000e220000002500 */
[----:B------:R-:W1:Y:S01]  /*0030*/  LDCU UR5, c[0x0][0x3a8] ;  /* 0x00007500ff0577ac */ /* 0x000e620008000800 */
[----:B------:R-:W-:Y:S01]  /*0040*/  BSSY.RECONVERGENT B0, `(.L_x_44) ;  /* 0x0000053000007945 */ /* 0x000fe20003800200 */
[----:B------:R-:W2:Y:S05]  /*0050*/  LDCU.64 UR6, c[0x0][0x358] ;  /* 0x00006b00ff0677ac */ /* 0x000eaa0008000a00 */
[----:B------:R-:W0:Y:S02]  /*0060*/  LDC R0, c[0x0][0x360] ;  /* 0x0000d800ff007b82 */ /* 0x000e240000000800 */
[----:B0-----:R-:W-:Y:S01]  /*0070*/  IMAD R4, R0, UR4, R3 ;  /* 0x0000000400047c24 */ /* 0x001fe2000f8e0203 */
[----:B------:R-:W-:-:S04]  /*0080*/  CS2R R2, SRZ ;  /* 0x0000000000027805 */ /* 0x000fc8000001ff00 */
        /* <DEDUP_REMOVED lines=13> */
[----:B------:R-:W-:-:S04]  /*0160*/  LOP3.LUT R2, R5, 0x7fffffff, RZ, 0xc0, !PT ;  /* 0x7fffffff05027812 */ /* 0x000fc800078ec0ff */
[----:B------:R-:W-:Y:S02]  /*0170*/  IADD3 R10, PT, PT, R2, -0x100000, RZ ;  /* 0xfff00000020a7810 */ /* 0x000fe40007ffe0ff */
[----:B------:R-:W-:-:S07]  /*0180*/  MOV R2, 0x1a0 ;  /* 0x000001a000027802 */ /* 0x000fce0000000f00 */
[----:B------:R-:W-:Y:S05]  /*0190*/  CALL.REL.NOINC `($__internal_5_$__cuda_sm20_dblrcp_rn_slowpath_v3) ;  /* 0x00000004007c7944 */ /* 0x000fea0003c00000 */
[----:B------:R-:W-:Y:S01]  /*01a0*/  MOV R2, R8 ;  /* 0x0000000800027202 */ /* 0x000fe20000000f00 */
[----:B------:R-:W-:-:S07]  /*01b0*/  IMAD.MOV.U32 R3, RZ, RZ, R9 ;  /* 0x000000ffff037224 */ /* 0x000fce00078e0009 */
.L_x_46:
[----:B------:R-:W0:Y:S08]  /*01c0*/  LDC.64 R10, c[0x0][0x380] ;  /* 0x0000e000ff0a7b82 */ /* 0x000e300000000a00 */
[----:B------:R-:W1:Y:S01]  /*01d0*/  LDC R25, c[0x0][0x3ac] ;  /* 0x0000eb00ff197b82 */ /* 0x000e620000000800 */
[----:B0-----:R-:W-:-:S07]  /*01e0*/  IMAD.WIDE R10, R4, 0x4, R10 ;  /* 0x00000004040a7825 */ /* 0x001fce00078e020a */
[----:B------:R-:W0:Y:S01]  /*01f0*/  LDC.64 R4, c[0x0][0x388] ;  /* 0x0000e200ff047b82 */ /* 0x000e220000000a00 */
[----:B------:R-:W0:Y:S01]  /*0200*/  LDG.E R11, desc[UR6][R10.64] ;  /* 0x000000060a0b7981 */ /* 0x000e22000c1e1900 */
[----:B-1----:R-:W-:Y:S01]  /*0210*/  SHF.L.U32 R8, R25, 0x1, RZ ;  /* 0x0000000119087819 */ /* 0x002fe200000006ff */
[----:B0-----:R-:W-:-:S03]  /*0220*/  IMAD.WIDE R16, R11, 0x8, R4 ;  /* 0x000000080b107825 */ /* 0x001fc600078e0204 */
[----:B------:R-:W-:Y:S01]  /*0230*/  IADD3 R18, PT, PT, R11, R8, RZ ;  /* 0x000000080b127210 */ /* 0x000fe20007ffe0ff */
[--C-:B------:R-:W-:Y:S02]  /*0240*/  IMAD.WIDE R6, R8, 0x8, R16.reuse ;  /* 0x0000000808067825 */ /* 0x100fe400078e0210 */
[----:B------:R0:W2:Y:S02]  /*0250*/  LDG.E.64 R8, desc[UR6][R16.64] ;  /* 0x0000000610087981 */ /* 0x0000a4000c1e1b00 */
[----:B------:R-:W-:Y:S02]  /*0260*/  IMAD.WIDE R14, R25, 0x8, R16 ;  /* 0x00000008190e7825 */ /* 0x000fe400078e0210 */
[----:B------:R1:W2:Y:S01]  /*0270*/  LDG.E.64 R12, desc[UR6][R6.64] ;  /* 0x00000006060c7981 */ /* 0x0002a2000c1e1b00 */
[----:B------:R-:W-:-:S03]  /*0280*/  IADD3 R20, PT, PT, R18, -R25, RZ ;  /* 0x8000001912147210 */ /* 0x000fc60007ffe0ff */
[----:B------:R-:W3:Y:S02]  /*0290*/  LDG.E.64 R14, desc[UR6][R14.64] ;  /* 0x000000060e0e7981 */ /* 0x000ee4000c1e1b00 */
[----:B------:R-:W-:-:S04]  /*02a0*/  IMAD R11, R25, 0x3, R20 ;  /* 0x00000003190b7824 */ /* 0x000fc800078e0214 */
[----:B------:R-:W-:-:S05]  /*02b0*/  IMAD.WIDE R10, R11, 0x8, R4 ;  /* 0x000000080b0a7825 */ /* 0x000fca00078e0204 */
[----:B------:R-:W4:Y:S01]  /*02c0*/  LDG.E.64 R26, desc[UR6][R10.64] ;  /* 0x000000060a1a7981 */ /* 0x000f22000c1e1b00 */
[----:B------:R-:W-:-:S06]  /*02d0*/  IMAD.WIDE R20, R25, 0x8, R6 ;  /* 0x0000000819147825 */ /* 0x000fcc00078e0206 */
[----:B------:R-:W5:Y:S01]  /*02e0*/  LDG.E.64 R20, desc[UR6][R20.64] ;  /* 0x0000000614147981 */ /* 0x000f62000c1e1b00 */
[----:B------:R-:W-:-:S04]  /*02f0*/  IMAD R18, R25, 0x3, R18 ;  /* 0x0000000319127824 */ /* 0x000fc800078e0212 */
[----:B------:R-:W-:-:S04]  /*0300*/  IMAD R22, R25, 0x3, R18 ;  /* 0x0000000319167824 */ /* 0x000fc800078e0212 */
[----:B0-----:R-:W-:-:S04]  /*0310*/  IMAD.IADD R16, R22, 0x1, -R25 ;  /* 0x0000000116107824 */ /* 0x001fc800078e0a19 */
[C---:B-1----:R-:W-:Y:S02]  /*0320*/  IMAD R7, R25.reuse, 0x3, R16 ;  /* 0x0000000319077824 */ /* 0x042fe400078e0210 */
[----:B------:R-:W-:-:S04]  /*0330*/  IMAD R24, R25, 0x3, R22 ;  /* 0x0000000319187824 */ /* 0x000fc800078e0216 */
[----:B------:R-:W-:Y:S02]  /*0340*/  IMAD R23, R25, 0x3, R24 ;  /* 0x0000000319177824 */ /* 0x000fe400078e0218 */
[----:B------:R-:W-:-:S03]  /*0350*/  IMAD.WIDE R16, R16, 0x8, R4 ;  /* 0x0000000810107825 */ /* 0x000fc600078e0204 */
[----:B------:R-:W-:-:S03]  /*0360*/  IADD3 R24, PT, PT, R23, R25, RZ ;  /* 0x0000001917187210 */ /* 0x000fc60007ffe0ff */
[----:B------:R-:W5:Y:S02]  /*0370*/  LDG.E.64 R16, desc[UR6][R16.64] ;  /* 0x0000000610107981 */ /* 0x000f64000c1e1b00 */
[----:B------:R-:W-:Y:S01]  /*0380*/  IMAD R29, R25, 0x3, R24 ;  /* 0x00000003191d7824 */ /* 0x000fe200078e0218 */
[----:B--2---:R-:W-:-:S08]  /*0390*/  DADD R8, R8, R12 ;  /* 0x0000000008087229 */ /* 0x004fd0000000000c */
[----:B---3--:R-:W-:Y:S01]  /*03a0*/  DADD R18, R14, R8 ;  /* 0x000000000e127229 */ /* 0x008fe20000000008 */
[----:B------:R-:W-:-:S04]  /*03b0*/  IMAD.WIDE R8, R7, 0x8, R4 ;  /* 0x0000000807087825 */ /* 0x000fc800078e0204 */
[----:B------:R-:W-:-:S04]  /*03c0*/  IMAD.WIDE R12, R25, 0x8, R10 ;  /* 0x00000008190c7825 */ /* 0x000fc800078e020a */
[----:B------:R-:W-:Y:S01]  /*03d0*/  IMAD.WIDE R14, R25, 0x8, R8 ;  /* 0x00000008190e7825 */ /* 0x000fe200078e0208 */
[----:B----4-:R-:W-:Y:S01]  /*03e0*/  DADD R26, R26, R18 ;  /* 0x000000001a1a7229 */ /* 0x010fe20000000012 */
[----:B------:R-:W2:Y:S02]  /*03f0*/  LDG.E.64 R12, desc[UR6][R12.64] ;  /* 0x000000060c0c7981 */ /* 0x000ea4000c1e1b00 */
[--C-:B------:R-:W-:Y:S02]  /*0400*/  IMAD.WIDE R6, R22, 0x8, R4.reuse ;  /* 0x0000000816067825 */ /* 0x100fe400078e0204 */
[----:B------:R-:W2:Y:S04]  /*0410*/  LDG.E.64 R14, desc[UR6][R14.64] ;  /* 0x000000060e0e7981 */ /* 0x000ea8000c1e1b00 */
[----:B------:R0:W3:Y:S01]  /*0420*/  LDG.E.64 R10, desc[UR6][R6.64] ;  /* 0x00000006060a7981 */ /* 0x0000e2000c1e1b00 */
[----:B------:R-:W-:Y:S01]  /*0430*/  IMAD.WIDE R18, R23, 0x8, R4 ;  /* 0x0000000817127825 */ /* 0x000fe200078e0204 */
[----:B-----5:R-:W-:-:S02]  /*0440*/  DADD R20, R20, R26 ;  /* 0x0000000014147229 */ /* 0x020fc4000000001a */
[----:B------:R-:W4:Y:S04]  /*0450*/  LDG.E.64 R8, desc[UR6][R8.64] ;  /* 0x0000000608087981 */ /* 0x000f28000c1e1b00 */
[----:B------:R-:W5:Y:S01]  /*0460*/  LDG.E.64 R26, desc[UR6][R18.64] ;  /* 0x00000006121a7981 */ /* 0x000f62000c1e1b00 */
[----:B------:R-:W-:-:S04]  /*0470*/  IMAD.WIDE R22, R25, 0x8, R18 ;  /* 0x0000000819167825 */ /* 0x000fc800078e0212 */
[----:B------:R-:W-:Y:S02]  /*0480*/  IMAD.WIDE R24, R25, 0x8, R6 ;  /* 0x0000000819187825 */ /* 0x000fe400078e0206 */
[----:B------:R-:W4:Y:S02]  /*0490*/  LDG.E.64 R22, desc[UR6][R22.64] ;  /* 0x0000000616167981 */ /* 0x000f24000c1e1b00 */
[----:B0-----:R-:W-:Y:S02]  /*04a0*/  IMAD.WIDE R6, R29, 0x8, R4 ;  /* 0x000000081d067825 */ /* 0x001fe400078e0204 */
[----:B------:R-:W4:Y:S04]  /*04b0*/  LDG.E.64 R4, desc[UR6][R24.64] ;  /* 0x0000000618047981 */ /* 0x000f28000c1e1b00 */
[----:B------:R-:W4:Y:S01]  /*04c0*/  LDG.E.64 R6, desc[UR6][R6.64] ;  /* 0x0000000606067981 */ /* 0x000f22000c1e1b00 */
[----:B--2---:R-:W-:-:S02]  /*04d0*/  DADD R12, R12, R14 ;  /* 0x000000000c0c7229 */ /* 0x004fc4000000000e */
[----:B---3--:R-:W-:-:S08]  /*04e0*/  DADD R10, R10, R20 ;  /* 0x000000000a0a7229 */ /* 0x008fd00000000014 */
[----:B------:R-:W-:Y:S02]  /*04f0*/  DADD R10, R16, R10 ;  /* 0x00000000100a7229 */ /* 0x000fe4000000000a */
[----:B-----5:R-:W-:-:S06]  /*0500*/  DADD R12, R26, R12 ;  /* 0x000000001a0c7229 */ /* 0x020fcc000000000c */
[----:B----4-:R-:W-:Y:S02]  /*0510*/  DADD R8, R8, R10 ;  /* 0x0000000008087229 */ /* 0x010fe4000000000a */
[----:B------:R-:W-:-:S06]  /*0520*/  DADD R12, R22, R12 ;  /* 0x00000000160c7229 */ /* 0x000fcc000000000c */
[----:B------:R-:W-:Y:S02]  /*0530*/  DADD R4, R4, R8 ;  /* 0x0000000004047229 */ /* 0x000fe40000000008 */
[----:B------:R-:W-:-:S08]  /*0540*/  DADD R12, R6, R12 ;  /* 0x00000000060c7229 */ /* 0x000fd0000000000c */
[----:B------:R-:W-:-:S08]  /*0550*/  DFMA R4, R12, 2, R4 ;  /* 0x400000000c04782b */ /* 0x000fd00000000004 */
[----:B------:R-:W-:-:S11]  /*0560*/  DMUL R2, R4, R2 ;  /* 0x0000000204027228 */ /* 0x000fd60000000000 */
.L_x_45:
[----:B------:R-:W-:Y:S05]  /*0570*/  BSYNC.RECONVERGENT B0 ;  /* 0x0000000000007941 */ /* 0x000fea0003800200 */
.L_x_44:
        /* <DEDUP_REMOVED lines=18> */
.L_x_48:
[----:B------:R-:W-:Y:S01]  /*06a0*/  SHF.R.U32.HI R8, RZ, 0x1, R6 ;  /* 0x00000001ff087819 */ /* 0x000fe20000011606 */
[----:B------:R-:W-:Y:S01]  /*06b0*/  STS.64 [R7], R2 ;  /* 0x0000000207007388 */ /* 0x000fe20000000a00 */
[----:B------:R-:W-:Y:S02]  /*06c0*/  BAR.SYNC.DEFER_BLOCKING 0x0 ;  /* 0x0000000000007b1d */ /* 0x000fe40000010000 */
[----:B------:R-:W-:Y:S02]  /*06d0*/  ISETP.GT.U32.AND P1, PT, R8, R0, PT ;  /* 0x000000000800720c */ /* 0x000fe40003f24070 */
[----:B------:R-:W-:Y:S02]  /*06e0*/  ISETP.GT.U32.AND P2, PT, R6, 0x3, PT ;  /* 0x000000030600780c */ /* 0x000fe40003f44070 */
[----:B------:R-:W-:-:S09]  /*06f0*/  MOV R6, R8 ;  /* 0x0000000800067202 */ /* 0x000fd20000000f00 */
[----:B------:R-:W-:-:S06]  /*0700*/  @P1 IMAD R4, R8, 0x8, R7 ;  /* 0x0000000808041824 */ /* 0x000fcc00078e0207 */
[----:B------:R-:W0:Y:S02]  /*0710*/  @P1 LDS.64 R4, [R4] ;  /* 0x0000000004041984 */ /* 0x000e240000000a00 */
[----:B0-----:R-:W-:Y:S01]  /*0720*/  @P1 DADD R2, R2, R4 ;  /* 0x0000000002021229 */ /* 0x001fe20000000004 */
[----:B------:R-:W-:Y:S06]  /*0730*/  BAR.SYNC.DEFER_BLOCKING 0x0 ;  /* 0x0000000000007b1d */ /* 0x000fec0000010000 */
[----:B------:R-:W-:Y:S05]  /*0740*/  @P2 BRA `(.L_x_48) ;  /* 0xfffffffc00d42947 */ /* 0x000fea000383ffff */
.L_x_47:
[----:B------:R-:W-:Y:S05]  /*0750*/  @P0 EXIT ;  /* 0x000000000000094d */ /* 0x000fea0003800000 */
[----:B------:R-:W0:Y:S02]  /*0760*/  LDC.64 R4, c[0x0][0x3a0] ;  /* 0x0000e800ff047b82 */ /* 0x000e240000000a00 */
[----:B0-----:R-:W-:Y:S01]  /*0770*/  REDG.E.ADD.F64.RN.STRONG.GPU desc[UR6][R4.64], R2 ;  /* 0x00000002040079a6 */ /* 0x001fe2000c12ff06 */
[----:B------:R-:W-:Y:S05]  /*0780*/  EXIT ;  /* 0x000000000000794d */ /* 0x000fea0003800000 */
        .weak           $__internal_5_$__cuda_sm20_dblrcp_rn_slowpath_v3
        .type           $__internal_5_$__cuda_sm20_dblrcp_rn_slowpath_v3,@function
        .size           $__internal_5_$__cuda_sm20_dblrcp_rn_slowpath_v3,(.L_x_175 - $__internal_5_$__cuda_sm20_dblrcp_rn_slowpath_v3)
$__internal_5_$__cuda_sm20_dblrcp_rn_slowpath_v3:
[----:B------:R-:W0:Y:S08]  /*0790*/  LDC.64 R6, c[0x0][0x398] ;  /* 0x0000e600ff067b82 */ /* 0x000e300000000a00 */
[----:B------:R-:W1:Y:S01]  /*07a0*/  LDC R3, c[0x0][0x39c] ;  /* 0x0000e700ff037b82 */ /* 0x000e620000000800 */
[----:B0-----:R-:W-:-:S14]  /*07b0*/  DSETP.GTU.AND P0, PT, |R6|, +INF , PT ;  /* 0x7ff000000600742a */ /* 0x001fdc0003f0c200 */
[----:B-1----:R-:W-:Y:S05]  /*07c0*/  @P0 BRA `(.L_x_49) ;  /* 0x0000000000800947 */ /* 0x002fea0003800000 */
[----:B------:R-:W-:-:S04]  /*07d0*/  LOP3.LUT R5, R3, 0x7fffffff, RZ, 0xc0, !PT ;  /* 0x7fffffff03057812 */ /* 0x000fc800078ec0ff */
[----:B------:R-:W-:-:S04]  /*07e0*/  IADD3 R8, PT, PT, R5, -0x1, RZ ;  /* 0xffffffff05087810 */ /* 0x000fc80007ffe0ff */
[----:B------:R-:W-:-:S13]  /*07f0*/  ISETP.GE.U32.AND P0, PT, R8, 0x7fefffff, PT ;  /* 0x7fefffff0800780c */ /* 0x000fda0003f06070 */
[----:B------:R-:W-:Y:S02]  /*0800*/  @P0 LOP3.LUT R9, R3, 0x7ff00000, RZ, 0x3c, !PT ;  /* 0x7ff0000003090812 */ /* 0x000fe400078e3cff */
[----:B------:R-:W-:Y:S01]  /*0810*/  @P0 MOV R8, RZ ;  /* 0x000000ff00080202 */ /* 0x000fe20000000f00 */
[----:B------:R-:W-:Y:S06]  /*0820*/  @P0 BRA `(.L_x_50) ;  /* 0x0000000000700947 */ /* 0x000fec0003800000 */
[----:B------:R-:W-:-:S13]  /*0830*/  ISETP.GE.U32.AND P0, PT, R5, 0x1000001, PT ;  /* 0x010000010500780c */ /* 0x000fda0003f06070 */
[----:B------:R-:W-:Y:S05]  /*0840*/  @!P0 BRA `(.L_x_51) ;  /* 0x0000000000388947 */ /* 0x000fea0003800000 */
[----:B------:R-:W0:Y:S01]  /*0850*/  LDCU UR4, c[0x0][0x398] ;  /* 0x00007300ff0477ac */ /* 0x000e220008000800 */
[----:B------:R-:W-:-:S04]  /*0860*/  VIADD R9, R3, 0xc0200000 ;  /* 0xc020000003097836 */ /* 0x000fc80000000000 */
        /* <DEDUP_REMOVED lines=12> */
.L_x_51:
        /* <DEDUP_REMOVED lines=10> */
.L_x_49:
[----:B------:R-:W0:Y:S01]  /*09d0*/  LDC R8, c[0x0][0x398] ;  /* 0x0000e600ff087b82 */ /* 0x000e220000000800 */
[----:B------:R-:W-:-:S07]  /*09e0*/  LOP3.LUT R9, R3, 0x80000, RZ, 0xfc, !PT ;  /* 0x0008000003097812 */ /* 0x000fce00078efcff */
.L_x_50:
[----:B------:R-:W-:-:S04]  /*09f0*/  MOV R3, 0x0 ;  /* 0x0000000000037802 */ /* 0x000fc80000000f00 */
[----:B0-----:R-:W-:Y:S05]  /*0a00*/  RET.REL.NODEC R2 `(_Z33dvc_ScaLBL_D3Q19_AAeven_Flux_BC_zPiPdddS0_ii) ;  /* 0xfffffff4027c7950 */ /* 0x001fea0003c3ffff */
.L_x_52:
        /* <DEDUP_REMOVED lines=15> */
.L_x_175:


//--------------------- .text._Z36dvc_ScaLBL_D3Q19_AAodd_Pressure_BC_ZPiS_Pddii --------------------------
	.section	.text._Z36dvc_ScaLBL_D3Q19_AAodd_Pressure_BC_ZPiS_Pddii,"ax",@progbits
	.align	128
        .global         _Z36dvc_ScaLBL_D3Q19_AAodd_Pressure_BC_ZPiS_Pddii
        .type           _Z36dvc_ScaLBL_D3Q19_AAodd_Pressure_BC_ZPiS_Pddii,@function
        .size           _Z36dvc_ScaLBL_D3Q19_AAodd_Pressure_BC_ZPiS_Pddii,(.L_x_185 - _Z36dvc_ScaLBL_D3Q19_AAodd_Pressure_BC_ZPiS_Pddii)
        .other          _Z36dvc_ScaLBL_D3Q19_AAodd_Pressure_BC_ZPiS_Pddii,@"STO_CUDA_ENTRY STV_DEFAULT"
_Z36dvc_ScaLBL_D3Q19_AAodd_Pressure_BC_ZPiS_Pddii:
.text._Z36dvc_ScaLBL_D3Q19_AAodd_Pressure_BC_ZPiS_Pddii:
[----:B------:R-:W-:Y:S01]  /*0000*/  LDC R1, c[0x0][0x37c] ;  /* 0x0000df00ff017b82 */ /* 0x000fe20000000800 */
[----:B------:R-:W0:Y:S07]  /*0010*/  S2R R0, SR_TID.X ;  /* 0x0000000000007919 */ /* 0x000e2e0000002100 */
[----:B------:R-:W0:Y:S01]  /*0020*/  S2UR UR4, SR_CTAID.X ;  /* 0x00000000000479c3 */ /* 0x000e220000002500 */
[----:B------:R-:W1:Y:S07]  /*0030*/  LDCU UR5, c[0x0][0x3a0] ;  /* 0x00007400ff0577ac */ /* 0x000e6e0008000800 */
[----:B------:R-:W0:Y:S02]  /*0040*/  LDC R3, c[0x0][0x360] ;  /* 0x0000d800ff037b82 */ /* 0x000e240000000800 */
[----:B0-----:R-:W-:-:S05]  /*0050*/  IMAD R3, R3, UR4, R0 ;  /* 0x0000000403037c24 */ /* 0x001fca000f8e0200 */
[----:B-1----:R-:W-:-:S13]  /*0060*/  ISETP.GE.AND P0, PT, R3, UR5, PT ;  /* 0x0000000503007c0c */ /* 0x002fda000bf06270 */
[----:B------:R-:W-:Y:S05]  /*0070*/  @P0 EXIT ;  /* 0x000000000000094d */ /* 0x000fea0003800000 */
[----:B------:R-:W0:Y:S01]  /*0080*/  LDC.64 R4, c[0x0][0x388] ;  /* 0x0000e200ff047b82 */ /* 0x000e220000000a00 */
[----:B------:R-:W1:Y:S01]  /*0090*/  LDCU.64 UR4, c[0x0][0x358] ;  /* 0x00006b00ff0477ac */ /* 0x000e620008000a00 */
[----:B------:R-:W2:Y:S06]  /*00a0*/  LDCU.64 UR6, c[0x0][0x398] ;  /* 0x00007300ff0677ac */ /* 0x000eac0008000a00 */
[----:B------:R-:W3:Y:S08]  /*00b0*/  LDC.64 R28, c[0x0][0x380] ;  /* 0x0000e000ff1c7b82 */ /* 0x000ef00000000a00 */
[----:B------:R-:W4:Y:S01]  /*00c0*/  LDC R0, c[0x0][0x3a4] ;  /* 0x0000e900ff007b82 */ /* 0x000f220000000800 */
[----:B0-----:R-:W-:-:S05]  /*00d0*/  IMAD.WIDE R4, R3, 0x4, R4 ;  /* 0x0000000403047825 */ /* 0x001fca00078e0204 */
[----:B-1----:R-:W3:Y:S01]  /*00e0*/  LDG.E R23, desc[UR4][R4.64] ;  /* 0x0000000404177981 */ /* 0x002ee2000c1e1900 */
[----:B----4-:R-:W-:Y:S01]  /*00f0*/  SHF.L.U32 R2, R0, 0x1, RZ ;  /* 0x0000000100027819 */ /* 0x010fe200000006ff */
[----:B---3--:R-:W-:-:S05]  /*0100*/  IMAD.WIDE R10, R23, 0x4, R28 ;  /* 0x00000004170a7825 */ /* 0x008fca00078e021c */
[----:B------:R0:W3:Y:S01]  /*0110*/  LDG.E R7, desc[UR4][R10.64] ;  /* 0x000000040a077981 */ /* 0x0000e2000c1e1900 */
[C---:B------:R-:W-:Y:S01]  /*0120*/  IMAD.WIDE R8, R0.reuse, 0x4, R10 ;  /* 0x0000000400087825 */ /* 0x040fe200078e020a */
[CC--:B------:R-:W-:Y:S02]  /*0130*/  LEA R15, R0.reuse, R23.reuse, 0x2 ;  /* 0x00000017000f7211 */ /* 0x0c0fe400078e10ff */
[----:B------:R-:W-:-:S03]  /*0140*/  LEA R13, R0, R23, 0x3 ;  /* 0x00000017000d7211 */ /* 0x000fc600078e18ff */
[----:B------:R-:W4:Y:S01]  /*0150*/  LDG.E R9, desc[UR4][R8.64] ;  /* 0x0000000408097981 */ /* 0x000f22000c1e1900 */
[C---:B------:R-:W-:Y:S01]  /*0160*/  IADD3 R19, PT, PT, R2.reuse, R15, RZ ;  /* 0x0000000f02137210 */ /* 0x040fe20007ffe0ff */
[----:B------:R-:W-:-:S04]  /*0170*/  IMAD.WIDE R16, R2, 0x4, R10 ;  /* 0x0000000402107825 */ /* 0x000fc800078e020a */
[--C-:B------:R-:W-:Y:S01]  /*0180*/  IMAD.WIDE R18, R19, 0x4, R28.reuse ;  /* 0x0000000413127825 */ /* 0x100fe200078e021c */
[----:B------:R1:W5:Y:S03]  /*0190*/  LDG.E R5, desc[UR4][R16.64] ;  /* 0x0000000410057981 */ /* 0x000366000c1e1900 */
[----:B0-----:R-:W-:Y:S01]  /*01a0*/  IMAD.WIDE R10, R13, 0x4, R28 ;  /* 0x000000040d0a7825 */ /* 0x001fe200078e021c */
[----:B------:R-:W2:Y:S03]  /*01b0*/  LDG.E R27, desc[UR4][R18.64] ;  /* 0x00000004121b7981 */ /* 0x000ea6000c1e1900 */
[C---:B------:R-:W-:Y:S01]  /*01c0*/  IMAD.WIDE R24, R0.reuse, 0x4, R16 ;  /* 0x0000000400187825 */ /* 0x040fe200078e0210 */
[----:B------:R0:W2:Y:S03]  /*01d0*/  LDG.E R21, desc[UR4][R10.64] ;  /* 0x000000040a157981 */ /* 0x0000a6000c1e1900 */
[----:B-1----:R-:W-:-:S02]  /*01e0*/  IMAD.WIDE R16, R0, 0x4, R10 ;  /* 0x0000000400107825 */ /* 0x002fc400078e020a */
[----:B------:R-:W2:Y:S04]  /*01f0*/  LDG.E R25, desc[UR4][R24.64] ;  /* 0x0000000418197981 */ /* 0x000ea8000c1e1900 */
[----:B------:R-:W2:Y:S01]  /*0200*/  LDG.E R17, desc[UR4][R16.64] ;  /* 0x0000000410117981 */ /* 0x000ea2000c1e1900 */
[----:B0-----:R-:W0:Y:S02]  /*0210*/  LDC.64 R10, c[0x0][0x390] ;  /* 0x0000e400ff0a7b82 */ /* 0x001e240000000a00 */
[----:B0-----:R-:W-:-:S06]  /*0220*/  IMAD.WIDE R22, R23, 0x8, R10 ;  /* 0x0000000817167825 */ /* 0x001fcc00078e020a */
[----:B------:R-:W2:Y:S01]  /*0230*/  LDG.E.64 R22, desc[UR4][R22.64] ;  /* 0x0000000416167981 */ /* 0x000ea2000c1e1b00 */
[----:B------:R-:W-:-:S06]  /*0240*/  IMAD.WIDE R18, R0, 0x4, R18 ;  /* 0x0000000400127825 */ /* 0x000fcc00078e0212 */
[----:B------:R-:W2:Y:S01]  /*0250*/  LDG.E R19, desc[UR4][R18.64] ;  /* 0x0000000412137981 */ /* 0x000ea2000c1e1900 */
[----:B---3--:R-:W-:-:S06]  /*0260*/  IMAD.WIDE R6, R7, 0x8, R10 ;  /* 0x0000000807067825 */ /* 0x008fcc00078e020a */
[----:B------:R-:W3:Y:S01]  /*0270*/  LDG.E.64 R6, desc[UR4][R6.64] ;  /* 0x0000000406067981 */ /* 0x000ee2000c1e1b00 */
[----:B----4-:R-:W-:-:S06]  /*0280*/  IMAD.WIDE R8, R9, 0x8, R10 ;  /* 0x0000000809087825 */ /* 0x010fcc00078e020a */
[----:B------:R-:W4:Y:S01]  /*0290*/  LDG.E.64 R8, desc[UR4][R8.64] ;  /* 0x0000000408087981 */ /* 0x000f22000c1e1b00 */
[----:B-----5:R-:W-:-:S04]  /*02a0*/  IMAD.WIDE R4, R5, 0x8, R10 ;  /* 0x0000000805047825 */ /* 0x020fc800078e020a */
[--C-:B--2---:R-:W-:Y:S02]  /*02b0*/  IMAD.WIDE R26, R27, 0x8, R10.reuse ;  /* 0x000000081b1a7825 */ /* 0x104fe400078e020a */
[----:B------:R-:W2:Y:S04]  /*02c0*/  LDG.E.64 R4, desc[UR4][R4.64] ;  /* 0x0000000404047981 */ /* 0x000ea8000c1e1b00 */
[----:B------:R-:W5:Y:S01]  /*02d0*/  LDG.E.64 R26, desc[UR4][R26.64] ;  /* 0x000000041a1a7981 */ /* 0x000f62000c1e1b00 */
[----:B------:R-:W-:-:S04]  /*02e0*/  IMAD.WIDE R24, R25, 0x8, R10 ;  /* 0x0000000819187825 */ /* 0x000fc800078e020a */
[--C-:B------:R-:W-:Y:S02]  /*02f0*/  IMAD.WIDE R16, R17, 0x8, R10.reuse ;  /* 0x0000000811107825 */ /* 0x100fe400078e020a */
[----:B------:R-:W5:Y:S02]  /*0300*/  LDG.E.64 R24, desc[UR4][R24.64] ;  /* 0x0000000418187981 */ /* 0x000f64000c1e1b00 */
[----:B------:R-:W-:Y:S02]  /*0310*/  IMAD.WIDE R20, R21, 0x8, R10 ;  /* 0x0000000815147825 */ /* 0x000fe400078e020a */
[----:B------:R-:W5:Y:S04]  /*0320*/  LDG.E.64 R16, desc[UR4][R16.64] ;  /* 0x0000000410107981 */ /* 0x000f68000c1e1b00 */
[----:B------:R-:W5:Y:S01]  /*0330*/  LDG.E.64 R20, desc[UR4][R20.64] ;  /* 0x0000000414147981 */ /* 0x000f62000c1e1b00 */
[----:B------:R-:W-:-:S02]  /*0340*/  IADD3 R3, PT, PT, R13, R0, RZ ;  /* 0x000000000d037210 */ /* 0x000fc40007ffe0ff */
[----:B------:R-:W-:Y:S01]  /*0350*/  IADD3 R13, PT, PT, R2, R13, RZ ;  /* 0x0000000d020d7210 */ /* 0x000fe20007ffe0ff */
[----:B------:R-:W-:-:S04]  /*0360*/  IMAD.WIDE R14, R15, 0x4, R28 ;  /* 0x000000040f0e7825 */ /* 0x000fc800078e021c */
[----:B------:R-:W-:-:S06]  /*0370*/  IMAD.WIDE R18, R19, 0x8, R10 ;  /* 0x0000000813127825 */ /* 0x000fcc00078e020a */
[----:B------:R-:W5:Y:S01]  /*0380*/  LDG.E.64 R18, desc[UR4][R18.64] ;  /* 0x0000000412127981 */ /* 0x000f62000c1e1b00 */
[----:B---3--:R-:W-:-:S08]  /*0390*/  DADD R22, R22, R6 ;  /* 0x0000000016167229 */ /* 0x008fd00000000006 */
[----:B----4-:R-:W-:-:S08]  /*03a0*/  DADD R22, R8, R22 ;  /* 0x0000000008167229 */ /* 0x010fd00000000016 */
[C---:B--2---:R-:W-:Y:S02]  /*03b0*/  DADD R22, R4.reuse, R22 ;  /* 0x0000000004167229 */ /* 0x044fe40000000016 */
[--C-:B-----5:R-:W-:Y:S02]  /*03c0*/  DADD R4, R4, R26.reuse ;  /* 0x0000000004047229 */ /* 0x120fe4000000001a */
[----:B------:R-:W-:-:S04]  /*03d0*/  DADD R6, R6, R26 ;  /* 0x0000000006067229 */ /* 0x000fc8000000001a */
[----:B------:R-:W-:Y:S02]  /*03e0*/  DADD R22, R24, R22 ;  /* 0x0000000018167229 */ /* 0x000fe40000000016 */
[----:B------:R-:W-:Y:S02]  /*03f0*/  DADD R4, R16, R4 ;  /* 0x0000000010047229 */ /* 0x000fe40000000004 */
[----:B------:R-:W-:-:S04]  /*0400*/  DADD R6, R20, R6 ;  /* 0x0000000014067229 */ /* 0x000fc80000000006 */
[----:B------:R-:W-:Y:S01]  /*0410*/  DADD R22, R26, R22 ;  /* 0x000000001a167229 */ /* 0x000fe20000000016 */
[CC--:B------:R-:W-:Y:S01]  /*0420*/  LEA R27, R0.reuse, R3.reuse, 0x2 ;  /* 0x00000003001b7211 */ /* 0x0c0fe200078e10ff */
[----:B------:R-:W-:Y:S01]  /*0430*/  DADD R24, -R24, R4 ;  /* 0x0000000018187229 */ /* 0x000fe20000000104 */
[C---:B------:R-:W-:Y:S01]  /*0440*/  LEA R5, R0.reuse, R3, 0x3 ;  /* 0x0000000300057211 */ /* 0x040fe200078e18ff */
[----:B------:R-:W-:Y:S02]  /*0450*/  DADD R8, -R8, R6 ;  /* 0x0000000008087229 */ /* 0x000fe40000000106 */
[----:B------:R-:W-:Y:S01]  /*0460*/  IMAD.WIDE R2, R27, 0x4, R28 ;  /* 0x000000041b027825 */ /* 0x000fe200078e021c */
[----:B------:R-:W-:-:S03]  /*0470*/  LEA R7, R0, R13, 0x2 ;  /* 0x0000000d00077211 */ /* 0x000fc600078e10ff */
[--C-:B------:R-:W-:Y:S02]  /*0480*/  IMAD.WIDE R12, R13, 0x4, R28.reuse ;  /* 0x000000040d0c7825 */ /* 0x100fe400078e021c */
[----:B------:R-:W2:Y:S04]  /*0490*/  LDG.E R2, desc[UR4][R2.64] ;  /* 0x0000000402027981 */ /* 0x000ea8000c1e1900 */
[----:B------:R-:W3:Y:S04]  /*04a0*/  LDG.E R4, desc[UR4][R12.64] ;  /* 0x000000040c047981 */ /* 0x000ee8000c1e1900 */
[----:B------:R-:W4:Y:S01]  /*04b0*/  LDG.E R3, desc[UR4][R14.64] ;  /* 0x000000040e037981 */ /* 0x000f22000c1e1900 */
[----:B------:R-:W-:-:S05]  /*04c0*/  IMAD.WIDE R6, R7, 0x4, R28 ;  /* 0x0000000407067825 */ /* 0x000fca00078e021c */
[----:B------:R-:W5:Y:S01]  /*04d0*/  LDG.E R27, desc[UR4][R6.64] ;  /* 0x00000004061b7981 */ /* 0x000f62000c1e1900 */
[----:B------:R-:W-:-:S05]  /*04e0*/  IMAD.WIDE R28, R5, 0x4, R28 ;  /* 0x00000004051c7825 */ /* 0x000fca00078e021c */
[----:B------:R-:W5:Y:S01]  /*04f0*/  LDG.E R5, desc[UR4][R28.64] ;  /* 0x000000041c057981 */ /* 0x000f62000c1e1900 */
[----:B------:R-:W-:Y:S02]  /*0500*/  DADD R22, R18, R22 ;  /* 0x0000000012167229 */ /* 0x000fe40000000016 */
[----:B------:R-:W-:Y:S02]  /*0510*/  DADD R8, -R16, R8 ;  /* 0x0000000010087229 */ /* 0x000fe40000000108 */
[----:B------:R-:W-:-:S04]  /*0520*/  DADD R24, -R20, R24 ;  /* 0x0000000014187229 */ /* 0x000fc80000000118 */
[----:B------:R-:W-:Y:S02]  /*0530*/  DADD R22, R20, R22 ;  /* 0x0000000014167229 */ /* 0x000fe40000000016 */
[C---:B------:R-:W-:Y:S02]  /*0540*/  DADD R8, -R18.reuse, R8 ;  /* 0x0000000012087229 */ /* 0x040fe40000000108 */
[----:B------:R-:W-:Y:S01]  /*0550*/  DADD R24, -R18, R24 ;  /* 0x0000000012187229 */ /* 0x000fe20000000118 */
[----:B---3--:R-:W-:-:S04]  /*0560*/  IMAD.WIDE R20, R4, 0x8, R10 ;  /* 0x0000000804147825 */ /* 0x008fc800078e020a */
[--C-:B----4-:R-:W-:Y:S02]  /*0570*/  IMAD.WIDE R18, R3, 0x8, R10.reuse ;  /* 0x0000000803127825 */ /* 0x110fe400078e020a */
[----:B------:R-:W3:Y:S02]  /*0580*/  LDG.E.64 R20, desc[UR4][R20.64] ;  /* 0x0000000414147981 */ /* 0x000ee4000c1e1b00 */
[--C-:B--2---:R-:W-:Y:S02]  /*0590*/  IMAD.WIDE R2, R2, 0x8, R10.reuse ;  /* 0x0000000802027825 */ /* 0x104fe400078e020a */
[----:B------:R-:W3:Y:S02]  /*05a0*/  LDG.E.64 R18, desc[UR4][R18.64] ;  /* 0x0000000412127981 */ /* 0x000ee4000c1e1b00 */
[--C-:B-----5:R-:W-:Y:S02]  /*05b0*/  IMAD.WIDE R26, R27, 0x8, R10.reuse ;  /* 0x000000081b1a7825 */ /* 0x120fe400078e020a */
[----:B------:R-:W2:Y:S02]  /*05c0*/  LDG.E.64 R2, desc[UR4][R2.64] ;  /* 0x0000000402027981 */ /* 0x000ea4000c1e1b00 */
[----:B------:R-:W-:-:S02]  /*05d0*/  IMAD.WIDE R4, R5, 0x8, R10 ;  /* 0x0000000805047825 */ /* 0x000fc400078e020a */
[----:B------:R-:W4:Y:S04]  /*05e0*/  LDG.E.64 R26, desc[UR4][R26.64] ;  /* 0x000000041a1a7981 */ /* 0x000f28000c1e1b00 */
[----:B------:R-:W5:Y:S01]  /*05f0*/  LDG.E.64 R4, desc[UR4][R4.64] ;  /* 0x0000000404047981 */ /* 0x000f62000c1e1b00 */
[----:B------:R-:W-:Y:S01]  /*0600*/  DADD R22, R16, R22 ;  /* 0x0000000010167229 */ /* 0x000fe20000000016 */
[----:B------:R-:W-:-:S04]  /*0610*/  IMAD.WIDE R16, R0, 0x4, R14 ;  /* 0x0000000400107825 */ /* 0x000fc800078e020e */
[C---:B------:R-:W-:Y:S02]  /*0620*/  IMAD.WIDE R6, R0.reuse, 0x4, R6 ;  /* 0x0000000400067825 */ /* 0x040fe400078e0206 */
[----:B------:R-:W5:Y:S02]  /*0630*/  LDG.E R17, desc[UR4][R16.64] ;  /* 0x0000000410117981 */ /* 0x000f64000c1e1900 */
[----:B------:R-:W-:Y:S02]  /*0640*/  IMAD.WIDE R12, R0, 0x4, R12 ;  /* 0x00000004000c7825 */ /* 0x000fe400078e020c */
[----:B------:R0:W5:Y:S01]  /*0650*/  LDG.E R29, desc[UR4][R6.64] ;  /* 0x00000004061d7981 */ /* 0x000162000c1e1900 */
[----:B---3--:R-:W-:-:S08]  /*0660*/  DADD R14, R18, R20 ;  /* 0x00000000120e7229 */ /* 0x008fd00000000014 */
[----:B--2---:R-:W-:-:S08]  /*0670*/  DADD R14, R2, R14 ;  /* 0x00000000020e7229 */ /* 0x004fd0000000000e */
[----:B----4-:R-:W-:-:S08]  /*0680*/  DADD R14, R26, R14 ;  /* 0x000000001a0e7229 */ /* 0x010fd0000000000e */
[----:B-----5:R-:W-:-:S08]  /*0690*/  DADD R14, R4, R14 ;  /* 0x00000000040e7229 */ /* 0x020fd0000000000e */
[----:B------:R-:W-:-:S08]  /*06a0*/  DFMA R14, R14, 2, R22 ;  /* 0x400000000e0e782b */ /* 0x000fd00000000016 */
[----:B------:R-:W-:Y:S01]  /*06b0*/  DADD R14, R14, -UR6 ;  /* 0x800000060e0e7e29 */ /* 0x000fe20008000000 */
[----:B------:R-:W-:Y:S01]  /*06c0*/  UMOV UR6, 0x55555559 ;  /* 0x5555555900067882 */ /* 0x000fe20000000000 */
[----:B------:R-:W-:-:S06]  /*06d0*/  UMOV UR7, 0x3fc55555 ;  /* 0x3fc5555500077882 */ /* 0x000fcc0000000000 */
[----:B------:R-:W-:-:S08]  /*06e0*/  DADD R22, RZ, R14 ;  /* 0x00000000ff167229 */ /* 0x000fd0000000000e */
[C---:B------:R-:W-:Y:S02]  /*06f0*/  DFMA R20, R22.reuse, -UR6, R20 ;  /* 0x8000000616147c2b */ /* 0x040fe40008000014 */
[----:B------:R-:W-:Y:S01]  /*0700*/  DFMA R22, R22, -UR6, R26 ;  /* 0x8000000616167c2b */ /* 0x000fe2000800001a */
[----:B------:R-:W-:-:S04]  /*0710*/  IMAD.WIDE R26, R0, 0x4, R6 ;  /* 0x00000004001a7825 */ /* 0x000fc800078e0206 */
[----:B0-----:R-:W-:Y:S02]  /*0720*/  IMAD.WIDE R6, R0, 0x4, R12 ;  /* 0x0000000400067825 */ /* 0x001fe400078e020c */
[----:B------:R-:W2:Y:S04]  /*0730*/  LDG.E R13, desc[UR4][R12.64] ;  /* 0x000000040c0d7981 */ /* 0x000ea8000c1e1900 */
[----:B------:R2:W3:Y:S04]  /*0740*/  LDG.E R0, desc[UR4][R6.64] ;  /* 0x0000000406007981 */ /* 0x0004e8000c1e1900 */
[----:B------:R-:W4:Y:S01]  /*0750*/  LDG.E R27, desc[UR4][R26.64] ;  /* 0x000000041a1b7981 */ /* 0x000f22000c1e1900 */
[----:B------:R-:W-:-:S02]  /*0760*/  DFMA R2, R14, -UR6, R2 ;  /* 0x800000060e027c2b */ /* 0x000fc40008000002 */
[----:B------:R-:W-:Y:S01]  /*0770*/  DFMA R4, R14, -UR6, R4 ;  /* 0x800000060e047c2b */ /* 0x000fe20008000004 */
[----:B------:R-:W-:Y:S01]  /*0780*/  UMOV UR6, 0x55555556 ;  /* 0x5555555600067882 */ /* 0x000fe20000000000 */
[----:B------:R-:W-:Y:S01]  /*0790*/  UMOV UR7, 0x3fd55555 ;  /* 0x3fd5555500077882 */ /* 0x000fe20000000000 */
[----:B------:R-:W-:Y:S02]  /*07a0*/  DFMA R20, R8, 0.5, R20 ;  /* 0x3fe000000814782b */ /* 0x000fe40000000014 */
[----:B------:R-:W-:Y:S02]  /*07b0*/  DFMA R14, R14, -UR6, R18 ;  /* 0x800000060e0e7c2b */ /* 0x000fe40008000012 */
[----:B------:R-:W-:Y:S01]  /*07c0*/  DFMA R2, R8, -0.5, R2 ;  /* 0xbfe000000802782b */ /* 0x000fe20000000002 */
[--C-:B------:R-:W-:Y:S01]  /*07d0*/  IMAD.WIDE R8, R17, 0x8, R10.reuse ;  /* 0x0000000811087825 */ /* 0x100fe200078e020a */
[C---:B------:R-:W-:Y:S02]  /*07e0*/  DFMA R22, R24.reuse, 0.5, R22 ;  /* 0x3fe000001816782b */ /* 0x040fe40000000016 */
[----:B------:R-:W-:Y:S01]  /*07f0*/  DFMA R4, R24, -0.5, R4 ;  /* 0xbfe000001804782b */ /* 0x000fe20000000004 */
[--C-:B------:R-:W-:Y:S01]  /*0800*/  IMAD.WIDE R16, R29, 0x8, R10.reuse ;  /* 0x000000081d107825 */ /* 0x100fe200078e020a */
[----:B------:R-:W-:Y:S03]  /*0810*/  STG.E.64 desc[UR4][R8.64], R14 ;  /* 0x0000000e08007986 */ /* 0x000fe6000c101b04 */
[----:B--2---:R-:W-:-:S04]  /*0820*/  IMAD.WIDE R6, R13, 0x8, R10 ;  /* 0x000000080d067825 */ /* 0x004fc800078e020a */
[--C-:B---3--:R-:W-:Y:S01]  /*0830*/  IMAD.WIDE R12, R0, 0x8, R10.reuse ;  /* 0x00000008000c7825 */ /* 0x108fe200078e020a */
[----:B------:R-:W-:Y:S03]  /*0840*/  STG.E.64 desc[UR4][R6.64], R20 ;  /* 0x0000001406007986 */ /* 0x000fe6000c101b04 */
[----:B----4-:R-:W-:Y:S01]  /*0850*/  IMAD.WIDE R10, R27, 0x8, R10 ;  /* 0x000000081b0a7825 */ /* 0x010fe200078e020a */
[----:B------:R-:W-:Y:S04]  /*0860*/  STG.E.64 desc[UR4][R12.64], R2 ;  /* 0x000000020c007986 */ /* 0x000fe8000c101b04 */
[----:B------:R-:W-:Y:S04]  /*0870*/  STG.E.64 desc[UR4][R16.64], R22 ;  /* 0x0000001610007986 */ /* 0x000fe8000c101b04 */
[----:B------:R-:W-:Y:S01]  /*0880*/  STG.E.64 desc[UR4][R10.64], R4 ;  /* 0x000000040a007986 */ /* 0x000fe2000c101b04 */
[----:B------:R-:W-:Y:S05]  /*0890*/  EXIT ;  /* 0x000000000000794d */ /* 0x000fea0003800000 */
.L_x_53:
        /* <DEDUP_REMOVED lines=14> */
.L_x_185:


//--------------------- .text._Z36dvc_ScaLBL_D3Q19_AAodd_Pressure_BC_zPiS_Pddii --------------------------
	.section	.text._Z36dvc_ScaLBL_D3Q19_AAodd_Pressure_BC_zPiS_Pddii,"ax",@progbits
	.align	128
        .global         _Z36dvc_ScaLBL_D3Q19_AAodd_Pressure_BC_zPiS_Pddii
        .type           _Z36dvc_ScaLBL_D3Q19_AAodd_Pressure_BC_zPiS_Pddii,@function
        .size           _Z36dvc_ScaLBL_D3Q19_AAodd_Pressure_BC_zPiS_Pddii,(.L_x_186 - _Z36dvc_ScaLBL_D3Q19_AAodd_Pressure_BC_zPiS_Pddii)
        .other          _Z36dvc_ScaLBL_D3Q19_AAodd_Pressure_BC_zPiS_Pddii,@"STO_CUDA_ENTRY STV_DEFAULT"
_Z36dvc_ScaLBL_D3Q19_AAodd_Pressure_BC_zPiS_Pddii:
.text._Z36dvc_ScaLBL_D3Q19_AAodd_Pressure_BC_zPiS_Pddii:
        /* <DEDUP_REMOVED lines=18> */
[----:B------:R-:W-:-:S06]  /*0120*/  IMAD.WIDE R10, R0, 0x4, R8 ;  /* 0x00000004000a7825 */ /* 0x000fcc00078e0208 */
[----:B------:R-:W4:Y:S01]  /*0130*/  LDG.E R11, desc[UR4][R10.64] ;  /* 0x000000040a0b7981 */ /* 0x000f22000c1e1900 */
[----:B------:R-:W-:Y:S01]  /*0140*/  IMAD.WIDE R20, R3, 0x4, R8 ;  /* 0x0000000403147825 */ /* 0x000fe200078e0208 */
[----:B------:R-:W-:Y:S01]  /*0150*/  IADD3 R2, PT, PT, R23, R3, RZ ;  /* 0x0000000317027210 */ /* 0x000fe20007ffe0ff */
[----:B0-----:R-:W0:Y:S03]  /*0160*/  LDC.64 R8, c[0x0][0x390] ;  /* 0x0000e400ff087b82 */ /* 0x001e260000000a00 */
[----:B------:R-:W5:Y:S01]  /*0170*/  LDG.E R13, desc[UR4][R20.64] ;  /* 0x00000004140d7981 */ /* 0x000f62000c1e1900 */
[C---:B------:R-:W-:Y:S01]  /*0180*/  IMAD.WIDE R4, R0.reuse, 0x4, R20 ;  /* 0x0000000400047825 */ /* 0x040fe200078e0214 */
[----:B------:R-:W-:-:S04]  /*0190*/  LEA R26, R0, R2, 0x2 ;  /* 0x00000002001a7211 */ /* 0x000fc800078e10ff */
[----:B------:R-:W2:Y:S01]  /*01a0*/  LDG.E R19, desc[UR4][R4.64] ;  /* 0x0000000404137981 */ /* 0x000ea2000c1e1900 */
[----:B------:R-:W-:-:S05]  /*01b0*/  IMAD.WIDE R16, R26, 0x4, R6 ;  /* 0x000000041a107825 */ /* 0x000fca00078e0206 */
[----:B------:R-:W2:Y:S01]  /*01c0*/  LDG.E R29, desc[UR4][R16.64] ;  /* 0x00000004101d7981 */ /* 0x000ea2000c1e1900 */
[----:B0-----:R-:W-:-:S06]  /*01d0*/  IMAD.WIDE R22, R23, 0x8, R8 ;  /* 0x0000000817167825 */ /* 0x001fcc00078e0208 */
[----:B------:R-:W2:Y:S01]  /*01e0*/  LDG.E.64 R22, desc[UR4][R22.64] ;  /* 0x0000000416167981 */ /* 0x000ea2000c1e1b00 */
[----:B------:R-:W-:Y:S01]  /*01f0*/  IADD3 R26, PT, PT, R3, R26, RZ ;  /* 0x0000001a031a7210 */ /* 0x000fe20007ffe0ff */
[----:B---3--:R-:W-:-:S06]  /*0200*/  IMAD.WIDE R14, R15, 0x8, R8 ;  /* 0x000000080f0e7825 */ /* 0x008fcc00078e0208 */
[----:B------:R-:W3:Y:S01]  /*0210*/  LDG.E.64 R14, desc[UR4][R14.64] ;  /* 0x000000040e0e7981 */ /* 0x000ee2000c1e1b00 */
[----:B----4-:R-:W-:-:S06]  /*0220*/  IMAD.WIDE R10, R11, 0x8, R8 ;  /* 0x000000080b0a7825 */ /* 0x010fcc00078e0208 */
[----:B------:R-:W4:Y:S01]  /*0230*/  LDG.E.64 R10, desc[UR4][R10.64] ;  /* 0x000000040a0a7981 */ /* 0x000f22000c1e1b00 */
[----:B-----5:R-:W-:-:S06]  /*0240*/  IMAD.WIDE R24, R13, 0x8, R8 ;  /* 0x000000080d187825 */ /* 0x020fcc00078e0208 */
[----:B------:R-:W5:Y:S01]  /*0250*/  LDG.E.64 R24, desc[UR4][R24.64] ;  /* 0x0000000418187981 */ /* 0x000f62000c1e1b00 */
[----:B--2---:R-:W-:-:S06]  /*0260*/  IMAD.WIDE R18, R19, 0x8, R8 ;  /* 0x0000000813127825 */ /* 0x004fcc00078e0208 */
[----:B------:R-:W2:Y:S01]  /*0270*/  LDG.E.64 R18, desc[UR4][R18.64] ;  /* 0x0000000412127981 */ /* 0x000ea2000c1e1b00 */
[----:B------:R-:W-:-:S04]  /*0280*/  IMAD.WIDE R28, R29, 0x8, R8 ;  /* 0x000000081d1c7825 */ /* 0x000fc800078e0208 */
[----:B------:R-:W-:Y:S01]  /*0290*/  IMAD.WIDE R12, R26, 0x4, R6 ;  /* 0x000000041a0c7825 */ /* 0x000fe200078e0206 */
[----:B------:R-:W2:Y:S04]  /*02a0*/  LDG.E.64 R20, desc[UR4][R28.64] ;  /* 0x000000041c147981 */ /* 0x000ea8000c1e1b00 */
[----:B------:R0:W2:Y:S01]  /*02b0*/  LDG.E R27, desc[UR4][R12.64] ;  /* 0x000000040c1b7981 */ /* 0x0000a2000c1e1900 */
[----:B------:R-:W-:-:S06]  /*02c0*/  IMAD.WIDE R16, R0, 0x4, R16 ;  /* 0x0000000400107825 */ /* 0x000fcc00078e0210 */
[----:B------:R-:W2:Y:S01]  /*02d0*/  LDG.E R16, desc[UR4][R16.64] ;  /* 0x0000000410107981 */ /* 0x000ea2000c1e1900 */
[----:B0-----:R-:W-:-:S05]  /*02e0*/  IMAD.WIDE R12, R0, 0x4, R12 ;  /* 0x00000004000c7825 */ /* 0x001fca00078e020c */
[----:B------:R-:W2:Y:S01]  /*02f0*/  LDG.E R17, desc[UR4][R12.64] ;  /* 0x000000040c117981 */ /* 0x000ea2000c1e1900 */
[----:B---3--:R-:W-:-:S08]  /*0300*/  DADD R22, R22, R14 ;  /* 0x0000000016167229 */ /* 0x008fd0000000000e */
[----:B----4-:R-:W-:-:S08]  /*0310*/  DADD R22, R10, R22 ;  /* 0x000000000a167229 */ /* 0x010fd00000000016 */
[----:B-----5:R-:W-:-:S08]  /*0320*/  DADD R22, R24, R22 ;  /* 0x0000000018167229 */ /* 0x020fd00000000016 */
[----:B--2---:R-:W-:Y:S02]  /*0330*/  DADD R22, R18, R22 ;  /* 0x0000000012167229 */ /* 0x004fe40000000016 */
[--C-:B------:R-:W-:Y:S02]  /*0340*/  DADD R14, R14, R20.reuse ;  /* 0x000000000e0e7229 */ /* 0x100fe40000000014 */
[----:B------:R-:W-:-:S04]  /*0350*/  DADD R24, R24, R20 ;  /* 0x0000000018187229 */ /* 0x000fc80000000014 */
[----:B------:R-:W-:Y:S01]  /*0360*/  DADD R22, R20, R22 ;  /* 0x0000000014167229 */ /* 0x000fe20000000016 */
[----:B------:R-:W-:-:S06]  /*0370*/  IMAD.WIDE R20, R27, 0x8, R8 ;  /* 0x000000081b147825 */ /* 0x000fcc00078e0208 */
[----:B------:R-:W2:Y:S02]  /*0380*/  LDG.E.64 R20, desc[UR4][R20.64] ;  /* 0x0000000414147981 */ /* 0x000ea4000c1e1b00 */
[----:B--2---:R-:W-:-:S08]  /*0390*/  DADD R14, R20, R14 ;  /* 0x00000000140e7229 */ /* 0x004fd0000000000e */
[----:B------:R-:W-:Y:S01]  /*03a0*/  DADD R14, -R10, R14 ;  /* 0x000000000a0e7229 */ /* 0x000fe2000000010e */
[----:B------:R-:W-:-:S06]  /*03b0*/  IMAD.WIDE R10, R17, 0x8, R8 ;  /* 0x00000008110a7825 */ /* 0x000fcc00078e0208 */
[----:B------:R-:W2:Y:S01]  /*03c0*/  LDG.E.64 R10, desc[UR4][R10.64] ;  /* 0x000000040a0a7981 */ /* 0x000ea2000c1e1b00 */
[----:B------:R-:W-:-:S06]  /*03d0*/  IMAD.WIDE R16, R16, 0x8, R8 ;  /* 0x0000000810107825 */ /* 0x000fcc00078e0208 */
[----:B------:R-:W3:Y:S01]  /*03e0*/  LDG.E.64 R16, desc[UR4][R16.64] ;  /* 0x0000000410107981 */ /* 0x000ee2000c1e1b00 */
[----:B------:R-:W-:-:S05]  /*03f0*/  IADD3 R2, PT, PT, R3, R0, R2 ;  /* 0x0000000003027210 */ /* 0x000fca0007ffe002 */
[----:B------:R-:W-:-:S05]  /*0400*/  IMAD.WIDE R28, R2, 0x4, R6 ;  /* 0x00000004021c7825 */ /* 0x000fca00078e0206 */
[----:B------:R0:W4:Y:S01]  /*0410*/  LDG.E R2, desc[UR4][R28.64] ;  /* 0x000000041c027981 */ /* 0x000122000c1e1900 */
[----:B--2---:R-:W-:Y:S02]  /*0420*/  DADD R24, R10, R24 ;  /* 0x000000000a187229 */ /* 0x004fe40000000018 */
[----:B---3--:R-:W-:-:S06]  /*0430*/  DADD R22, R16, R22 ;  /* 0x0000000010167229 */ /* 0x008fcc0000000016 */
[----:B------:R-:W-:Y:S01]  /*0440*/  DADD R18, -R18, R24 ;  /* 0x0000000012127229 */ /* 0x000fe20000000118 */
[----:B------:R-:W-:-:S04]  /*0450*/  IADD3 R24, PT, PT, R26, R0, RZ ;  /* 0x000000001a187210 */ /* 0x000fc80007ffe0ff */
[----:B------:R-:W-:Y:S01]  /*0460*/  IADD3 R3, PT, PT, R3, R24, RZ ;  /* 0x0000001803037210 */ /* 0x000fe20007ffe0ff */
[C---:B------:R-:W-:Y:S02]  /*0470*/  DADD R22, R20.reuse, R22 ;  /* 0x0000000014167229 */ /* 0x040fe40000000016 */
[----:B------:R-:W-:Y:S02]  /*0480*/  DADD R18, -R20, R18 ;  /* 0x0000000014127229 */ /* 0x000fe40000000112 */
[--C-:B------:R-:W-:Y:S01]  /*0490*/  IMAD.WIDE R20, R3, 0x4, R6.reuse ;  /* 0x0000000403147825 */ /* 0x100fe200078e0206 */
[C---:B------:R-:W-:Y:S01]  /*04a0*/  LEA R25, R0.reuse, R26, 0x2 ;  /* 0x0000001a00197211 */ /* 0x040fe200078e10ff */
[C---:B------:R-:W-:Y:S02]  /*04b0*/  DADD R14, -R10.reuse, R14 ;  /* 0x000000000a0e7229 */ /* 0x040fe4000000010e */
[----:B------:R-:W-:Y:S02]  /*04c0*/  DADD R22, R10, R22 ;  /* 0x000000000a167229 */ /* 0x000fe40000000016 */
[----:B------:R-:W2:Y:S01]  /*04d0*/  LDG.E R20, desc[UR4][R20.64] ;  /* 0x0000000414147981 */ /* 0x000ea2000c1e1900 */
[----:B------:R-:W-:Y:S01]  /*04e0*/  IMAD.WIDE R10, R25, 0x4, R6 ;  /* 0x00000004190a7825 */ /* 0x000fe200078e0206 */
[----:B------:R-:W-:-:S04]  /*04f0*/  LEA R25, R0, R3, 0x2 ;  /* 0x0000000300197211 */ /* 0x000fc800078e10ff */
[----:B------:R1:W3:Y:S01]  /*0500*/  LDG.E R3, desc[UR4][R10.64] ;  /* 0x000000040a037981 */ /* 0x0002e2000c1e1900 */
[----:B0-----:R-:W-:Y:S01]  /*0510*/  IMAD.WIDE R28, R25, 0x4, R6 ;  /* 0x00000004191c7825 */ /* 0x001fe200078e0206 */
[----:B------:R-:W-:-:S04]  /*0520*/  LEA R25, R0, R26, 0x3 ;  /* 0x0000001a00197211 */ /* 0x000fc800078e18ff */
[----:B------:R-:W5:Y:S01]  /*0530*/  LDG.E R21, desc[UR4][R28.64] ;  /* 0x000000041c157981 */ /* 0x000f62000c1e1900 */
[----:B------:R-:W-:-:S04]  /*0540*/  IMAD.WIDE R26, R0, 0x4, R4 ;  /* 0x00000004001a7825 */ /* 0x000fc800078e0204 */
[----:B------:R-:W-:Y:S02]  /*0550*/  IMAD.WIDE R4, R25, 0x4, R6 ;  /* 0x0000000419047825 */ /* 0x000fe400078e0206 */
[----:B------:R-:W5:Y:S04]  /*0560*/  LDG.E R25, desc[UR4][R26.64] ;  /* 0x000000041a197981 */ /* 0x000f68000c1e1900 */
[----:B------:R0:W5:Y:S01]  /*0570*/  LDG.E R26, desc[UR4][R4.64] ;  /* 0x00000004041a7981 */ /* 0x000162000c1e1900 */
[----:B------:R-:W-:Y:S01]  /*0580*/  IADD3 R24, PT, PT, R24, R0, RZ ;  /* 0x0000000018187210 */ /* 0x000fe20007ffe0ff */
[----:B------:R-:W-:-:S03]  /*0590*/  IMAD.WIDE R12, R0, 0x4, R12 ;  /* 0x00000004000c7825 */ /* 0x000fc600078e020c */
[C---:B------:R-:W-:Y:S01]  /*05a0*/  LEA R24, R0.reuse, R24, 0x2 ;  /* 0x0000001800187211 */ /* 0x040fe200078e10ff */
[----:B-1----:R-:W-:-:S04]  /*05b0*/  IMAD.WIDE R10, R0, 0x4, R10 ;  /* 0x00000004000a7825 */ /* 0x002fc800078e020a */
[----:B0-----:R-:W-:Y:S02]  /*05c0*/  IMAD.WIDE R4, R0, 0x4, R4 ;  /* 0x0000000400047825 */ /* 0x001fe400078e0204 */
[----:B------:R4:W5:Y:S02]  /*05d0*/  LDG.E R0, desc[UR4][R12.64] ;  /* 0x000000040c007981 */ /* 0x000964000c1e1900 */
[----:B------:R-:W-:Y:S02]  /*05e0*/  IMAD.WIDE R6, R24, 0x4, R6 ;  /* 0x0000000418067825 */ /* 0x000fe400078e0206 */
[----:B------:R-:W5:Y:S02]  /*05f0*/  LDG.E R4, desc[UR4][R4.64] ;  /* 0x0000000404047981 */ /* 0x000f64000c1e1900 */
[----:B----4-:R-:W-:-:S06]  /*0600*/  IMAD.WIDE R12, R2, 0x8, R8 ;  /* 0x00000008020c7825 */ /* 0x010fcc00078e0208 */
[----:B------:R-:W4:Y:S01]  /*0610*/  LDG.E.64 R12, desc[UR4][R12.64] ;  /* 0x000000040c0c7981 */ /* 0x000f22000c1e1b00 */
[----:B--2---:R-:W-:-:S03]  /*0620*/  IMAD.WIDE R28, R20, 0x8, R8 ;  /* 0x00000008141c7825 */ /* 0x004fc600078e0208 */
[----:B------:R5:W2:Y:S04]  /*0630*/  LDG.E R20, desc[UR4][R10.64] ;  /* 0x000000040a147981 */ /* 0x000aa8000c1e1900 */
[----:B------:R-:W4:Y:S01]  /*0640*/  LDG.E.64 R28, desc[UR4][R28.64] ;  /* 0x000000041c1c7981 */ /* 0x000f22000c1e1b00 */
[----:B---3--:R-:W-:-:S06]  /*0650*/  IMAD.WIDE R2, R3, 0x8, R8 ;  /* 0x0000000803027825 */ /* 0x008fcc00078e0208 */
[----:B------:R-:W3:Y:S01]  /*0660*/  LDG.E.64 R2, desc[UR4][R2.64] ;  /* 0x0000000402027981 */ /* 0x000ee2000c1e1b00 */
[----:B-----5:R-:W-:-:S03]  /*0670*/  IMAD.WIDE R10, R21, 0x8, R8 ;  /* 0x00000008150a7825 */ /* 0x020fc600078e0208 */
[----:B------:R0:W5:Y:S04]  /*0680*/  LDG.E R21, desc[UR4][R6.64] ;  /* 0x0000000406157981 */ /* 0x000168000c1e1900 */
[----:B------:R-:W2:Y:S01]  /*0690*/  LDG.E.64 R10, desc[UR4][R10.64] ;  /* 0x000000040a0a7981 */ /* 0x000ea2000c1e1b00 */
[----:B0-----:R-:W-:-:S06]  /*06a0*/  IMAD.WIDE R6, R26, 0x8, R8 ;  /* 0x000000081a067825 */ /* 0x001fcc00078e0208 */
[----:B------:R-:W5:Y:S01]  /*06b0*/  LDG.E.64 R6, desc[UR4][R6.64] ;  /* 0x0000000406067981 */ /* 0x000f62000c1e1b00 */
[C---:B------:R-:W-:Y:S02]  /*06c0*/  DADD R14, -R16.reuse, R14 ;  /* 0x00000000100e7229 */ /* 0x040fe4000000010e */
[----:B------:R-:W-:Y:S01]  /*06d0*/  DADD R18, -R16, R18 ;  /* 0x0000000010127229 */ /* 0x000fe20000000112 */
[----:B------:R-:W-:Y:S01]  /*06e0*/  IMAD.WIDE R4, R4, 0x8, R8 ;  /* 0x0000000804047825 */ /* 0x000fe200078e0208 */
[----:B----4-:R-:W-:-:S08]  /*06f0*/  DADD R16, R12, R28 ;  /* 0x000000000c107229 */ /* 0x010fd0000000001c */
[----:B---3--:R-:W-:-:S08]  /*0700*/  DADD R16, R2, R16 ;  /* 0x0000000002107229 */ /* 0x008fd00000000010 */
[----:B--2---:R-:W-:-:S08]  /*0710*/  DADD R16, R10, R16 ;  /* 0x000000000a107229 */ /* 0x004fd00000000010 */
[----:B-----5:R-:W-:-:S08]  /*0720*/  DADD R16, R6, R16 ;  /* 0x0000000006107229 */ /* 0x020fd00000000010 */
[----:B------:R-:W-:-:S08]  /*0730*/  DFMA R22, R16, 2, R22 ;  /* 0x400000001016782b */ /* 0x000fd00000000016 */
[----:B------:R-:W-:Y:S01]  /*0740*/  DADD R22, -R22, UR6 ;  /* 0x0000000616167e29 */ /* 0x000fe20008000100 */
[----:B------:R-:W-:Y:S01]  /*0750*/  UMOV UR6, 0x55555559 ;  /* 0x5555555900067882 */ /* 0x000fe20000000000 */
[----:B------:R-:W-:-:S06]  /*0760*/  UMOV UR7, 0x3fc55555 ;  /* 0x3fc5555500077882 */ /* 0x000fcc0000000000 */
[----:B------:R-:W-:Y:S02]  /*0770*/  DADD R16, RZ, R22 ;  /* 0x00000000ff107229 */ /* 0x000fe40000000016 */
[C---:B------:R-:W-:Y:S02]  /*0780*/  DFMA R2, R22.reuse, UR6, R2 ;  /* 0x0000000616027c2b */ /* 0x040fe40008000002 */
[----:B------:R-:W-:-:S04]  /*0790*/  DFMA R6, R22, UR6, R6 ;  /* 0x0000000616067c2b */ /* 0x000fc80008000006 */
[C---:B------:R-:W-:Y:S02]  /*07a0*/  DFMA R28, R16.reuse, UR6, R28 ;  /* 0x00000006101c7c2b */ /* 0x040fe4000800001c */
[----:B------:R-:W-:Y:S01]  /*07b0*/  DFMA R10, R16, UR6, R10 ;  /* 0x00000006100a7c2b */ /* 0x000fe2000800000a */
[----:B------:R-:W-:Y:S01]  /*07c0*/  UMOV UR6, 0x55555556 ;  /* 0x5555555600067882 */ /* 0x000fe20000000000 */
[----:B------:R-:W-:Y:S01]  /*07d0*/  UMOV UR7, 0x3fd55555 ;  /* 0x3fd5555500077882 */ /* 0x000fe20000000000 */
[----:B------:R-:W-:Y:S02]  /*07e0*/  DFMA R2, R14, 0.5, R2 ;  /* 0x3fe000000e02782b */ /* 0x000fe40000000002 */
[----:B------:R-:W-:Y:S02]  /*07f0*/  DFMA R12, R22, UR6, R12 ;  /* 0x00000006160c7c2b */ /* 0x000fe4000800000c */
[----:B------:R-:W-:Y:S01]  /*0800*/  DFMA R28, R14, -0.5, R28 ;  /* 0xbfe000000e1c782b */ /* 0x000fe2000000001c */
[----:B------:R-:W-:Y:S01]  /*0810*/  IMAD.WIDE R16, R0, 0x8, R8 ;  /* 0x0000000800107825 */ /* 0x000fe200078e0208 */
[----:B------:R-:W-:-:S02]  /*0820*/  DFMA R6, R18, 0.5, R6 ;  /* 0x3fe000001206782b */ /* 0x000fc40000000006 */
[----:B------:R-:W-:Y:S01]  /*0830*/  DFMA R10, R18, -0.5, R10 ;  /* 0xbfe00000120a782b */ /* 0x000fe2000000000a */
[----:B------:R-:W-:-:S04]  /*0840*/  IMAD.WIDE R14, R25, 0x8, R8 ;  /* 0x00000008190e7825 */ /* 0x000fc800078e0208 */
[--C-:B------:R-:W-:Y:S01]  /*0850*/  IMAD.WIDE R18, R20, 0x8, R8.reuse ;  /* 0x0000000814127825 */ /* 0x100fe200078e0208 */
[----:B------:R-:W-:Y:S03]  /*0860*/  STG.E.64 desc[UR4][R14.64], R12 ;  /* 0x0000000c0e007986 */ /* 0x000fe6000c101b04 */
[----:B------:R-:W-:Y:S01]  /*0870*/  IMAD.WIDE R20, R21, 0x8, R8 ;  /* 0x0000000815147825 */ /* 0x000fe200078e0208 */
[----:B------:R-:W-:Y:S04]  /*0880*/  STG.E.64 desc[UR4][R16.64], R28 ;  /* 0x0000001c10007986 */ /* 0x000fe8000c101b04 */
[----:B------:R-:W-:Y:S04]  /*0890*/  STG.E.64 desc[UR4][R18.64], R2 ;  /* 0x0000000212007986 */ /* 0x000fe8000c101b04 */
[----:B------:R-:W-:Y:S04]  /*08a0*/  STG.E.64 desc[UR4][R20.64], R10 ;  /* 0x0000000a14007986 */ /* 0x000fe8000c101b04 */
[----:B------:R-:W-:Y:S01]  /*08b0*/  STG.E.64 desc[UR4][R4.64], R6 ;  /* 0x0000000604007986 */ /* 0x000fe2000c101b04 */
[----:B------:R-:W-:Y:S05]  /*08c0*/  EXIT ;  /* 0x000000000000794d */ /* 0x000fea0003800000 */
.L_x_54:
        /* <DEDUP_REMOVED lines=11> */
.L_x_186:


//--------------------- .text._Z32dvc_ScaLBL_D3Q19_Reflection_BC_ZPiPdii --------------------------
	.section	.text._Z32dvc_ScaLBL_D3Q19_Reflection_BC_ZPiPdii,"ax",@progbits
	.align	128
        .global         _Z32dvc_ScaLBL_D3Q19_Reflection_BC_ZPiPdii
        .type           _Z32dvc_ScaLBL_D3Q19_Reflection_BC_ZPiPdii,@function
        .size           _Z32dvc_ScaLBL_D3Q19_Reflection_BC_ZPiPdii,(.L_x_187 - _Z32dvc_ScaLBL_D3Q19_Reflection_BC_ZPiPdii)
        .other          _Z32dvc_ScaLBL_D3Q19_Reflection_BC_ZPiPdii,@"STO_CUDA_ENTRY STV_DEFAULT"
_Z32dvc_ScaLBL_D3Q19_Reflection_BC_ZPiPdii:
.text._Z32dvc_ScaLBL_D3Q19_Reflection_BC_ZPiPdii:
        /* <DEDUP_REMOVED lines=9> */
[----:B------:R-:W1:Y:S07]  /*0090*/  LDCU.64 UR4, c[0x0][0x358] ;  /* 0x00006b00ff0477ac */ /* 0x000e6e0008000a00 */
[----:B------:R-:W2:Y:S08]  /*00a0*/  LDC R4, c[0x0][0x394] ;  /* 0x0000e500ff047b82 */ /* 0x000eb00000000800 */
[----:B------:R-:W3:Y:S01]  /*00b0*/  LDC.64 R12, c[0x0][0x388] ;  /* 0x0000e200ff0c7b82 */ /* 0x000ee20000000a00 */
[----:B0-----:R-:W-:-:S06]  /*00c0*/  IMAD.WIDE R2, R5, 0x4, R2 ;  /* 0x0000000405027825 */ /* 0x001fcc00078e0202 */
[----:B-1----:R-:W2:Y:S02]  /*00d0*/  LDG.E R2, desc[UR4][R2.64] ;  /* 0x0000000402027981 */ /* 0x002ea4000c1e1900 */
[----:B--2---:R-:W-:-:S04]  /*00e0*/  IMAD R11, R4, 0x5, R2 ;  /* 0x00000005040b7824 */ /* 0x004fc800078e0202 */
[----:B------:R-:W-:Y:S02]  /*00f0*/  IMAD R9, R4, 0x6, R11 ;  /* 0x0000000604097824 */ /* 0x000fe400078e020b */
[----:B---3--:R-:W-:-:S04]  /*0100*/  IMAD.WIDE R10, R11, 0x8, R12 ;  /* 0x000000080b0a7825 */ /* 0x008fc800078e020c */
[----:B------:R-:W-:Y:S02]  /*0110*/  IMAD R7, R4, 0x3, R9 ;  /* 0x0000000304077824 */ /* 0x000fe400078e0209 */
[----:B------:R-:W-:-:S03]  /*0120*/  IMAD.WIDE R8, R9, 0x8, R12 ;  /* 0x0000000809087825 */ /* 0x000fc600078e020c */
[C---:B------:R-:W-:Y:S01]  /*0130*/  IADD3 R0, PT, PT, R7.reuse, R4, RZ ;  /* 0x0000000407007210 */ /* 0x040fe20007ffe0ff */
[----:B------:R-:W-:-:S04]  /*0140*/  IMAD.WIDE R6, R7, 0x8, R12 ;  /* 0x0000000807067825 */ /* 0x000fc800078e020c */
[C---:B------:R-:W-:Y:S01]  /*0150*/  IMAD R15, R4.reuse, 0x3, R0 ;  /* 0x00000003040f7824 */ /* 0x040fe200078e0200 */
[----:B------:R-:W2:Y:S01]  /*0160*/  LDG.E.64 R16, desc[UR4][R6.64] ;  /* 0x0000000406107981 */ /* 0x000ea2000c1e1b00 */
[----:B------:R-:W-:-:S04]  /*0170*/  IMAD.WIDE R4, R4, 0x8, R6 ;  /* 0x0000000804047825 */ /* 0x000fc800078e0206 */
[----:B------:R-:W-:Y:S01]  /*0180*/  IMAD.WIDE R2, R15, 0x8, R12 ;  /* 0x000000080f027825 */ /* 0x000fe200078e020c */
[----:B------:R-:W3:Y:S04]  /*0190*/  LDG.E.64 R18, desc[UR4][R4.64] ;  /* 0x0000000404127981 */ /* 0x000ee8000c1e1b00 */
[----:B------:R-:W4:Y:S04]  /*01a0*/  LDG.E.64 R12, desc[UR4][R10.64] ;  /* 0x000000040a0c7981 */ /* 0x000f28000c1e1b00 */
[----:B------:R-:W5:Y:S04]  /*01b0*/  LDG.E.64 R14, desc[UR4][R8.64] ;  /* 0x00000004080e7981 */ /* 0x000f68000c1e1b00 */
[----:B------:R-:W5:Y:S01]  /*01c0*/  LDG.E.64 R20, desc[UR4][R2.64] ;  /* 0x0000000402147981 */ /* 0x000f62000c1e1b00 */
[----:B------:R-:W-:Y:S01]  /*01d0*/  UMOV UR6, 0x1c71c71c ;  /* 0x1c71c71c00067882 */ /* 0x000fe20000000000 */
[----:B------:R-:W-:Y:S01]  /*01e0*/  UMOV UR7, 0x3fbc71c7 ;  /* 0x3fbc71c700077882 */ /* 0x000fe20000000000 */
[----:B------:R-:W-:Y:S01]  /*01f0*/  UMOV UR8, 0x1c71c71c ;  /* 0x1c71c71c00087882 */ /* 0x000fe20000000000 */
[----:B------:R-:W-:-:S02]  /*0200*/  UMOV UR9, 0x3fac71c7 ;  /* 0x3fac71c700097882 */ /* 0x000fc40000000000 */
[----:B--2---:R-:W-:Y:S02]  /*0210*/  DADD R16, -R16, UR8 ;  /* 0x0000000810107e29 */ /* 0x004fe40008000100 */
[----:B---3--:R-:W-:Y:S02]  /*0220*/  DADD R18, -R18, UR8 ;  /* 0x0000000812127e29 */ /* 0x008fe40008000100 */
[----:B----4-:R-:W-:Y:S02]  /*0230*/  DADD R12, -R12, UR6 ;  /* 0x000000060c0c7e29 */ /* 0x010fe40008000100 */
[----:B-----5:R-:W-:Y:S02]  /*0240*/  DADD R14, -R14, UR8 ;  /* 0x000000080e0e7e29 */ /* 0x020fe40008000100 */
[----:B------:R-:W-:-:S03]  /*0250*/  DADD R20, -R20, UR8 ;  /* 0x0000000814147e29 */ /* 0x000fc60008000100 */
[----:B------:R-:W-:Y:S04]  /*0260*/  STG.E.64 desc[UR4][R10.64], R12 ;  /* 0x0000000c0a007986 */ /* 0x000fe8000c101b04 */
[----:B------:R-:W-:Y:S04]  /*0270*/  STG.E.64 desc[UR4][R8.64], R14 ;  /* 0x0000000e08007986 */ /* 0x000fe8000c101b04 */
[----:B------:R-:W-:Y:S04]  /*0280*/  STG.E.64 desc[UR4][R6.64], R16 ;  /* 0x0000001006007986 */ /* 0x000fe8000c101b04 */
[----:B------:R-:W-:Y:S04]  /*0290*/  STG.E.64 desc[UR4][R4.64], R18 ;  /* 0x0000001204007986 */ /* 0x000fe8000c101b04 */
[----:B------:R-:W-:Y:S01]  /*02a0*/  STG.E.64 desc[UR4][R2.64], R20 ;  /* 0x0000001402007986 */ /* 0x000fe2000c101b04 */
[----:B------:R-:W-:Y:S05]  /*02b0*/  EXIT ;  /* 0x000000000000794d */ /* 0x000fea0003800000 */
.L_x_55:
        /* <DEDUP_REMOVED lines=12> */
.L_x_187:


//--------------------- .text._Z32dvc_ScaLBL_D3Q19_Reflection_BC_zPiPdii --------------------------
	.section	.text._Z32dvc_ScaLBL_D3Q19_Reflection_BC_zPiPdii,"ax",@progbits
	.align	128
        .global         _Z32dvc_ScaLBL_D3Q19_Reflection_BC_zPiPdii
        .type           _Z32dvc_ScaLBL_D3Q19_Reflection_BC_zPiPdii,@function
        .size           _Z32dvc_ScaLBL_D3Q19_Reflection_BC_zPiPdii,(.L_x_188 - _Z32dvc_ScaLBL_D3Q19_Reflection_BC_zPiPdii)
        .other          _Z32dvc_ScaLBL_D3Q19_Reflection_BC_zPiPdii,@"STO_CUDA_ENTRY STV_DEFAULT"
_Z32dvc_ScaLBL_D3Q19_Reflection_BC_zPiPdii:
.text._Z32dvc_ScaLBL_D3Q19_Reflection_BC_zPiPdii:
        /* <DEDUP_REMOVED lines=15> */
[----:B------:R-:W-:-:S05]  /*00f0*/  IMAD R9, R13, 0x6, R7 ;  /* 0x000000060d097824 */ /* 0x000fca00078e0207 */
[C---:B------:R-:W-:Y:S01]  /*0100*/  IADD3 R0, PT, PT, R9.reuse, R13, RZ ;  /* 0x0000000d09007210 */ /* 0x040fe20007ffe0ff */
[----:B---3--:R-:W-:-:S04]  /*0110*/  IMAD.WIDE R8, R9, 0x8, R10 ;  /* 0x0000000809087825 */ /* 0x008fc800078e020a */
[----:B------:R-:W-:Y:S01]  /*0120*/  IMAD R5, R13, 0x3, R0 ;  /* 0x000000030d057824 */ /* 0x000fe200078e0200 */
[----:B------:R-:W2:Y:S03]  /*0130*/  LDG.E.64 R14, desc[UR4][R8.64] ;  /* 0x00000004080e7981 */ /* 0x000ea6000c1e1b00 */
[----:B------:R-:W-:-:S04]  /*0140*/  IMAD.WIDE R4, R5, 0x8, R10 ;  /* 0x0000000805047825 */ /* 0x000fc800078e020a */
[----:B------:R-:W-:Y:S01]  /*0150*/  IMAD.WIDE R10, R7, 0x8, R10 ;  /* 0x00000008070a7825 */ /* 0x000fe200078e020a */
[----:B------:R-:W3:Y:S03]  /*0160*/  LDG.E.64 R18, desc[UR4][R4.64] ;  /* 0x0000000404127981 */ /* 0x000ee6000c1e1b00 */
[----:B------:R-:W-:-:S04]  /*0170*/  IMAD.WIDE R6, R13, 0x8, R8 ;  /* 0x000000080d067825 */ /* 0x000fc800078e0208 */
[----:B------:R-:W-:Y:S01]  /*0180*/  IMAD.WIDE R2, R13, 0x8, R4 ;  /* 0x000000080d027825 */ /* 0x000fe200078e0204 */
        /* <DEDUP_REMOVED lines=11> */
[----:B------:R-:W-:-:S05]  /*0240*/  DADD R20, -R20, UR8 ;  /* 0x0000000814147e29 */ /* 0x000fca0008000100 */
[----:B------:R-:W-:Y:S04]  /*0250*/  STG.E.64 desc[UR4][R10.64], R12 ;  /* 0x0000000c0a007986 */ /* 0x000fe8000c101b04 */
[----:B------:R-:W-:Y:S04]  /*0260*/  STG.E.64 desc[UR4][R8.64], R14 ;  /* 0x0000000e08007986 */ /* 0x000fe8000c101b04 */
[----:B------:R-:W-:Y:S04]  /*0270*/  STG.E.64 desc[UR4][R6.64], R16 ;  /* 0x0000001006007986 */ /* 0x000fe8000c101b04 */
[----:B------:R-:W-:Y:S04]  /*0280*/  STG.E.64 desc[UR4][R4.64], R18 ;  /* 0x0000001204007986 */ /* 0x000fe8000c101b04 */
[----:B------:R-:W-:Y:S01]  /*0290*/  STG.E.64 desc[UR4][R2.64], R20 ;  /* 0x0000001402007986 */ /* 0x000fe2000c101b04 */
[----:B------:R-:W-:Y:S05]  /*02a0*/  EXIT ;  /* 0x000000000000794d */ /* 0x000fea0003800000 */
.L_x_56:
        /* <DEDUP_REMOVED lines=13> */
.L_x_188:


//--------------------- .text._Z37dvc_ScaLBL_D3Q19_AAeven_Pressure_BC_ZPiPddii --------------------------
	.section	.text._Z37dvc_ScaLBL_D3Q19_AAeven_Pressure_BC_ZPiPddii,"ax",@progbits
	.align	128
        .global         _Z37dvc_ScaLBL_D3Q19_AAeven_Pressure_BC_ZPiPddii
        .type           _Z37dvc_ScaLBL_D3Q19_AAeven_Pressure_BC_ZPiPddii,@function
        .size           _Z37dvc_ScaLBL_D3Q19_AAeven_Pressure_BC_ZPiPddii,(.L_x_189 - _Z37dvc_ScaLBL_D3Q19_AAeven_Pressure_BC_ZPiPddii)
        .other          _Z37dvc_ScaLBL_D3Q19_AAeven_Pressure_BC_ZPiPddii,@"STO_CUDA_ENTRY STV_DEFAULT"
_Z37dvc_ScaLBL_D3Q19_AAeven_Pressure_BC_ZPiPddii:
.text._Z37dvc_ScaLBL_D3Q19_AAeven_Pressure_BC_ZPiPddii:
        /* <DEDUP_REMOVED lines=8> */
[----:B------:R-:W0:Y:S01]  /*0080*/  LDC R0, c[0x0][0x360] ;  /* 0x0000d800ff007b82 */ /* 0x000e220000000800 */
[----:B------:R-:W1:Y:S01]  /*0090*/  LDCU.64 UR4, c[0x0][0x358] ;  /* 0x00006b00ff0477ac */ /* 0x000e620008000a00 */
[----:B------:R-:W2:Y:S06]  /*00a0*/  LDCU.64 UR8, c[0x0][0x390] ;  /* 0x00007200ff0877ac */ /* 0x000eac0008000a00 */
[----:B------:R-:W3:Y:S01]  /*00b0*/  LDC.64 R4, c[0x0][0x380] ;  /* 0x0000e000ff047b82 */ /* 0x000ee20000000a00 */
[----:B0-----:R-:W-:-:S07]  /*00c0*/  IMAD R3, R0, UR6, R3 ;  /* 0x0000000600037c24 */ /* 0x001fce000f8e0203 */
[----:B------:R-:W0:Y:S01]  /*00d0*/  LDC R0, c[0x0][0x39c] ;  /* 0x0000e700ff007b82 */ /* 0x000e220000000800 */
[----:B---3--:R-:W-:-:S07]  /*00e0*/  IMAD.WIDE R4, R3, 0x4, R4 ;  /* 0x0000000403047825 */ /* 0x008fce00078e0204 */
[----:B------:R-:W3:Y:S01]  /*00f0*/  LDC.64 R2, c[0x0][0x388] ;  /* 0x0000e200ff027b82 */ /* 0x000ee20000000a00 */
[----:B-1----:R-:W3:Y:S01]  /*0100*/  LDG.E R5, desc[UR4][R4.64] ;  /* 0x0000000404057981 */ /* 0x002ee2000c1e1900 */
[----:B0-----:R-:W-:Y:S01]  /*0110*/  SHF.L.U32 R12, R0, 0x1, RZ ;  /* 0x00000001000c7819 */ /* 0x001fe200000006ff */
[----:B---3--:R-:W-:-:S03]  /*0120*/  IMAD.WIDE R10, R5, 0x8, R2 ;  /* 0x00000008050a7825 */ /* 0x008fc600078e0202 */
[----:B------:R-:W-:Y:S02]  /*0130*/  IADD3 R13, PT, PT, R5, R12, RZ ;  /* 0x0000000c050d7210 */ /* 0x000fe40007ffe0ff */
[----:B------:R-:W3:Y:S01]  /*0140*/  LDG.E.64 R22, desc[UR4][R10.64] ;  /* 0x000000040a167981 */ /* 0x000ee2000c1e1b00 */
[----:B------:R-:W-:Y:S01]  /*0150*/  IMAD.WIDE R8, R12, 0x8, R10 ;  /* 0x000000080c087825 */ /* 0x000fe200078e020a */
[----:B------:R-:W-:-:S04]  /*0160*/  IADD3 R15, PT, PT, R13, -R0, RZ ;  /* 0x800000000d0f7210 */ /* 0x000fc80007ffe0ff */
[----:B------:R0:W3:Y:S01]  /*0170*/  LDG.E.64 R26, desc[UR4][R8.64] ;  /* 0x00000004081a7981 */ /* 0x0000e2000c1e1b00 */
[----:B------:R-:W-:Y:S01]  /*0180*/  IMAD.WIDE R6, R0, 0x8, R10 ;  /* 0x0000000800067825 */ /* 0x000fe200078e020a */
[----:B------:R-:W-:-:S03]  /*0190*/  IADD3 R13, PT, PT, R13, R0, RZ ;  /* 0x000000000d0d7210 */ /* 0x000fc60007ffe0ff */
[C---:B------:R-:W-:Y:S02]  /*01a0*/  IMAD R5, R0.reuse, 0x3, R15 ;  /* 0x0000000300057824 */ /* 0x040fe400078e020f */
[----:B------:R-:W4:Y:S01]  /*01b0*/  LDG.E.64 R6, desc[UR4][R6.64] ;  /* 0x0000000406067981 */ /* 0x000f22000c1e1b00 */
[----:B------:R-:W-:Y:S02]  /*01c0*/  IMAD R13, R0, 0x3, R13 ;  /* 0x00000003000d7824 */ /* 0x000fe400078e020d */
[----:B------:R-:W-:-:S03]  /*01d0*/  IMAD.WIDE R4, R5, 0x8, R2 ;  /* 0x0000000805047825 */ /* 0x000fc600078e0202 */
[----:B------:R-:W-:Y:S02]  /*01e0*/  IADD3 R29, PT, PT, R12, R13, RZ ;  /* 0x0000000d0c1d7210 */ /* 0x000fe40007ffe0ff */
[----:B------:R-:W5:Y:S01]  /*01f0*/  LDG.E.64 R24, desc[UR4][R4.64] ;  /* 0x0000000404187981 */ /* 0x000f62000c1e1b00 */
[----:B0-----:R-:W-:-:S04]  /*0200*/  IMAD.WIDE R8, R0, 0x8, R8 ;  /* 0x0000000800087825 */ /* 0x001fc800078e0208 */
[--C-:B------:R-:W-:Y:S01]  /*0210*/  IMAD.WIDE R14, R29, 0x8, R2.reuse ;  /* 0x000000081d0e7825 */ /* 0x100fe200078e0202 */
[C---:B------:R-:W-:Y:S01]  /*0220*/  IADD3 R17, PT, PT, R13.reuse, R0, RZ ;  /* 0x000000000d117210 */ /* 0x040fe20007ffe0ff */
[----:B------:R-:W2:Y:S04]  /*0230*/  LDG.E.64 R8, desc[UR4][R8.64] ;  /* 0x0000000408087981 */ /* 0x000ea8000c1e1b00 */
[----:B------:R0:W2:Y:S01]  /*0240*/  LDG.E.64 R10, desc[UR4][R14.64] ;  /* 0x000000040e0a7981 */ /* 0x0000a2000c1e1b00 */
[----:B------:R-:W-:-:S04]  /*0250*/  IMAD.WIDE R12, R13, 0x8, R2 ;  /* 0x000000080d0c7825 */ /* 0x000fc800078e0202 */
[C---:B------:R-:W-:Y:S02]  /*0260*/  IMAD R17, R0.reuse, 0x3, R17 ;  /* 0x0000000300117824 */ /* 0x040fe400078e0211 */
[----:B0-----:R-:W-:-:S06]  /*0270*/  IMAD.WIDE R14, R0, 0x8, R14 ;  /* 0x00000008000e7825 */ /* 0x001fcc00078e020e */
[----:B------:R-:W2:Y:S01]  /*0280*/  LDG.E.64 R14, desc[UR4][R14.64] ;  /* 0x000000040e0e7981 */ /* 0x000ea2000c1e1b00 */
[----:B------:R-:W-:Y:S01]  /*0290*/  IMAD.WIDE R18, R0, 0x8, R12 ;  /* 0x0000000800127825 */ /* 0x000fe200078e020c */
[----:B------:R-:W-:Y:S02]  /*02a0*/  IADD3 R29, PT, PT, R29, R0, RZ ;  /* 0x000000001d1d7210 */ /* 0x000fe40007ffe0ff */
[----:B------:R-:W2:Y:S01]  /*02b0*/  LDG.E.64 R12, desc[UR4][R12.64] ;  /* 0x000000040c0c7981 */ /* 0x000ea2000c1e1b00 */
[----:B------:R-:W-:-:S03]  /*02c0*/  IMAD.WIDE R16, R17, 0x8, R2 ;  /* 0x0000000811107825 */ /* 0x000fc600078e0202 */
[----:B------:R-:W2:Y:S04]  /*02d0*/  LDG.E.64 R18, desc[UR4][R18.64] ;  /* 0x0000000412127981 */ /* 0x000ea8000c1e1b00 */
[----:B------:R-:W2:Y:S01]  /*02e0*/  LDG.E.64 R20, desc[UR4][R16.64] ;  /* 0x0000000410147981 */ /* 0x000ea2000c1e1b00 */
[----:B---3--:R-:W-:-:S08]  /*02f0*/  DADD R22, R22, R26 ;  /* 0x0000000016167229 */ /* 0x008fd0000000001a */
[----:B----4-:R-:W-:-:S08]  /*0300*/  DADD R22, R6, R22 ;  /* 0x0000000006167229 */ /* 0x010fd00000000016 */
[----:B-----5:R-:W-:-:S08]  /*0310*/  DADD R22, R24, R22 ;  /* 0x0000000018167229 */ /* 0x020fd00000000016 */
[----:B--2---:R-:W-:Y:S02]  /*0320*/  DADD R22, R8, R22 ;  /* 0x0000000008167229 */ /* 0x004fe40000000016 */
[--C-:B------:R-:W-:Y:S02]  /*0330*/  DADD R24, R24, R10.reuse ;  /* 0x0000000018187229 */ /* 0x100fe4000000000a */
[----:B------:R-:W-:-:S04]  /*0340*/  DADD R26, R26, R10 ;  /* 0x000000001a1a7229 */ /* 0x000fc8000000000a */
[----:B------:R-:W-:Y:S02]  /*0350*/  DADD R22, R10, R22 ;  /* 0x000000000a167229 */ /* 0x000fe40000000016 */
[----:B------:R-:W-:-:S08]  /*0360*/  DADD R24, R14, R24 ;  /* 0x000000000e187229 */ /* 0x000fd00000000018 */
[----:B------:R-:W-:Y:S02]  /*0370*/  DADD R8, -R8, R24 ;  /* 0x0000000008087229 */ /* 0x000fe40000000118 */
[----:B------:R-:W-:Y:S02]  /*0380*/  DADD R24, R18, R22 ;  /* 0x0000000012187229 */ /* 0x000fe40000000016 */
[----:B------:R-:W-:Y:S01]  /*0390*/  DADD R10, R20, R26 ;  /* 0x00000000140a7229 */ /* 0x000fe2000000001a */
[----:B------:R-:W-:-:S04]  /*03a0*/  IMAD R27, R0, 0x3, R29 ;  /* 0x00000003001b7824 */ /* 0x000fc800078e021d */
[----:B------:R-:W-:-:S03]  /*03b0*/  IMAD.WIDE R22, R27, 0x8, R2 ;  /* 0x000000081b167825 */ /* 0x000fc600078e0202 */
[----:B------:R-:W-:Y:S02]  /*03c0*/  DADD R10, -R6, R10 ;  /* 0x00000000060a7229 */ /* 0x000fe4000000010a */
[C---:B------:R-:W-:Y:S01]  /*03d0*/  DADD R6, R20.reuse, R24 ;  /* 0x0000000014067229 */ /* 0x040fe20000000018 */
[----:B------:R-:W-:Y:S01]  /*03e0*/  IADD3 R25, PT, PT, R27, R0, RZ ;  /* 0x000000001b197210 */ /* 0x000fe20007ffe0ff */
[----:B------:R-:W-:Y:S01]  /*03f0*/  DADD R8, -R20, R8 ;  /* 0x0000000014087229 */ /* 0x000fe20000000108 */
[----:B------:R-:W2:Y:S03]  /*0400*/  LDG.E.64 R20, desc[UR4][R22.64] ;  /* 0x0000000416147981 */ /* 0x000ea6000c1e1b00 */
[C---:B------:R-:W-:Y:S02]  /*0410*/  IMAD R27, R0.reuse, 0x3, R25 ;  /* 0x00000003001b7824 */ /* 0x040fe400078e0219 */
[----:B------:R-:W-:-:S04]  /*0420*/  IMAD.WIDE R24, R0, 0x8, R22 ;  /* 0x0000000800187825 */ /* 0x000fc800078e0216 */
[----:B------:R-:W-:Y:S02]  /*0430*/  IMAD.WIDE R26, R27, 0x8, R2 ;  /* 0x000000081b1a7825 */ /* 0x000fe400078e0202 */
[----:B------:R0:W3:Y:S01]  /*0440*/  LDG.E.64 R2, desc[UR4][R24.64] ;  /* 0x0000000418027981 */ /* 0x0000e2000c1e1b00 */
[C---:B------:R-:W-:Y:S02]  /*0450*/  DADD R10, -R14.reuse, R10 ;  /* 0x000000000e0a7229 */ /* 0x040fe4000000010a */
[----:B------:R-:W-:Y:S01]  /*0460*/  DADD R14, R14, R6 ;  /* 0x000000000e0e7229 */ /* 0x000fe20000000006 */
[----:B------:R-:W4:Y:S01]  /*0470*/  LDG.E.64 R6, desc[UR4][R26.64] ;  /* 0x000000041a067981 */ /* 0x000f22000c1e1b00 */
[----:B------:R-:W-:-:S04]  /*0480*/  IMAD.WIDE R28, R0, 0x8, R26 ;  /* 0x00000008001c7825 */ /* 0x000fc800078e021a */
[C---:B------:R-:W-:Y:S02]  /*0490*/  DADD R10, -R18.reuse, R10 ;  /* 0x00000000120a7229 */ /* 0x040fe4000000010a */
[----:B------:R-:W-:Y:S01]  /*04a0*/  DADD R18, -R18, R8 ;  /* 0x0000000012127229 */ /* 0x000fe20000000108 */
[----:B------:R1:W5:Y:S01]  /*04b0*/  LDG.E.64 R8, desc[UR4][R28.64] ;  /* 0x000000041c087981 */ /* 0x000362000c1e1b00 */
[----:B0-----:R-:W-:-:S04]  /*04c0*/  IMAD.WIDE R24, R0, 0x8, R24 ;  /* 0x0000000800187825 */ /* 0x001fc800078e0218 */
[----:B------:R-:W-:-:S04]  /*04d0*/  IMAD.WIDE R16, R0, 0x8, R16 ;  /* 0x0000000800107825 */ /* 0x000fc800078e0210 */
[----:B-1----:R-:W-:Y:S01]  /*04e0*/  IMAD.WIDE R28, R0, 0x8, R28 ;  /* 0x00000008001c7825 */ /* 0x002fe200078e021c */
[----:B--2---:R-:W-:-:S08]  /*04f0*/  DADD R22, R12, R20 ;  /* 0x000000000c167229 */ /* 0x004fd00000000014 */
[----:B---3--:R-:W-:-:S08]  /*0500*/  DADD R22, R2, R22 ;  /* 0x0000000002167229 */ /* 0x008fd00000000016 */
[----:B----4-:R-:W-:-:S08]  /*0510*/  DADD R22, R6, R22 ;  /* 0x0000000006167229 */ /* 0x010fd00000000016 */
[----:B-----5:R-:W-:-:S08]  /*0520*/  DADD R22, R8, R22 ;  /* 0x0000000008167229 */ /* 0x020fd00000000016 */
[----:B------:R-:W-:-:S08]  /*0530*/  DFMA R14, R22, 2, R14 ;  /* 0x40000000160e782b */ /* 0x000fd0000000000e */
[----:B------:R-:W-:Y:S01]  /*0540*/  DADD R14, R14, -UR8 ;  /* 0x800000080e0e7e29 */ /* 0x000fe20008000000 */
[----:B------:R-:W-:Y:S01]  /*0550*/  IMAD.WIDE R22, R0, 0x8, R4 ;  /* 0x0000000800167825 */ /* 0x000fe200078e0204 */
[----:B------:R-:W-:Y:S01]  /*0560*/  UMOV UR8, 0x55555556 ;  /* 0x5555555600087882 */ /* 0x000fe20000000000 */
[----:B------:R-:W-:-:S05]  /*0570*/  UMOV UR9, 0x3fd55555 ;  /* 0x3fd5555500097882 */ /* 0x000fca0000000000 */
[----:B------:R-:W-:Y:S02]  /*0580*/  DADD R4, RZ, R14 ;  /* 0x00000000ff047229 */ /* 0x000fe4000000000e */
[C---:B------:R-:W-:Y:S01]  /*0590*/  DFMA R12, R14.reuse, -UR8, R12 ;  /* 0x800000080e0c7c2b */ /* 0x040fe2000800000c */
[----:B------:R-:W-:Y:S01]  /*05a0*/  UMOV UR8, 0x55555559 ;  /* 0x5555555900087882 */ /* 0x000fe20000000000 */
[----:B------:R-:W-:Y:S02]  /*05b0*/  UMOV UR9, 0x3fc55555 ;  /* 0x3fc5555500097882 */ /* 0x000fe40000000000 */
[----:B------:R-:W-:Y:S02]  /*05c0*/  DFMA R2, R14, -UR8, R2 ;  /* 0x800000080e027c2b */ /* 0x000fe40008000002 */
[C---:B------:R-:W-:Y:S02]  /*05d0*/  DFMA R20, R4.reuse, -UR8, R20 ;  /* 0x8000000804147c2b */ /* 0x040fe40008000014 */
[----:B------:R-:W-:-:S02]  /*05e0*/  DFMA R6, R4, -UR8, R6 ;  /* 0x8000000804067c2b */ /* 0x000fc40008000006 */
[----:B------:R-:W-:Y:S02]  /*05f0*/  DFMA R8, R14, -UR8, R8 ;  /* 0x800000080e087c2b */ /* 0x000fe40008000008 */
[C---:B------:R-:W-:Y:S02]  /*0600*/  DFMA R2, R10.reuse, -0.5, R2 ;  /* 0xbfe000000a02782b */ /* 0x040fe40000000002 */
[----:B------:R-:W-:Y:S02]  /*0610*/  DFMA R20, R10, 0.5, R20 ;  /* 0x3fe000000a14782b */ /* 0x000fe40000000014 */
[C---:B------:R-:W-:Y:S01]  /*0620*/  DFMA R6, R18.reuse, 0.5, R6 ;  /* 0x3fe000001206782b */ /* 0x040fe20000000006 */
[----:B------:R-:W-:Y:S01]  /*0630*/  IMAD.WIDE R4, R0, 0x8, R24 ;  /* 0x0000000800047825 */ /* 0x000fe200078e0218 */
[----:B------:R-:W-:Y:S01]  /*0640*/  DFMA R8, R18, -0.5, R8 ;  /* 0xbfe000001208782b */ /* 0x000fe20000000008 */
[----:B------:R-:W-:Y:S04]  /*0650*/  STG.E.64 desc[UR4][R22.64], R12 ;  /* 0x0000000c16007986 */ /* 0x000fe8000c101b04 */
[----:B------:R-:W-:Y:S04]  /*0660*/  STG.E.64 desc[UR4][R16.64], R20 ;  /* 0x0000001410007986 */ /* 0x000fe8000c101b04 */
[----:B------:R-:W-:Y:S04]  /*0670*/  STG.E.64 desc[UR4][R24.64], R2 ;  /* 0x0000000218007986 */ /* 0x000fe8000c101b04 */
[----:B------:R-:W-:Y:S04]  /*0680*/  STG.E.64 desc[UR4][R4.64], R6 ;  /* 0x0000000604007986 */ /* 0x000fe8000c101b04 */
[----:B------:R-:W-:Y:S01]  /*0690*/  STG.E.64 desc[UR4][R28.64], R8 ;  /* 0x000000081c007986 */ /* 0x000fe2000c101b04 */
[----:B------:R-:W-:Y:S05]  /*06a0*/  EXIT ;  /* 0x000000000000794d */ /* 0x000fea0003800000 */
.L_x_57:
        /* <DEDUP_REMOVED lines=13> */
.L_x_189:


//--------------------- .text._Z37dvc_ScaLBL_D3Q19_AAeven_Pressure_BC_zPiPddii --------------------------
	.section	.text._Z37dvc_ScaLBL_D3Q19_AAeven_Pressure_BC_zPiPddii,"ax",@progbits
	.align	128
        .global         _Z37dvc_ScaLBL_D3Q19_AAeven_Pressure_BC_zPiPddii
        .type           _Z37dvc_ScaLBL_D3Q19_AAeven_Pressure_BC_zPiPddii,@function
        .size           _Z37dvc_ScaLBL_D3Q19_AAeven_Pressure_BC_zPiPddii,(.L_x_190 - _Z37dvc_ScaLBL_D3Q19_AAeven_Pressure_BC_zPiPddii)
        .other          _Z37dvc_ScaLBL_D3Q19_AAeven_Pressure_BC_zPiPddii,@"STO_CUDA_ENTRY STV_DEFAULT"
_Z37dvc_ScaLBL_D3Q19_AAeven_Pressure_BC_zPiPddii:
.text._Z37dvc_ScaLBL_D3Q19_AAeven_Pressure_BC_zPiPddii:
        /* <DEDUP_REMOVED lines=11> */
[----:B------:R-:W3:Y:S01]  /*00b0*/  LDC R17, c[0x0][0x39c] ;  /* 0x0000e700ff117b82 */ /* 0x000ee20000000800 */
[----:B0-----:R-:W-:-:S07]  /*00c0*/  IMAD.WIDE R6, R3, 0x4, R6 ;  /* 0x0000000403067825 */ /* 0x001fce00078e0206 */
[----:B------:R-:W0:Y:S01]  /*00d0*/  LDC.64 R2, c[0x0][0x388] ;  /* 0x0000e200ff027b82 */ /* 0x000e220000000a00 */
[----:B-1----:R-:W0:Y:S01]  /*00e0*/  LDG.E R7, desc[UR4][R6.64] ;  /* 0x0000000406077981 */ /* 0x002e22000c1e1900 */
[----:B---3--:R-:W-:Y:S01]  /*00f0*/  SHF.L.U32 R0, R17, 0x1, RZ ;  /* 0x0000000111007819 */ /* 0x008fe200000006ff */
[----:B0-----:R-:W-:-:S05]  /*0100*/  IMAD.WIDE R8, R7, 0x8, R2 ;  /* 0x0000000807087825 */ /* 0x001fca00078e0202 */
[----:B------:R0:W3:Y:S01]  /*0110*/  LDG.E.64 R26, desc[UR4][R8.64] ;  /* 0x00000004081a7981 */ /* 0x0000e2000c1e1b00 */
[----:B------:R-:W-:Y:S01]  /*0120*/  IMAD.WIDE R4, R0, 0x8, R8 ;  /* 0x0000000800047825 */ /* 0x000fe200078e0208 */
[----:B------:R-:W-:-:S04]  /*0130*/  IADD3 R0, PT, PT, R7, R0, RZ ;  /* 0x0000000007007210 */ /* 0x000fc80007ffe0ff */
[----:B------:R1:W3:Y:S01]  /*0140*/  LDG.E.64 R22, desc[UR4][R4.64] ;  /* 0x0000000404167981 */ /* 0x0002e2000c1e1b00 */
[----:B------:R-:W-:Y:S01]  /*0150*/  IADD3 R10, PT, PT, R0, -R17, RZ ;  /* 0x80000011000a7210 */ /* 0x000fe20007ffe0ff */
[----:B------:R-:W-:-:S04]  /*0160*/  IMAD.WIDE R20, R17, 0x8, R8 ;  /* 0x0000000811147825 */ /* 0x000fc800078e0208 */
[----:B------:R-:W-:Y:S02]  /*0170*/  IMAD R11, R17, 0x3, R10 ;  /* 0x00000003110b7824 */ /* 0x000fe400078e020a */
[----:B------:R-:W4:Y:S02]  /*0180*/  LDG.E.64 R20, desc[UR4][R20.64] ;  /* 0x0000000414147981 */ /* 0x000f24000c1e1b00 */
[----:B------:R-:W-:-:S04]  /*0190*/  IMAD.WIDE R10, R11, 0x8, R2 ;  /* 0x000000080b0a7825 */ /* 0x000fc800078e0202 */
[C---:B------:R-:W-:Y:S01]  /*01a0*/  IMAD R0, R17.reuse, 0x3, R0 ;  /* 0x0000000311007824 */ /* 0x040fe200078e0200 */
[----:B------:R5:W2:Y:S01]  /*01b0*/  LDG.E.64 R24, desc[UR4][R10.64] ;  /* 0x000000040a187981 */ /* 0x000aa2000c1e1b00 */
[----:B------:R-:W-:-:S04]  /*01c0*/  IMAD.WIDE R12, R17, 0x8, R4 ;  /* 0x00000008110c7825 */ /* 0x000fc800078e0204 */
[----:B------:R-:W-:Y:S02]  /*01d0*/  IMAD R0, R17, 0x3, R0 ;  /* 0x0000000311007824 */ /* 0x000fe400078e0200 */
[----:B------:R-:W2:Y:S02]  /*01e0*/  LDG.E.64 R12, desc[UR4][R12.64] ;  /* 0x000000040c0c7981 */ /* 0x000ea4000c1e1b00 */
[C---:B------:R-:W-:Y:S01]  /*01f0*/  IMAD.WIDE R28, R0.reuse, 0x8, R2 ;  /* 0x00000008001c7825 */ /* 0x040fe200078e0202 */
[----:B0-----:R-:W-:-:S04]  /*0200*/  IADD3 R8, PT, PT, R0, -R17, RZ ;  /* 0x8000001100087210 */ /* 0x001fc80007ffe0ff */
[----:B------:R-:W2:Y:S01]  /*0210*/  LDG.E.64 R18, desc[UR4][R28.64] ;  /* 0x000000041c127981 */ /* 0x000ea2000c1e1b00 */
[----:B-1----:R-:W-:-:S04]  /*0220*/  IMAD.WIDE R4, R17, 0x8, R28 ;  /* 0x0000000811047825 */ /* 0x002fc800078e021c */
[----:B------:R-:W-:Y:S02]  /*0230*/  IMAD R15, R17, 0x3, R8 ;  /* 0x00000003110f7824 */ /* 0x000fe400078e0208 */
[--C-:B------:R-:W-:Y:S01]  /*0240*/  IMAD.WIDE R8, R8, 0x8, R2.reuse ;  /* 0x0000000808087825 */ /* 0x100fe200078e0202 */
[----:B------:R-:W2:Y:S03]  /*0250*/  LDG.E.64 R4, desc[UR4][R4.64] ;  /* 0x0000000404047981 */ /* 0x000ea6000c1e1b00 */
[----:B------:R-:W-:Y:S02]  /*0260*/  IMAD.WIDE R14, R15, 0x8, R2 ;  /* 0x000000080f0e7825 */ /* 0x000fe400078e0202 */
[----:B------:R-:W2:Y:S04]  /*0270*/  LDG.E.64 R8, desc[UR4][R8.64] ;  /* 0x0000000408087981 */ /* 0x000ea8000c1e1b00 */
[----:B------:R0:W2:Y:S01]  /*0280*/  LDG.E.64 R6, desc[UR4][R14.64] ;  /* 0x000000040e067981 */ /* 0x0000a2000c1e1b00 */
[----:B------:R-:W-:-:S02]  /*0290*/  IMAD R0, R17, 0x3, R0 ;  /* 0x0000000311007824 */ /* 0x000fc400078e0200 */
[----:B-----5:R-:W-:-:S04]  /*02a0*/  IMAD.WIDE R10, R17, 0x8, R10 ;  /* 0x00000008110a7825 */ /* 0x020fc800078e020a */
[----:B0-----:R-:W-:-:S04]  /*02b0*/  IMAD.WIDE R14, R17, 0x8, R14 ;  /* 0x00000008110e7825 */ /* 0x001fc800078e020e */
[----:B------:R-:W-:Y:S01]  /*02c0*/  IMAD R0, R17, 0x3, R0 ;  /* 0x0000000311007824 */ /* 0x000fe200078e0200 */
[----:B---3--:R-:W-:-:S08]  /*02d0*/  DADD R26, R26, R22 ;  /* 0x000000001a1a7229 */ /* 0x008fd00000000016 */
[----:B----4-:R-:W-:-:S08]  /*02e0*/  DADD R26, R20, R26 ;  /* 0x00000000141a7229 */ /* 0x010fd0000000001a */
[----:B--2---:R-:W-:-:S08]  /*02f0*/  DADD R26, R24, R26 ;  /* 0x00000000181a7229 */ /* 0x004fd0000000001a */
[----:B------:R-:W-:Y:S02]  /*0300*/  DADD R26, R12, R26 ;  /* 0x000000000c1a7229 */ /* 0x000fe4000000001a */
[--C-:B------:R-:W-:Y:S02]  /*0310*/  DADD R24, R24, R18.reuse ;  /* 0x0000000018187229 */ /* 0x100fe40000000012 */
[----:B------:R-:W-:-:S04]  /*0320*/  DADD R22, R22, R18 ;  /* 0x0000000016167229 */ /* 0x000fc80000000012 */
[----:B------:R-:W-:Y:S02]  /*0330*/  DADD R18, R18, R26 ;  /* 0x0000000012127229 */ /* 0x000fe4000000001a */
[----:B------:R-:W-:-:S06]  /*0340*/  DADD R24, R4, R24 ;  /* 0x0000000004187229 */ /* 0x000fcc0000000018 */
[----:B------:R-:W-:Y:S02]  /*0350*/  DADD R18, R8, R18 ;  /* 0x0000000008127229 */ /* 0x000fe40000000012 */
[----:B------:R-:W-:Y:S02]  /*0360*/  DADD R22, R6, R22 ;  /* 0x0000000006167229 */ /* 0x000fe40000000016 */
[----:B------:R-:W-:-:S04]  /*0370*/  DADD R12, -R12, R24 ;  /* 0x000000000c0c7229 */ /* 0x000fc80000000118 */
[----:B------:R-:W-:Y:S02]  /*0380*/  DADD R24, R6, R18 ;  /* 0x0000000006187229 */ /* 0x000fe40000000012 */
[----:B------:R0:W2:Y:S01]  /*0390*/  LDG.E.64 R18, desc[UR4][R14.64] ;  /* 0x000000040e127981 */ /* 0x0000a2000c1e1b00 */
[----:B------:R-:W-:-:S03]  /*03a0*/  DADD R20, -R20, R22 ;  /* 0x0000000014147229 */ /* 0x000fc60000000116 */
[----:B------:R-:W2:Y:S01]  /*03b0*/  LDG.E.64 R22, desc[UR4][R10.64] ;  /* 0x000000040a167981 */ /* 0x000ea2000c1e1b00 */
[----:B------:R-:W-:Y:S01]  /*03c0*/  DADD R12, -R6, R12 ;  /* 0x00000000060c7229 */ /* 0x000fe2000000010c */
[C---:B------:R-:W-:Y:S01]  /*03d0*/  IMAD.WIDE R6, R0.reuse, 0x8, R2 ;  /* 0x0000000800067825 */ /* 0x040fe200078e0202 */
[----:B------:R-:W-:Y:S01]  /*03e0*/  IADD3 R0, PT, PT, R0, R17, RZ ;  /* 0x0000001100007210 */ /* 0x000fe20007ffe0ff */
[C---:B------:R-:W-:Y:S02]  /*03f0*/  DADD R24, R4.reuse, R24 ;  /* 0x0000000004187229 */ /* 0x040fe40000000018 */
[----:B------:R-:W-:Y:S01]  /*0400*/  DADD R20, -R4, R20 ;  /* 0x0000000004147229 */ /* 0x000fe20000000114 */
[----:B------:R-:W3:Y:S01]  /*0410*/  LDG.E.64 R4, desc[UR4][R6.64] ;  /* 0x0000000406047981 */ /* 0x000ee2000c1e1b00 */
[C---:B------:R-:W-:Y:S02]  /*0420*/  IMAD R29, R17.reuse, 0x3, R0 ;  /* 0x00000003111d7824 */ /* 0x040fe400078e0200 */
[----:B------:R-:W-:-:S04]  /*0430*/  IMAD.WIDE R26, R17, 0x8, R6 ;  /* 0x00000008111a7825 */ /* 0x000fc800078e0206 */
[----:B------:R-:W-:Y:S02]  /*0440*/  IMAD.WIDE R28, R29, 0x8, R2 ;  /* 0x000000081d1c7825 */ /* 0x000fe400078e0202 */
[----:B------:R1:W4:Y:S04]  /*0450*/  LDG.E.64 R2, desc[UR4][R26.64] ;  /* 0x000000041a027981 */ /* 0x000328000c1e1b00 */
[----:B------:R-:W5:Y:S01]  /*0460*/  LDG.E.64 R28, desc[UR4][R28.64] ;  /* 0x000000041c1c7981 */ /* 0x000f62000c1e1b00 */
[C---:B------:R-:W-:Y:S02]  /*0470*/  DADD R12, -R8.reuse, R12 ;  /* 0x00000000080c7229 */ /* 0x040fe4000000010c */
[----:B------:R-:W-:Y:S01]  /*0480*/  DADD R20, -R8, R20 ;  /* 0x0000000008147229 */ /* 0x000fe20000000114 */
[----:B------:R-:W-:Y:S01]  /*0490*/  UMOV UR8, 0x55555559 ;  /* 0x5555555900087882 */ /* 0x000fe20000000000 */
[----:B------:R-:W-:Y:S01]  /*04a0*/  UMOV UR9, 0x3fc55555 ;  /* 0x3fc5555500097882 */ /* 0x000fe20000000000 */
[----:B0-----:R-:W-:-:S04]  /*04b0*/  IMAD.WIDE R14, R17, 0x8, R14 ;  /* 0x00000008110e7825 */ /* 0x001fc800078e020e */
[----:B-1----:R-:W-:-:S04]  /*04c0*/  IMAD.WIDE R26, R17, 0x8, R26 ;  /* 0x00000008111a7825 */ /* 0x002fc800078e021a */
[----:B------:R-:W-:Y:S01]  /*04d0*/  IMAD.WIDE R10, R17, 0x8, R10 ;  /* 0x00000008110a7825 */ /* 0x000fe200078e020a */
[----:B--2---:R-:W-:-:S08]  /*04e0*/  DADD R8, R22, R18 ;  /* 0x0000000016087229 */ /* 0x004fd00000000012 */
[----:B---3--:R-:W-:-:S08]  /*04f0*/  DADD R8, R4, R8 ;  /* 0x0000000004087229 */ /* 0x008fd00000000008 */
[----:B----4-:R-:W-:-:S08]  /*0500*/  DADD R8, R2, R8 ;  /* 0x0000000002087229 */ /* 0x010fd00000000008 */
[----:B-----5:R-:W-:-:S08]  /*0510*/  DADD R8, R28, R8 ;  /* 0x000000001c087229 */ /* 0x020fd00000000008 */
[----:B------:R-:W-:-:S08]  /*0520*/  DFMA R8, R8, 2, R24 ;  /* 0x400000000808782b */ /* 0x000fd00000000018 */
[----:B------:R-:W-:-:S08]  /*0530*/  DADD R8, -R8, UR6 ;  /* 0x0000000608087e29 */ /* 0x000fd00008000100 */
[----:B------:R-:W-:Y:S01]  /*0540*/  DADD R6, RZ, R8 ;  /* 0x00000000ff067229 */ /* 0x000fe20000000008 */
[----:B------:R-:W-:Y:S01]  /*0550*/  UMOV UR6, 0x55555556 ;  /* 0x5555555600067882 */ /* 0x000fe20000000000 */
[----:B------:R-:W-:Y:S01]  /*0560*/  UMOV UR7, 0x3fd55555 ;  /* 0x3fd5555500077882 */ /* 0x000fe20000000000 */
[C---:B------:R-:W-:Y:S02]  /*0570*/  DFMA R4, R8.reuse, UR8, R4 ;  /* 0x0000000808047c2b */ /* 0x040fe40008000004 */
[----:B------:R-:W-:-:S03]  /*0580*/  DFMA R22, R8, UR6, R22 ;  /* 0x0000000608167c2b */ /* 0x000fc60008000016 */
[C---:B------:R-:W-:Y:S02]  /*0590*/  DFMA R18, R6.reuse, UR8, R18 ;  /* 0x0000000806127c2b */ /* 0x040fe40008000012 */
[----:B------:R-:W-:Y:S02]  /*05a0*/  DFMA R2, R6, UR8, R2 ;  /* 0x0000000806027c2b */ /* 0x000fe40008000002 */
[----:B------:R-:W-:Y:S02]  /*05b0*/  DFMA R8, R8, UR8, R28 ;  /* 0x0000000808087c2b */ /* 0x000fe4000800001c */
[C---:B------:R-:W-:Y:S02]  /*05c0*/  DFMA R4, R20.reuse, 0.5, R4 ;  /* 0x3fe000001404782b */ /* 0x040fe40000000004 */
[----:B------:R-:W-:Y:S01]  /*05d0*/  DFMA R18, R20, -0.5, R18 ;  /* 0xbfe000001412782b */ /* 0x000fe20000000012 */
[----:B------:R-:W-:Y:S01]  /*05e0*/  IMAD.WIDE R6, R17, 0x8, R14 ;  /* 0x0000000811067825 */ /* 0x000fe200078e020e */
[----:B------:R-:W-:-:S02]  /*05f0*/  DFMA R2, R12, -0.5, R2 ;  /* 0xbfe000000c02782b */ /* 0x000fc40000000002 */
[----:B------:R-:W-:Y:S01]  /*0600*/  DFMA R8, R12, 0.5, R8 ;  /* 0x3fe000000c08782b */ /* 0x000fe20000000008 */
[----:B------:R-:W-:Y:S01]  /*0610*/  STG.E.64 desc[UR4][R10.64], R22 ;  /* 0x000000160a007986 */ /* 0x000fe2000c101b04 */
[----:B------:R-:W-:-:S03]  /*0620*/  IMAD.WIDE R12, R17, 0x8, R26 ;  /* 0x00000008110c7825 */ /* 0x000fc600078e021a */
[----:B------:R-:W-:Y:S04]  /*0630*/  STG.E.64 desc[UR4][R14.64], R18 ;  /* 0x000000120e007986 */ /* 0x000fe8000c101b04 */
[----:B------:R-:W-:Y:S04]  /*0640*/  STG.E.64 desc[UR4][R6.64], R4 ;  /* 0x0000000406007986 */ /* 0x000fe8000c101b04 */
[----:B------:R-:W-:Y:S04]  /*0650*/  STG.E.64 desc[UR4][R26.64], R2 ;  /* 0x000000021a007986 */ /* 0x000fe8000c101b04 */
[----:B------:R-:W-:Y:S01]  /*0660*/  STG.E.64 desc[UR4][R12.64], R8 ;  /* 0x000000080c007986 */ /* 0x000fe2000c101b04 */
[----:B------:R-:W-:Y:S05]  /*0670*/  EXIT ;  /* 0x000000000000794d */ /* 0x000fea0003800000 */
.L_x_58:
        /* <DEDUP_REMOVED lines=16> */
.L_x_190:


//--------------------- .text._Z25dvc_ScaLBL_D3Q19_PressurePKdPdi --------------------------
	.section	.text._Z25dvc_ScaLBL_D3Q19_PressurePKdPdi,"ax",@progbits
	.align	128
        .global         _Z25dvc_ScaLBL_D3Q19_PressurePKdPdi
        .type           _Z25dvc_ScaLBL_D3Q19_PressurePKdPdi,@function
        .size           _Z25dvc_ScaLBL_D3Q19_PressurePKdPdi,(.L_x_191 - _Z25dvc_ScaLBL_D3Q19_PressurePKdPdi)
        .other          _Z25dvc_ScaLBL_D3Q19_PressurePKdPdi,@"STO_CUDA_ENTRY STV_DEFAULT"
_Z25dvc_ScaLBL_D3Q19_PressurePKdPdi:
.text._Z25dvc_ScaLBL_D3Q19_PressurePKdPdi:
[----:B------:R-:W-:Y:S08]  /*0000*/  LDC R1, c[0x0][0x37c] ;  /* 0x0000df00ff017b82 */ /* 0x000ff00000000800 */
[----:B------:R-:W0:Y:S02]  /*0010*/  LDC R29, c[0x0][0x390] ;  /* 0x0000e400ff1d7b82 */ /* 0x000e240000000800 */
[----:B0-----:R-:W-:-:S13]  /*0020*/  ISETP.GE.AND P0, PT, R29, -0x3ffff, PT ;  /* 0xfffc00011d00780c */ /* 0x001fda0003f06270 */
[----:B------:R-:W-:Y:S05]  /*0030*/  @!P0 EXIT ;  /* 0x000000000000894d */ /* 0x000fea0003800000 */
[----:B------:R-:W0:Y:S01]  /*0040*/  S2UR UR4, SR_CTAID.X ;  /* 0x00000000000479c3 */ /* 0x000e220000002500 */
[----:B------:R-:W1:Y:S01]  /*0050*/  S2R R5, SR_TID.X ;  /* 0x0000000000057919 */ /* 0x000e620000002100 */
[----:B------:R-:W-:Y:S01]  /*0060*/  SHF.R.S32.HI R0, RZ, 0x1f, R29 ;  /* 0x0000001fff007819 */ /* 0x000fe2000001141d */
[----:B------:R-:W2:Y:S03]  /*0070*/  LDCU.64 UR6, c[0x0][0x358] ;  /* 0x00006b00ff0677ac */ /* 0x000ea60008000a00 */
[----:B------:R-:W-:Y:S02]  /*0080*/  LEA.HI R0, R0, R29, RZ, 0x12 ;  /* 0x0000001d00007211 */ /* 0x000fe400078f90ff */
[----:B------:R-:W0:Y:S02]  /*0090*/  LDC R3, c[0x0][0x360] ;  /* 0x0000d800ff037b82 */ /* 0x000e240000000800 */
[----:B------:R-:W-:Y:S01]  /*00a0*/  SHF.R.S32.HI R2, RZ, 0x12, R0 ;  /* 0x00000012ff027819 */ /* 0x000fe20000011400 */
[----:B0-----:R-:W-:-:S04]  /*00b0*/  IMAD R3, R3, UR4, RZ ;  /* 0x0000000403037c24 */ /* 0x001fc8000f8e02ff */
[C---:B------:R-:W-:Y:S01]  /*00c0*/  IMAD R0, R2.reuse, R3, R3 ;  /* 0x0000000302007224 */ /* 0x040fe200078e0203 */
[----:B------:R-:W-:-:S04]  /*00d0*/  IADD3 R2, PT, PT, -R2, RZ, RZ ;  /* 0x000000ff02027210 */ /* 0x000fc80007ffe1ff */
[----:B-1----:R-:W-:-:S04]  /*00e0*/  IADD3 R0, PT, PT, R0, R5, RZ ;  /* 0x0000000500007210 */ /* 0x002fc80007ffe0ff */
[CC--:B------:R-:W-:Y:S01]  /*00f0*/  LEA R4, R29.reuse, R0.reuse, 0x4 ;  /* 0x000000001d047211 */ /* 0x0c0fe200078e20ff */
[C-C-:B------:R-:W-:Y:S01]  /*0100*/  IMAD R3, R29.reuse, 0x12, R0.reuse ;  /* 0x000000121d037824 */ /* 0x140fe200078e0200 */
[CC--:B------:R-:W-:Y:S01]  /*0110*/  LEA R7, R29.reuse, R0.reuse, 0x3 ;  /* 0x000000001d077211 */ /* 0x0c0fe200078e18ff */
[C-C-:B------:R-:W-:Y:S02]  /*0120*/  IMAD R5, R29.reuse, 0xe, R0.reuse ;  /* 0x0000000e1d057824 */ /* 0x140fe400078e0200 */
[C-C-:B------:R-:W-:Y:S02]  /*0130*/  IMAD R6, R29.reuse, 0xc, R0.reuse ;  /* 0x0000000c1d067824 */ /* 0x140fe400078e0200 */
[C-C-:B------:R-:W-:Y:S02]  /*0140*/  IMAD R25, R29.reuse, 0xa, R0.reuse ;  /* 0x0000000a1d197824 */ /* 0x140fe400078e0200 */
[C---:B------:R-:W-:Y:S01]  /*0150*/  IMAD R27, R29.reuse, 0x6, R0 ;  /* 0x000000061d1b7824 */ /* 0x040fe200078e0200 */
[----:B--2---:R-:W-:-:S07]  /*0160*/  LEA R29, R29, R0, 0x2 ;  /* 0x000000001d1d7211 */ /* 0x004fce00078e10ff */
.L_x_61:
[----:B0-----:R-:W0:Y:S01]  /*0170*/  LDC R24, c[0x0][0x390] ;  /* 0x0000e400ff187b82 */ /* 0x001e220000000800 */
[----:B------:R-:W-:Y:S01]  /*0180*/  BSSY.RECONVERGENT B0, `(.L_x_59) ;  /* 0x0000043000007945 */ /* 0x000fe20003800200 */
[----:B0-----:R-:W-:-:S13]  /*0190*/  ISETP.GE.AND P0, PT, R0, R24, PT ;  /* 0x000000180000720c */ /* 0x001fda0003f06270 */
[----:B------:R-:W-:Y:S05]  /*01a0*/  @P0 BRA `(.L_x_60) ;  /* 0x0000000400000947 */ /* 0x000fea0003800000 */
[----:B------:R-:W0:Y:S01]  /*01b0*/  LDC.64 R12, c[0x0][0x380] ;  /* 0x0000e000ff0c7b82 */ /* 0x000e220000000a00 */
[----:B------:R-:W-:Y:S01]  /*01c0*/  SHF.L.U32 R21, R24, 0x1, RZ ;  /* 0x0000000118157819 */ /* 0x000fe200000006ff */
[----:B0-----:R-:W-:-:S05]  /*01d0*/  IMAD.WIDE R14, R0, 0x8, R12 ;  /* 0x00000008000e7825 */ /* 0x001fca00078e020c */
[----:B------:R-:W2:Y:S01]  /*01e0*/  LDG.E.64 R18, desc[UR6][R14.64] ;  /* 0x000000060e127981 */ /* 0x000ea2000c1e1b00 */
[----:B------:R-:W-:-:S05]  /*01f0*/  IMAD.WIDE R20, R21, 0x8, R14 ;  /* 0x0000000815147825 */ /* 0x000fca00078e020e */
[----:B------:R0:W2:Y:S01]  /*0200*/  LDG.E.64 R10, desc[UR6][R20.64] ;  /* 0x00000006140a7981 */ /* 0x0000a2000c1e1b00 */
[----:B------:R-:W-:-:S06]  /*0210*/  IMAD.WIDE R16, R24, 0x8, R14 ;  /* 0x0000000818107825 */ /* 0x000fcc00078e020e */
[----:B------:R-:W3:Y:S01]  /*0220*/  LDG.E.64 R16, desc[UR6][R16.64] ;  /* 0x0000000610107981 */ /* 0x000ee2000c1e1b00 */
[----:B------:R-:W-:-:S05]  /*0230*/  IMAD.WIDE R22, R29, 0x8, R12 ;  /* 0x000000081d167825 */ /* 0x000fca00078e020c */
[----:B------:R-:W4:Y:S01]  /*0240*/  LDG.E.64 R14, desc[UR6][R22.64] ;  /* 0x00000006160e7981 */ /* 0x000f22000c1e1b00 */
[----:B------:R-:W-:-:S06]  /*0250*/  IMAD.WIDE R8, R24, 0x8, R20 ;  /* 0x0000000818087825 */ /* 0x000fcc00078e0214 */
[----:B------:R-:W5:Y:S01]  /*0260*/  LDG.E.64 R8, desc[UR6][R8.64] ;  /* 0x0000000608087981 */ /* 0x000f62000c1e1b00 */
[----:B0-----:R-:W-:Y:S01]  /*0270*/  IMAD.WIDE R20, R27, 0x8, R12 ;  /* 0x000000081b147825 */ /* 0x001fe200078e020c */
[----:B--2---:R-:W-:-:S04]  /*0280*/  DADD R10, R18, R10 ;  /* 0x00000000120a7229 */ /* 0x004fc8000000000a */
[----:B------:R0:W2:Y:S04]  /*0290*/  LDG.E.64 R18, desc[UR6][R20.64] ;  /* 0x0000000614127981 */ /* 0x0000a8000c1e1b00 */
[----:B---3--:R-:W-:Y:S01]  /*02a0*/  DADD R10, R16, R10 ;  /* 0x00000000100a7229 */ /* 0x008fe2000000000a */
[----:B------:R-:W-:-:S06]  /*02b0*/  IMAD.WIDE R16, R24, 0x8, R22 ;  /* 0x0000000818107825 */ /* 0x000fcc00078e0216 */
[----:B------:R-:W3:Y:S01]  /*02c0*/  LDG.E.64 R16, desc[UR6][R16.64] ;  /* 0x0000000610107981 */ /* 0x000ee2000c1e1b00 */
[----:B----4-:R-:W-:Y:S01]  /*02d0*/  DADD R10, R14, R10 ;  /* 0x000000000e0a7229 */ /* 0x010fe2000000000a */
[----:B------:R-:W-:-:S05]  /*02e0*/  IMAD.WIDE R22, R7, 0x8, R12 ;  /* 0x0000000807167825 */ /* 0x000fca00078e020c */
[----:B------:R-:W4:Y:S02]  /*02f0*/  LDG.E.64 R14, desc[UR6][R22.64] ;  /* 0x00000006160e7981 */ /* 0x000f24000c1e1b00 */
[----:B-----5:R-:W-:Y:S01]  /*0300*/  DADD R10, R8, R10 ;  /* 0x00000000080a7229 */ /* 0x020fe2000000000a */
[----:B------:R-:W-:-:S06]  /*0310*/  IMAD.WIDE R8, R24, 0x8, R20 ;  /* 0x0000000818087825 */ /* 0x000fcc00078e0214 */
[----:B------:R-:W5:Y:S01]  /*0320*/  LDG.E.64 R8, desc[UR6][R8.64] ;  /* 0x0000000608087981 */ /* 0x000f62000c1e1b00 */
[----:B0-----:R-:W-:Y:S01]  /*0330*/  IMAD.WIDE R20, R25, 0x8, R12 ;  /* 0x0000000819147825 */ /* 0x001fe200078e020c */
[----:B--2---:R-:W-:-:S04]  /*0340*/  DADD R10, R18, R10 ;  /* 0x00000000120a7229 */ /* 0x004fc8000000000a */
[----:B------:R0:W2:Y:S04]  /*0350*/  LDG.E.64 R18, desc[UR6][R20.64] ;  /* 0x0000000614127981 */ /* 0x0000a8000c1e1b00 */
[----:B---3--:R-:W-:Y:S01]  /*0360*/  DADD R10, R16, R10 ;  /* 0x00000000100a7229 */ /* 0x008fe2000000000a */
[----:B------:R-:W-:-:S07]  /*0370*/  IMAD.WIDE R16, R24, 0x8, R22 ;  /* 0x0000000818107825 */ /* 0x000fce00078e0216 */
[----:B----4-:R-:W-:Y:S01]  /*0380*/  DADD R10, R14, R10 ;  /* 0x000000000e0a7229 */ /* 0x010fe2000000000a */
[----:B------:R-:W3:Y:S01]  /*0390*/  LDG.E.64 R16, desc[UR6][R16.64] ;  /* 0x0000000610107981 */ /* 0x000ee2000c1e1b00 */
[----:B------:R-:W-:-:S04]  /*03a0*/  IMAD.WIDE R22, R6, 0x8, R12 ;  /* 0x0000000806167825 */ /* 0x000fc800078e020c */
[----:B------:R-:W-:Y:S02]  /*03b0*/  IMAD.WIDE R14, R24, 0x8, R20 ;  /* 0x00000008180e7825 */ /* 0x000fe400078e0214 */
[----:B-----5:R-:W-:Y:S01]  /*03c0*/  DADD R10, R8, R10 ;  /* 0x00000000080a7229 */ /* 0x020fe2000000000a */
[----:B------:R-:W4:Y:S04]  /*03d0*/  LDG.E.64 R8, desc[UR6][R22.64] ;  /* 0x0000000616087981 */ /* 0x000f28000c1e1b00 */
[----:B------:R-:W5:Y:S01]  /*03e0*/  LDG.E.64 R14, desc[UR6][R14.64] ;  /* 0x000000060e0e7981 */ /* 0x000f62000c1e1b00 */
[----:B0-----:R-:W-:Y:S02]  /*03f0*/  IMAD.WIDE R20, R5, 0x8, R12 ;  /* 0x0000000805147825 */ /* 0x001fe400078e020c */
[----:B--2---:R-:W-:-:S03]  /*0400*/  DADD R10, R18, R10 ;  /* 0x00000000120a7229 */ /* 0x004fc6000000000a */
[----:B------:R0:W2:Y:S05]  /*0410*/  LDG.E.64 R18, desc[UR6][R20.64] ;  /* 0x0000000614127981 */ /* 0x0000aa000c1e1b00 */
[----:B---3--:R-:W-:Y:S01]  /*0420*/  DADD R10, R16, R10 ;  /* 0x00000000100a7229 */ /* 0x008fe2000000000a */
[----:B------:R-:W-:-:S06]  /*0430*/  IMAD.WIDE R16, R24, 0x8, R22 ;  /* 0x0000000818107825 */ /* 0x000fcc00078e0216 */
[----:B------:R-:W3:Y:S01]  /*0440*/  LDG.E.64 R16, desc[UR6][R16.64] ;  /* 0x0000000610107981 */ /* 0x000ee2000c1e1b00 */
[----:B----4-:R-:W-:Y:S01]  /*0450*/  DADD R10, R8, R10 ;  /* 0x00000000080a7229 */ /* 0x010fe2000000000a */
[----:B------:R-:W-:-:S07]  /*0460*/  IMAD.WIDE R8, R4, 0x8, R12 ;  /* 0x0000000804087825 */ /* 0x000fce00078e020c */
[----:B-----5:R-:W-:Y:S01]  /*0470*/  DADD R10, R14, R10 ;  /* 0x000000000e0a7229 */ /* 0x020fe2000000000a */
[----:B------:R1:W4:Y:S01]  /*0480*/  LDG.E.64 R14, desc[UR6][R8.64] ;  /* 0x00000006080e7981 */ /* 0x000322000c1e1b00 */
[----:B------:R-:W-:-:S04]  /*0490*/  IMAD.WIDE R22, R24, 0x8, R20 ;  /* 0x0000000818167825 */ /* 0x000fc800078e0214 */
[----:B------:R-:W-:Y:S02]  /*04a0*/  IMAD.WIDE R12, R3, 0x8, R12 ;  /* 0x00000008030c7825 */ /* 0x000fe400078e020c */
[----:B------:R-:W5:Y:S02]  /*04b0*/  LDG.E.64 R22, desc[UR6][R22.64] ;  /* 0x0000000616167981 */ /* 0x000f64000c1e1b00 */
[----:B0-----:R-:W-:Y:S02]  /*04c0*/  IMAD.WIDE R20, R24, 0x8, R8 ;  /* 0x0000000818147825 */ /* 0x001fe400078e0208 */
[----:B------:R-:W5:Y:S01]  /*04d0*/  LDG.E.64 R12, desc[UR6][R12.64] ;  /* 0x000000060c0c7981 */ /* 0x000f62000c1e1b00 */
[----:B-1----:R-:W0:Y:S03]  /*04e0*/  LDC.64 R8, c[0x0][0x388] ;  /* 0x0000e200ff087b82 */ /* 0x002e260000000a00 */
[----:B------:R-:W5:Y:S01]  /*04f0*/  LDG.E.64 R20, desc[UR6][R20.64] ;  /* 0x0000000614147981 */ /* 0x000f62000c1e1b00 */
[----:B------:R-:W-:Y:S01]  /*0500*/  UMOV UR4, 0x55555555 ;  /* 0x5555555500047882 */ /* 0x000fe20000000000 */
[----:B------:R-:W-:Y:S01]  /*0510*/  UMOV UR5, 0x3fd55555 ;  /* 0x3fd5555500057882 */ /* 0x000fe20000000000 */
[----:B0-----:R-:W-:Y:S01]  /*0520*/  IMAD.WIDE R8, R0, 0x8, R8 ;  /* 0x0000000800087825 */ /* 0x001fe200078e0208 */
[----:B--2---:R-:W-:-:S08]  /*0530*/  DADD R10, R18, R10 ;  /* 0x00000000120a7229 */ /* 0x004fd0000000000a */
[----:B---3--:R-:W-:-:S08]  /*0540*/  DADD R10, R16, R10 ;  /* 0x00000000100a7229 */ /* 0x008fd0000000000a */
[----:B----4-:R-:W-:-:S08]  /*0550*/  DADD R10, R14, R10 ;  /* 0x000000000e0a7229 */ /* 0x010fd0000000000a */
[----:B-----5:R-:W-:-:S08]  /*0560*/  DADD R10, R22, R10 ;  /* 0x00000000160a7229 */ /* 0x020fd0000000000a */
[----:B------:R-:W-:-:S08]  /*0570*/  DADD R10, R12, R10 ;  /* 0x000000000c0a7229 */ /* 0x000fd0000000000a */
[----:B------:R-:W-:-:S08]  /*0580*/  DADD R10, R20, R10 ;  /* 0x00000000140a7229 */ /* 0x000fd0000000000a */
[----:B------:R-:W-:-:S07]  /*0590*/  DMUL R10, R10, UR4 ;  /* 0x000000040a0a7c28 */ /* 0x000fce0008000000 */
[----:B------:R0:W-:Y:S04]  /*05a0*/  STG.E.64 desc[UR6][R8.64], R10 ;  /* 0x0000000a08007986 */ /* 0x0001e8000c101b06 */
.L_x_60:
[----:B------:R-:W-:Y:S05]  /*05b0*/  BSYNC.RECONVERGENT B0 ;  /* 0x0000000000007941 */ /* 0x000fea0003800200 */
.L_x_59:
[----:B------:R-:W1:Y:S01]  /*05c0*/  LDCU UR4, c[0x0][0x360] ;  /* 0x00006c00ff0477ac */ /* 0x000e620008000800 */
[----:B------:R-:W-:-:S04]  /*05d0*/  IADD3 R2, PT, PT, R2, 0x1, RZ ;  /* 0x0000000102027810 */ /* 0x000fc80007ffe0ff */
[----:B------:R-:W-:Y:S02]  /*05e0*/  ISETP.NE.AND P0, PT, R2, 0x1, PT ;  /* 0x000000010200780c */ /* 0x000fe40003f05270 */
[----:B-1----:R-:W-:Y:S02]  /*05f0*/  IADD3 R3, PT, PT, R3, UR4, RZ ;  /* 0x0000000403037c10 */ /* 0x002fe4000fffe0ff */
[----:B------:R-:W-:Y:S02]  /*0600*/  IADD3 R4, PT, PT, R4, UR4, RZ ;  /* 0x0000000404047c10 */ /* 0x000fe4000fffe0ff */
[----:B------:R-:W-:Y:S02]  /*0610*/  IADD3 R5, PT, PT, R5, UR4, RZ ;  /* 0x0000000405057c10 */ /* 0x000fe4000fffe0ff */
[----:B------:R-:W-:Y:S02]  /*0620*/  IADD3 R6, PT, PT, R6, UR4, RZ ;  /* 0x0000000406067c10 */ /* 0x000fe4000fffe0ff */
[----:B------:R-:W-:-:S02]  /*0630*/  IADD3 R7, PT, PT, R7, UR4, RZ ;  /* 0x0000000407077c10 */ /* 0x000fc4000fffe0ff */
[----:B------:R-:W-:Y:S02]  /*0640*/  IADD3 R25, PT, PT, R25, UR4, RZ ;  /* 0x0000000419197c10 */ /* 0x000fe4000fffe0ff */
[----:B------:R-:W-:Y:S02]  /*0650*/  IADD3 R27, PT, PT, R27, UR4, RZ ;  /* 0x000000041b1b7c10 */ /* 0x000fe4000fffe0ff */
[----:B------:R-:W-:Y:S02]  /*0660*/  IADD3 R29, PT, PT, R29, UR4, RZ ;  /* 0x000000041d1d7c10 */ /* 0x000fe4000fffe0ff */
[----:B------:R-:W-:Y:S01]  /*0670*/  IADD3 R0, PT, PT, R0, UR4, RZ ;  /* 0x0000000400007c10 */ /* 0x000fe2000fffe0ff */
[----:B------:R-:W-:Y:S06]  /*0680*/  @P0 BRA `(.L_x_61) ;  /* 0xfffffff800b80947 */ /* 0x000fec000383ffff */
[----:B------:R-:W-:Y:S05]  /*0690*/  EXIT ;  /* 0x000000000000794d */ /* 0x000fea0003800000 */
.L_x_62:
        /* <DEDUP_REMOVED lines=14> */
.L_x_191:


//--------------------- .text._Z25dvc_ScaLBL_D3Q19_MomentumPdS_i --------------------------
	.section	.text._Z25dvc_ScaLBL_D3Q19_MomentumPdS_i,"ax",@progbits
	.align	128
        .global         _Z25dvc_ScaLBL_D3Q19_MomentumPdS_i
        .type           _Z25dvc_ScaLBL_D3Q19_MomentumPdS_i,@function
        .size           _Z25dvc_ScaLBL_D3Q19_MomentumPdS_i,(.L_x_192 - _Z25dvc_ScaLBL_D3Q19_MomentumPdS_i)
        .other          _Z25dvc_ScaLBL_D3Q19_MomentumPdS_i,@"STO_CUDA_ENTRY STV_DEFAULT"
_Z25dvc_ScaLBL_D3Q19_MomentumPdS_i:
.text._Z25dvc_ScaLBL_D3Q19_MomentumPdS_i:
        /* <DEDUP_REMOVED lines=15> */
[----:B------:R-:W-:Y:S01]  /*00f0*/  IADD3 R4, PT, PT, R0, R35, RZ ;  /* 0x0000002300047210 */ /* 0x000fe20007ffe0ff */
[C-C-:B------:R-:W-:Y:S01]  /*0100*/  IMAD R3, R35.reuse, 0x12, R0.reuse ;  /* 0x0000001223037824 */ /* 0x140fe200078e0200 */
[CC--:B------:R-:W-:Y:S01]  /*0110*/  LEA R5, R35.reuse, R0.reuse, 0x4 ;  /* 0x0000000023057211 */ /* 0x0c0fe200078e20ff */
[C-C-:B------:R-:W-:Y:S01]  /*0120*/  IMAD R6, R35.reuse, 0xe, R0.reuse ;  /* 0x0000000e23067824 */ /* 0x140fe200078e0200 */
[CC--:B------:R-:W-:Y:S01]  /*0130*/  LEA R8, R35.reuse, R0.reuse, 0x3 ;  /* 0x0000000023087211 */ /* 0x0c0fe200078e18ff */
[C-C-:B------:R-:W-:Y:S01]  /*0140*/  IMAD R7, R35.reuse, 0xc, R0.reuse ;  /* 0x0000000c23077824 */ /* 0x140fe200078e0200 */
[CC--:B------:R-:W-:Y:S01]  /*0150*/  LEA R33, R35.reuse, R0.reuse, 0x2 ;  /* 0x0000000023217211 */ /* 0x0c0fe200078e10ff */
[C-C-:B------:R-:W-:Y:S02]  /*0160*/  IMAD R9, R35.reuse, 0xa, R0.reuse ;  /* 0x0000000a23097824 */ /* 0x140fe400078e0200 */
[C---:B------:R-:W-:Y:S01]  /*0170*/  IMAD R31, R35.reuse, 0x6, R0 ;  /* 0x00000006231f7824 */ /* 0x040fe200078e0200 */
[----:B--2---:R-:W-:-:S07]  /*0180*/  LEA R35, R35, R0, 0x1 ;  /* 0x0000000023237211 */ /* 0x004fce00078e08ff */
.L_x_65:
[----:B0-----:R-:W0:Y:S01]  /*0190*/  LDC R37, c[0x0][0x390] ;  /* 0x0000e400ff257b82 */ /* 0x001e220000000800 */
[----:B------:R-:W-:Y:S01]  /*01a0*/  BSSY.RECONVERGENT B0, `(.L_x_63) ;  /* 0x000004a000007945 */ /* 0x000fe20003800200 */
[----:B0-----:R-:W-:-:S13]  /*01b0*/  ISETP.GE.AND P0, PT, R0, R37, PT ;  /* 0x000000250000720c */ /* 0x001fda0003f06270 */
[----:B------:R-:W-:Y:S05]  /*01c0*/  @P0 BRA `(.L_x_64) ;  /* 0x00000004001c0947 */ /* 0x000fea0003800000 */
[----:B------:R-:W0:Y:S02]  /*01d0*/  LDC.64 R28, c[0x0][0x380] ;  /* 0x0000e000ff1c7b82 */ /* 0x000e240000000a00 */
[----:B0-----:R-:W-:-:S04]  /*01e0*/  IMAD.WIDE R24, R35, 0x8, R28 ;  /* 0x0000000823187825 */ /* 0x001fc800078e021c */
[----:B------:R-:W-:-:S04]  /*01f0*/  IMAD.WIDE R14, R33, 0x8, R28 ;  /* 0x00000008210e7825 */ /* 0x000fc800078e021c */
[----:B------:R-:W-:Y:S01]  /*0200*/  IMAD.WIDE R18, R37, 0x8, R24 ;  /* 0x0000000825127825 */ /* 0x000fe200078e0218 */
[----:B------:R0:W2:Y:S03]  /*0210*/  LDG.E.64 R26, desc[UR6][R14.64] ;  /* 0x000000060e1a7981 */ /* 0x0000a6000c1e1b00 */
[--C-:B------:R-:W-:Y:S01]  /*0220*/  IMAD.WIDE R22, R4, 0x8, R28.reuse ;  /* 0x0000000804167825 */ /* 0x100fe200078e021c */
[----:B------:R-:W3:Y:S04]  /*0230*/  LDG.E.64 R24, desc[UR6][R24.64] ;  /* 0x0000000618187981 */ /* 0x000ee8000c1e1b00 */
[----:B------:R-:W2:Y:S04]  /*0240*/  LDG.E.64 R18, desc[UR6][R18.64] ;  /* 0x0000000612127981 */ /* 0x000ea8000c1e1b00 */
[----:B------:R-:W3:Y:S01]  /*0250*/  LDG.E.64 R22, desc[UR6][R22.64] ;  /* 0x0000000616167981 */ /* 0x000ee2000c1e1b00 */
[----:B------:R-:W-:-:S04]  /*0260*/  IMAD.WIDE R12, R31, 0x8, R28 ;  /* 0x000000081f0c7825 */ /* 0x000fc800078e021c */
[----:B------:R-:W-:-:S04]  /*0270*/  IMAD.WIDE R20, R37, 0x8, R14 ;  /* 0x0000000825147825 */ /* 0x000fc800078e020e */
[----:B------:R-:W-:Y:S02]  /*0280*/  IMAD.WIDE R10, R37, 0x8, R12 ;  /* 0x00000008250a7825 */ /* 0x000fe400078e020c */
[----:B------:R-:W4:Y:S04]  /*0290*/  LDG.E.64 R12, desc[UR6][R12.64] ;  /* 0x000000060c0c7981 */ /* 0x000f28000c1e1b00 */
[----:B------:R-:W4:Y:S01]  /*02a0*/  LDG.E.64 R20, desc[UR6][R20.64] ;  /* 0x0000000614147981 */ /* 0x000f22000c1e1b00 */
[----:B0-----:R-:W-:-:S03]  /*02b0*/  IMAD.WIDE R14, R8, 0x8, R28 ;  /* 0x00000008080e7825 */ /* 0x001fc600078e021c */
[----:B------:R-:W5:Y:S04]  /*02c0*/  LDG.E.64 R10, desc[UR6][R10.64] ;  /* 0x000000060a0a7981 */ /* 0x000f68000c1e1b00 */
[----:B------:R0:W5:Y:S02]  /*02d0*/  LDG.E.64 R16, desc[UR6][R14.64] ;  /* 0x000000060e107981 */ /* 0x000164000c1e1b00 */
[----:B0-----:R-:W-:-:S06]  /*02e0*/  IMAD.WIDE R14, R37, 0x8, R14 ;  /* 0x00000008250e7825 */ /* 0x001fcc00078e020e */
[----:B------:R-:W5:Y:S01]  /*02f0*/  LDG.E.64 R14, desc[UR6][R14.64] ;  /* 0x000000060e0e7981 */ /* 0x000f62000c1e1b00 */
[----:B--2---:R-:W-:Y:S01]  /*0300*/  DADD R18, -R26, R18 ;  /* 0x000000001a127229 */ /* 0x004fe20000000112 */
[----:B------:R-:W-:Y:S01]  /*0310*/  IMAD.WIDE R26, R9, 0x8, R28 ;  /* 0x00000008091a7825 */ /* 0x000fe200078e021c */
[----:B---3--:R-:W-:-:S03]  /*0320*/  DADD R22, -R24, R22 ;  /* 0x0000000018167229 */ /* 0x008fc60000000116 */
[----:B------:R-:W-:Y:S02]  /*0330*/  IMAD.WIDE R24, R37, 0x8, R26 ;  /* 0x0000000825187825 */ /* 0x000fe400078e021a */
[----:B------:R-:W2:Y:S04]  /*0340*/  LDG.E.64 R26, desc[UR6][R26.64] ;  /* 0x000000061a1a7981 */ /* 0x000ea8000c1e1b00 */
[----:B------:R-:W3:Y:S01]  /*0350*/  LDG.E.64 R24, desc[UR6][R24.64] ;  /* 0x0000000618187981 */ /* 0x000ee2000c1e1b00 */
[----:B----4-:R-:W-:Y:S01]  /*0360*/  DADD R20, -R12, R20 ;  /* 0x000000000c147229 */ /* 0x010fe20000000114 */
[----:B------:R-:W-:Y:S01]  /*0370*/  IMAD.WIDE R12, R7, 0x8, R28 ;  /* 0x00000008070c7825 */ /* 0x000fe200078e021c */
[C---:B-----5:R-:W-:Y:S02]  /*0380*/  DADD R22, R10.reuse, R22 ;  /* 0x000000000a167229 */ /* 0x060fe40000000016 */
[----:B------:R-:W-:-:S02]  /*0390*/  DADD R18, R10, R18 ;  /* 0x000000000a127229 */ /* 0x000fc40000000012 */
[----:B------:R0:W4:Y:S04]  /*03a0*/  LDG.E.64 R10, desc[UR6][R12.64] ;  /* 0x000000060c0a7981 */ /* 0x000128000c1e1b00 */
[C---:B------:R-:W-:Y:S01]  /*03b0*/  DADD R22, -R16.reuse, R22 ;  /* 0x0000000010167229 */ /* 0x040fe20000000116 */
[----:B0-----:R-:W-:Y:S01]  /*03c0*/  IMAD.WIDE R12, R37, 0x8, R12 ;  /* 0x00000008250c7825 */ /* 0x001fe200078e020c */
[----:B------:R-:W-:-:S05]  /*03d0*/  DADD R18, -R16, R18 ;  /* 0x0000000010127229 */ /* 0x000fca0000000112 */
[----:B------:R-:W5:Y:S01]  /*03e0*/  LDG.E.64 R12, desc[UR6][R12.64] ;  /* 0x000000060c0c7981 */ /* 0x000f62000c1e1b00 */
[----:B------:R-:W-:Y:S01]  /*03f0*/  IMAD.WIDE R16, R6, 0x8, R28 ;  /* 0x0000000806107825 */ /* 0x000fe200078e021c */
[C---:B------:R-:W-:Y:S02]  /*0400*/  DADD R22, R14.reuse, R22 ;  /* 0x000000000e167229 */ /* 0x040fe40000000016 */
[----:B------:R-:W-:Y:S02]  /*0410*/  DADD R18, -R14, R18 ;  /* 0x000000000e127229 */ /* 0x000fe40000000112 */
[----:B------:R0:W5:Y:S02]  /*0420*/  LDG.E.64 R14, desc[UR6][R16.64] ;  /* 0x00000006100e7981 */ /* 0x000164000c1e1b00 */
[----:B0-----:R-:W-:-:S06]  /*0430*/  IMAD.WIDE R16, R37, 0x8, R16 ;  /* 0x0000000825107825 */ /* 0x001fcc00078e0210 */
[----:B------:R-:W5:Y:S01]  /*0440*/  LDG.E.64 R16, desc[UR6][R16.64] ;  /* 0x0000000610107981 */ /* 0x000f62000c1e1b00 */
[C---:B--2---:R-:W-:Y:S02]  /*0450*/  DADD R22, -R26.reuse, R22 ;  /* 0x000000001a167229 */ /* 0x044fe40000000116 */
[----:B------:R-:W-:Y:S01]  /*0460*/  DADD R18, R26, R18 ;  /* 0x000000001a127229 */ /* 0x000fe20000000012 */
[----:B------:R-:W-:Y:S01]  /*0470*/  IMAD.WIDE R26, R5, 0x8, R28 ;  /* 0x00000008051a7825 */ /* 0x000fe200078e021c */
[----:B---3--:R-:W-:-:S04]  /*0480*/  DADD R20, R24, R20 ;  /* 0x0000000018147229 */ /* 0x008fc80000000014 */
[----:B------:R-:W-:Y:S01]  /*0490*/  DADD R22, R24, R22 ;  /* 0x0000000018167229 */ /* 0x000fe20000000016 */
[----:B------:R0:W2:Y:S01]  /*04a0*/  LDG.E.64 R24, desc[UR6][R26.64] ;  /* 0x000000061a187981 */ /* 0x0000a2000c1e1b00 */
[----:B------:R-:W-:-:S06]  /*04b0*/  IMAD.WIDE R28, R3, 0x8, R28 ;  /* 0x00000008031c7825 */ /* 0x000fcc00078e021c */
[----:B------:R-:W3:Y:S01]  /*04c0*/  LDG.E.64 R28, desc[UR6][R28.64] ;  /* 0x000000061c1c7981 */ /* 0x000ee2000c1e1b00 */
[----:B0-----:R-:W-:-:S06]  /*04d0*/  IMAD.WIDE R26, R37, 0x8, R26 ;  /* 0x00000008251a7825 */ /* 0x001fcc00078e021a */
[----:B------:R-:W3:Y:S01]  /*04e0*/  LDG.E.64 R26, desc[UR6][R26.64] ;  /* 0x000000061a1a7981 */ /* 0x000ee2000c1e1b00 */
[----:B----4-:R-:W-:-:S08]  /*04f0*/  DADD R20, -R10, R20 ;  /* 0x000000000a147229 */ /* 0x010fd00000000114 */
[----:B-----5:R-:W-:-:S08]  /*0500*/  DADD R20, -R12, R20 ;  /* 0x000000000c147229 */ /* 0x020fd00000000114 */
[----:B------:R-:W-:Y:S02]  /*0510*/  DADD R20, R14, R20 ;  /* 0x000000000e147229 */ /* 0x000fe40000000014 */
[----:B------:R-:W-:-:S06]  /*0520*/  DADD R18, R16, R18 ;  /* 0x0000000010127229 */ /* 0x000fcc0000000012 */
[----:B------:R-:W-:Y:S01]  /*0530*/  DADD R20, R16, R20 ;  /* 0x0000000010147229 */ /* 0x000fe20000000014 */
[----:B------:R-:W0:Y:S01]  /*0540*/  LDC.64 R16, c[0x0][0x388] ;  /* 0x0000e200ff107b82 */ /* 0x000e220000000a00 */
[----:B------:R-:W-:-:S08]  /*0550*/  DADD R22, -R10, R22 ;  /* 0x000000000a167229 */ /* 0x000fd00000000116 */
[----:B------:R-:W-:Y:S01]  /*0560*/  DADD R22, R12, R22 ;  /* 0x000000000c167229 */ /* 0x000fe20000000016 */
[----:B0-----:R-:W-:-:S07]  /*0570*/  IMAD.WIDE R16, R0, 0x8, R16 ;  /* 0x0000000800107825 */ /* 0x001fce00078e0210 */
[----:B------:R-:W-:Y:S01]  /*0580*/  DADD R22, -R14, R22 ;  /* 0x000000000e167229 */ /* 0x000fe20000000116 */
[----:B------:R-:W-:-:S06]  /*0590*/  IMAD.WIDE R10, R37, 0x8, R16 ;  /* 0x00000008250a7825 */ /* 0x000fcc00078e0210 */
[----:B------:R0:W-:Y:S01]  /*05a0*/  STG.E.64 desc[UR6][R16.64], R22 ;  /* 0x0000001610007986 */ /* 0x0001e2000c101b06 */
[----:B------:R-:W-:Y:S01]  /*05b0*/  IMAD.WIDE R12, R37, 0x8, R10 ;  /* 0x00000008250c7825 */ /* 0x000fe200078e020a */
[C---:B--2---:R-:W-:Y:S02]  /*05c0*/  DADD R18, -R24.reuse, R18 ;  /* 0x0000000018127229 */ /* 0x044fe40000000112 */
[----:B------:R-:W-:-:S06]  /*05d0*/  DADD R20, -R24, R20 ;  /* 0x0000000018147229 */ /* 0x000fcc0000000114 */
[C---:B---3--:R-:W-:Y:S02]  /*05e0*/  DADD R18, R26.reuse, R18 ;  /* 0x000000001a127229 */ /* 0x048fe40000000012 */
[----:B------:R-:W-:-:S06]  /*05f0*/  DADD R20, -R26, R20 ;  /* 0x000000001a147229 */ /* 0x000fcc0000000114 */
[C---:B------:R-:W-:Y:S02]  /*0600*/  DADD R18, -R28.reuse, R18 ;  /* 0x000000001c127229 */ /* 0x040fe40000000112 */
[----:B------:R-:W-:-:S05]  /*0610*/  DADD R20, R28, R20 ;  /* 0x000000001c147229 */ /* 0x000fca0000000014 */
[----:B------:R0:W-:Y:S04]  /*0620*/  STG.E.64 desc[UR6][R10.64], R18 ;  /* 0x000000120a007986 */ /* 0x0001e8000c101b06 */
[----:B------:R0:W-:Y:S02]  /*0630*/  STG.E.64 desc[UR6][R12.64], R20 ;  /* 0x000000140c007986 */ /* 0x0001e4000c101b06 */
.L_x_64:
[----:B------:R-:W-:Y:S05]  /*0640*/  BSYNC.RECONVERGENT B0 ;  /* 0x0000000000007941 */ /* 0x000fea0003800200 */
.L_x_63:
        /* <DEDUP_REMOVED lines=11> */
[----:B------:R-:W-:Y:S02]  /*0700*/  IADD3 R33, PT, PT, R33, UR4, RZ ;  /* 0x0000000421217c10 */ /* 0x000fe4000fffe0ff */
[----:B------:R-:W-:Y:S02]  /*0710*/  IADD3 R35, PT, PT, R35, UR4, RZ ;  /* 0x0000000423237c10 */ /* 0x000fe4000fffe0ff */
[----:B------:R-:W-:Y:S01]  /*0720*/  IADD3 R0, PT, PT, R0, UR4, RZ ;  /* 0x0000000400007c10 */ /* 0x000fe2000fffe0ff */
[----:B------:R-:W-:Y:S06]  /*0730*/  @P0 BRA `(.L_x_65) ;  /* 0xfffffff800940947 */ /* 0x000fec000383ffff */
[----:B------:R-:W-:Y:S05]  /*0740*/  EXIT ;  /* 0x000000000000794d */ /* 0x000fea0003800000 */
.L_x_66:
        /* <DEDUP_REMOVED lines=11> */
.L_x_192:


//--------------------- .text._Z21dvc_ScaLBL_D3Q19_SwapPcPdS0_iii --------------------------
	.section	.text._Z21dvc_ScaLBL_D3Q19_SwapPcPdS0_iii,"ax",@progbits
	.align	128
        .global         _Z21dvc_ScaLBL_D3Q19_SwapPcPdS0_iii
        .type           _Z21dvc_ScaLBL_D3Q19_SwapPcPdS0_iii,@function
        .size           _Z21dvc_ScaLBL_D3Q19_SwapPcPdS0_iii,(.L_x_193 - _Z21dvc_ScaLBL_D3Q19_SwapPcPdS0_iii)
        .other          _Z21dvc_ScaLBL_D3Q19_SwapPcPdS0_iii,@"STO_CUDA_ENTRY STV_DEFAULT"
_Z21dvc_ScaLBL_D3Q19_SwapPcPdS0_iii:
.text._Z21dvc_ScaLBL_D3Q19_SwapPcPdS0_iii:
[----:B------:R-:W-:Y:S01]  /*0000*/  LDC R1, c[0x0][0x37c] ;  /* 0x0000df00ff017b82 */ /* 0x000fe20000000800 */
[----:B------:R-:W0:Y:S01]  /*0010*/  LDCU.64 UR12, c[0x0][0x398] ;  /* 0x00007300ff0c77ac */ /* 0x000e220008000a00 */
[----:B------:R-:W1:Y:S01]  /*0020*/  LDCU UR14, c[0x0][0x3a0] ;  /* 0x00007400ff0e77ac */ /* 0x000e620008000800 */
[----:B0-----:R-:W-:-:S04]  /*0030*/  UIMAD UR16, UR13, UR12, URZ ;  /* 0x0000000c0d1072a4 */ /* 0x001fc8000f8e02ff */
[----:B-1----:R-:W-:-:S04]  /*0040*/  UIMAD UR17, UR16, UR14, URZ ;  /* 0x0000000e101172a4 */ /* 0x002fc8000f8e02ff */
[----:B------:R-:W-:-:S06]  /*0050*/  UISETP.GE.AND UP0, UPT, UR17, -0x3ffff, UPT ;  /* 0xfffc00011100788c */ /* 0x000fcc000bf06270 */
[----:B------:R-:W-:-:S13]  /*0060*/  PLOP3.LUT P0, PT, PT, PT, UP0, 0x80, 0x8 ;  /* 0x000000000008781c */ /* 0x000fda0003f0f008 */
[----:B------:R-:W-:Y:S05]  /*0070*/  @!P0 EXIT ;  /* 0x000000000000894d */ /* 0x000fea0003800000 */
[----:B------:R-:W0:Y:S01]  /*0080*/  S2UR UR11, SR_CTAID.X ;  /* 0x00000000000b79c3 */ /* 0x000e220000002500 */
[----:B------:R-:W0:Y:S01]  /*0090*/  LDCU UR19, c[0x0][0x360] ;  /* 0x00006c00ff1377ac */ /* 0x000e220008000800 */
[----:B------:R-:W1:Y:S01]  /*00a0*/  S2R R0, SR_TID.X ;  /* 0x0000000000007919 */ /* 0x000e620000002100 */
[----:B------:R-:W-:Y:S01]  /*00b0*/  UIMAD UR6, UR13, UR14, URZ ;  /* 0x0000000e0d0672a4 */ /* 0x000fe2000f8e02ff */
[----:B------:R-:W-:Y:S01]  /*00c0*/  UMOV UR15, 0x1 ;  /* 0x00000001000f7882 */ /* 0x000fe20000000000 */
[----:B------:R-:W2:Y:S02]  /*00d0*/  LDCU.64 UR20, c[0x0][0x358] ;  /* 0x00006b00ff1477ac */ /* 0x000ea40008000a00 */
[----:B------:R-:W-:Y:S02]  /*00e0*/  UIMAD UR4, UR6, UR12, URZ ;  /* 0x0000000c060472a4 */ /* 0x000fe4000f8e02ff */
[----:B------:R-:W-:Y:S02]  /*00f0*/  ULEA UR5, UR6, UR13, 0x3 ;  /* 0x0000000d06057291 */ /* 0x000fe4000f8e18ff */
[----:B------:R-:W-:-:S02]  /*0100*/  ULEA UR18, UR4, UR12, 0x2 ;  /* 0x0000000c04127291 */ /* 0x000fc4000f8e10ff */
[----:B------:R-:W-:Y:S02]  /*0110*/  ULEA UR9, UR4, UR12, 0x1 ;  /* 0x0000000c04097291 */ /* 0x000fe4000f8e08ff */
[----:B------:R-:W-:Y:S02]  /*0120*/  USHF.R.S32.HI UR4, URZ, 0x1f, UR17 ;  /* 0x0000001fff047899 */ /* 0x000fe40008011411 */
[----:B------:R-:W-:Y:S02]  /*0130*/  UIMAD UR8, UR5, UR12, UR12 ;  /* 0x0000000c050872a4 */ /* 0x000fe4000f8e020c */
[----:B------:R-:W-:Y:S02]  /*0140*/  ULEA.HI UR4, UR4, UR17, URZ, 0x12 ;  /* 0x0000001104047291 */ /* 0x000fe4000f8f90ff */
[----:B0-----:R-:W-:Y:S02]  /*0150*/  UIMAD UR5, UR11, UR19, URZ ;  /* 0x000000130b0572a4 */ /* 0x001fe4000f8e02ff */
[----:B------:R-:W-:-:S02]  /*0160*/  USHF.R.S32.HI UR4, URZ, 0x12, UR4 ;  /* 0x00000012ff047899 */ /* 0x000fc40008011404 */
[----:B------:R-:W-:Y:S02]  /*0170*/  UIMAD UR7, UR14, 0x9, -UR15 ;  /* 0x000000090e0778a4 */ /* 0x000fe4000f8e0a0f */
[----:B------:R-:W-:Y:S02]  /*0180*/  UIMAD UR5, UR4, UR5, UR5 ;  /* 0x00000005040572a4 */ /* 0x000fe4000f8e0205 */
[----:B------:R-:W-:Y:S01]  /*0190*/  UIMAD UR7, UR7, UR13, URZ ;  /* 0x0000000d070772a4 */ /* 0x000fe2000f8e02ff */
[----:B------:R-:W0:Y:S03]  /*01a0*/  LDCU UR25, c[0x0][0x3a0] ;  /* 0x00007400ff1977ac */ /* 0x000e260008000800 */
[----:B------:R-:W-:Y:S01]  /*01b0*/  IMAD.U32 R3, RZ, RZ, UR5 ;  /* 0x00000005ff037e24 */ /* 0x000fe2000f8e00ff */
[----:B------:R-:W-:Y:S02]  /*01c0*/  UIMAD UR10, UR7, UR12, UR12 ;  /* 0x0000000c070a72a4 */ /* 0x000fe4000f8e020c */
[----:B------:R-:W-:-:S02]  /*01d0*/  UIMAD UR7, UR14, 0x7, -UR15 ;  /* 0x000000070e0778a4 */ /* 0x000fc4000f8e0a0f */
[----:B-1----:R-:W-:Y:S01]  /*01e0*/  IADD3 R0, PT, PT, R0, 0x1, R3 ;  /* 0x0000000100007810 */ /* 0x002fe20007ffe003 */
[----:B------:R-:W-:Y:S01]  /*01f0*/  UIMAD UR12, UR17, 0x3, UR16 ;  /* 0x00000003110c78a4 */ /* 0x000fe2000f8e0210 */
[----:B------:R-:W1:Y:S01]  /*0200*/  LDCU UR13, c[0x0][0x398] ;  /* 0x00007300ff0d77ac */ /* 0x000e620008000800 */
[----:B------:R-:W3:Y:S01]  /*0210*/  LDCU UR24, c[0x0][0x39c] ;  /* 0x00007380ff1877ac */ /* 0x000ee20008000800 */
[----:B------:R-:W4:Y:S01]  /*0220*/  LDCU.64 UR22, c[0x0][0x380] ;  /* 0x00007000ff1677ac */ /* 0x000f220008000a00 */
[----:B------:R-:W-:Y:S02]  /*0230*/  UIMAD UR11, UR17, 0x6, UR16 ;  /* 0x00000006110b78a4 */ /* 0x000fe4000f8e0210 */
[----:B------:R-:W-:Y:S02]  /*0240*/  UIMAD UR6, UR6, 0x5, -UR15 ;  /* 0x00000005060678a4 */ /* 0x000fe4000f8e0a0f */
[----:B------:R-:W-:Y:S02]  /*0250*/  UIMAD UR7, UR16, UR7, URZ ;  /* 0x00000007100772a4 */ /* 0x000fe4000f8e02ff */
[----:B0-2---:R-:W-:-:S12]  /*0260*/  UIADD3 UR4, UPT, UPT, -UR4, URZ, URZ ;  /* 0x000000ff04047290 */ /* 0x005fd8000fffe1ff */
.L_x_69:
[----:B------:R-:W-:Y:S01]  /*0270*/  VIADD R52, R0, 0xffffffff ;  /* 0xffffffff00347836 */ /* 0x000fe20000000000 */
[----:B------:R-:W-:Y:S01]  /*0280*/  UIADD3 UR4, UPT, UPT, UR4, 0x1, URZ ;  /* 0x0000000104047890 */ /* 0x000fe2000fffe0ff */
[----:B------:R-:W-:Y:S03]  /*0290*/  BSSY.RECONVERGENT B0, `(.L_x_67) ;  /* 0x00000a9000007945 */ /* 0x000fe60003800200 */
[----:B------:R-:W-:Y:S01]  /*02a0*/  ISETP.GE.AND P0, PT, R52, UR17, PT ;  /* 0x0000001134007c0c */ /* 0x000fe2000bf06270 */
[----:B------:R-:W-:-:S12]  /*02b0*/  UISETP.NE.AND UP0, UPT, UR4, 0x1, UPT ;  /* 0x000000010400788c */ /* 0x000fd8000bf05270 */
[----:B--2---:R-:W-:Y:S05]  /*02c0*/  @P0 BRA `(.L_x_68) ;  /* 0x0000000800940947 */ /* 0x004fea0003800000 */
[----:B----4-:R-:W-:-:S04]  /*02d0*/  IADD3 R2, P0, PT, R52, UR22, RZ ;  /* 0x0000001634027c10 */ /* 0x010fc8000ff1e0ff */
[----:B------:R-:W-:-:S05]  /*02e0*/  LEA.HI.X.SX32 R3, R52, UR23, 0x1, P0 ;  /* 0x0000001734037c11 */ /* 0x000fca00080f0eff */
[----:B------:R-:W2:Y:S02]  /*02f0*/  LDG.E.S8 R2, desc[UR20][R2.64] ;  /* 0x0000001402027981 */ /* 0x000ea4000c1e1300 */
[----:B--2---:R-:W-:-:S13]  /*0300*/  ISETP.GE.AND P0, PT, R2, 0x1, PT ;  /* 0x000000010200780c */ /* 0x004fda0003f06270 */
[----:B------:R-:W-:Y:S05]  /*0310*/  @!P0 BRA `(.L_x_68) ;  /* 0x0000000800808947 */ /* 0x000fea0003800000 */
[----:B------:R-:W-:Y:S01]  /*0320*/  IABS R5, UR16 ;  /* 0x0000001000057c13 */ /* 0x000fe20008000000 */
[----:B------:R-:W-:Y:S02]  /*0330*/  UIADD3 UR5, UPT, UPT, -UR16, URZ, URZ ;  /* 0x000000ff10057290 */ /* 0x000fe4000fffe1ff */
[----:B------:R-:W-:Y:S01]  /*0340*/  IABS R8, UR16 ;  /* 0x0000001000087c13 */ /* 0x000fe20008000000 */
[----:B------:R-:W0:Y:S08]  /*0350*/  I2F.RP R4, R5 ;  /* 0x0000000500047306 */ /* 0x000e300000209400 */
[----:B0-----:R-:W0:Y:S02]  /*0360*/  MUFU.RCP R4, R4 ;  /* 0x0000000400047308 */ /* 0x001e240000001000 */
[----:B0-----:R-:W-:-:S06]  /*0370*/  VIADD R2, R4, 0xffffffe ;  /* 0x0ffffffe04027836 */ /* 0x001fcc0000000000 */
[----:B------:R0:W2:Y:S02]  /*0380*/  F2I.FTZ.U32.TRUNC.NTZ R3, R2 ;  /* 0x0000000200037305 */ /* 0x0000a4000021f000 */
[----:B0-----:R-:W-:Y:S01]  /*0390*/  IMAD.MOV.U32 R2, RZ, RZ, RZ ;  /* 0x000000ffff027224 */ /* 0x001fe200078e00ff */
[----:B--2---:R-:W-:-:S05]  /*03a0*/  IADD3 R6, PT, PT, RZ, -R3, RZ ;  /* 0x80000003ff067210 */ /* 0x004fca0007ffe0ff */
[----:B------:R-:W-:Y:S01]  /*03b0*/  IMAD R7, R6, R5, RZ ;  /* 0x0000000506077224 */ /* 0x000fe200078e02ff */
[----:B------:R-:W-:-:S03]  /*03c0*/  IABS R6, R52 ;  /* 0x0000003400067213 */ /* 0x000fc60000000000 */
[----:B------:R-:W-:Y:S01]  /*03d0*/  IMAD.HI.U32 R3, R3, R7, R2 ;  /* 0x0000000703037227 */ /* 0x000fe200078e0002 */
[----:B-1----:R-:W-:-:S03]  /*03e0*/  IABS R7, UR13 ;  /* 0x0000000d00077c13 */ /* 0x002fc60008000000 */
[----:B------:R-:W-:Y:S01]  /*03f0*/  IMAD.MOV R2, RZ, RZ, -R8 ;  /* 0x000000ffff027224 */ /* 0x000fe200078e0a08 */
[----:B------:R-:W0:Y:S01]  /*0400*/  I2F.RP R4, R7 ;  /* 0x0000000700047306 */ /* 0x000e220000209400 */
[----:B------:R-:W-:-:S04]  /*0410*/  IMAD.HI.U32 R45, R3, R6, RZ ;  /* 0x00000006032d7227 */ /* 0x000fc800078e00ff */
[----:B------:R-:W-:-:S05]  /*0420*/  IMAD R2, R45, R2, R6 ;  /* 0x000000022d027224 */ /* 0x000fca00078e0206 */
[----:B------:R-:W-:Y:S01]  /*0430*/  ISETP.GT.U32.AND P2, PT, R5, R2, PT ;  /* 0x000000020500720c */ /* 0x000fe20003f44070 */
[----:B0-----:R-:W0:-:S12]  /*0440*/  MUFU.RCP R4, R4 ;  /* 0x0000000400047308 */ /* 0x001e180000001000 */
[-C--:B------:R-:W-:Y:S01]  /*0450*/  @!P2 IADD3 R2, PT, PT, R2, -R5.reuse, RZ ;  /* 0x800000050202a210 */ /* 0x080fe20007ffe0ff */
[----:B------:R-:W-:Y:S01]  /*0460*/  @!P2 VIADD R45, R45, 0x1 ;  /* 0x000000012d2da836 */ /* 0x000fe20000000000 */
[----:B------:R-:W-:Y:S02]  /*0470*/  ISETP.NE.AND P2, PT, RZ, UR16, PT ;  /* 0x00000010ff007c0c */ /* 0x000fe4000bf45270 */
[----:B------:R-:W-:Y:S02]  /*0480*/  ISETP.GE.U32.AND P0, PT, R2, R5, PT ;  /* 0x000000050200720c */ /* 0x000fe40003f06070 */
[----:B------:R-:W-:Y:S01]  /*0490*/  LOP3.LUT R2, R52, UR16, RZ, 0x3c, !PT ;  /* 0x0000001034027c12 */ /* 0x000fe2000f8e3cff */
[----:B0-----:R-:W-:-:S03]  /*04a0*/  VIADD R3, R4, 0xffffffe ;  /* 0x0ffffffe04037836 */ /* 0x001fc60000000000 */
[----:B------:R-:W-:-:S03]  /*04b0*/  ISETP.GE.AND P1, PT, R2, RZ, PT ;  /* 0x000000ff0200720c */ /* 0x000fc60003f26270 */
[----:B------:R-:W0:Y:S04]  /*04c0*/  F2I.FTZ.U32.TRUNC.NTZ R3, R3 ;  /* 0x0000000300037305 */ /* 0x000e28000021f000 */
[----:B------:R-:W-:-:S06]  /*04d0*/  @P0 IADD3 R45, PT, PT, R45, 0x1, RZ ;  /* 0x000000012d2d0810 */ /* 0x000fcc0007ffe0ff */
[----:B------:R-:W-:Y:S01]  /*04e0*/  @!P1 IMAD.MOV R45, RZ, RZ, -R45 ;  /* 0x000000ffff2d9224 */ /* 0x000fe200078e0a2d */
[----:B------:R-:W-:-:S05]  /*04f0*/  @!P2 LOP3.LUT R45, RZ, UR16, RZ, 0x33, !PT ;  /* 0x00000010ff2dac12 */ /* 0x000fca000f8e33ff */
[----:B------:R-:W-:Y:S01]  /*0500*/  IMAD R2, R45, UR5, R0 ;  /* 0x000000052d027c24 */ /* 0x000fe2000f8e0200 */
[----:B------:R-:W-:Y:S01]  /*0510*/  UIADD3 UR5, UPT, UPT, -UR13, URZ, URZ ;  /* 0x000000ff0d057290 */ /* 0x000fe2000fffe1ff */
[----:B0-----:R-:W-:-:S03]  /*0520*/  IMAD.MOV R6, RZ, RZ, -R3 ;  /* 0x000000ffff067224 */ /* 0x001fc600078e0a03 */
[----:B------:R-:W-:Y:S01]  /*0530*/  IADD3 R4, PT, PT, R2, -0x1, RZ ;  /* 0xffffffff02047810 */ /* 0x000fe20007ffe0ff */
[----:B------:R-:W-:Y:S02]  /*0540*/  IMAD R5, R6, R7, RZ ;  /* 0x0000000706057224 */ /* 0x000fe400078e02ff */
[----:B------:R-:W-:Y:S01]  /*0550*/  IMAD.MOV.U32 R2, RZ, RZ, RZ ;  /* 0x000000ffff027224 */ /* 0x000fe200078e00ff */
[----:B------:R-:W-:Y:S02]  /*0560*/  IABS R6, R4 ;  /* 0x0000000400067213 */ /* 0x000fe40000000000 */
[----:B------:R-:W-:Y:S01]  /*0570*/  LOP3.LUT R4, R4, UR13, RZ, 0x3c, !PT ;  /* 0x0000000d04047c12 */ /* 0x000fe2000f8e3cff */
[----:B------:R-:W-:-:S03]  /*0580*/  IMAD.HI.U32 R2, R3, R5, R2 ;  /* 0x0000000503027227 */ /* 0x000fc600078e0002 */
[----:B------:R-:W-:Y:S01]  /*0590*/  ISETP.GE.AND P1, PT, R4, RZ, PT ;  /* 0x000000ff0400720c */ /* 0x000fe20003f26270 */
[----:B------:R-:W-:-:S04]  /*05a0*/  IMAD.MOV.U32 R3, RZ, RZ, R6 ;  /* 0x000000ffff037224 */ /* 0x000fc800078e0006 */
[----:B------:R-:W-:-:S05]  /*05b0*/  IMAD.HI.U32 R44, R2, R3, RZ ;  /* 0x00000003022c7227 */ /* 0x000fca00078e00ff */
[----:B------:R-:W-:-:S05]  /*05c0*/  IADD3 R2, PT, PT, -R44, RZ, RZ ;  /* 0x000000ff2c027210 */ /* 0x000fca0007ffe1ff */
[----:B------:R-:W-:-:S05]  /*05d0*/  IMAD R2, R7, R2, R3 ;  /* 0x0000000207027224 */ /* 0x000fca00078e0203 */
[----:B------:R-:W-:-:S13]  /*05e0*/  ISETP.GT.U32.AND P2, PT, R7, R2, PT ;  /* 0x000000020700720c */ /* 0x000fda0003f44070 */
[----:B------:R-:W-:Y:S02]  /*05f0*/  @!P2 IMAD.IADD R2, R2, 0x1, -R7 ;  /* 0x000000010202a824 */ /* 0x000fe400078e0a07 */
[----:B------:R-:W-:Y:S01]  /*0600*/  @!P2 VIADD R44, R44, 0x1 ;  /* 0x000000012c2ca836 */ /* 0x000fe20000000000 */
[----:B------:R-:W-:Y:S02]  /*0610*/  ISETP.NE.AND P2, PT, RZ, UR13, PT ;  /* 0x0000000dff007c0c */ /* 0x000fe4000bf45270 */
[----:B------:R-:W-:Y:S02]  /*0620*/  ISETP.GE.U32.AND P0, PT, R2, R7, PT ;  /* 0x000000070200720c */ /* 0x000fe40003f06070 */
[----:B------:R-:W0:Y:S11]  /*0630*/  LDC.64 R2, c[0x0][0x388] ;  /* 0x0000e200ff027b82 */ /* 0x000e360000000a00 */
[----:B------:R-:W-:-:S05]  /*0640*/  @P0 IADD3 R44, PT, PT, R44, 0x1, RZ ;  /* 0x000000012c2c0810 */ /* 0x000fca0007ffe0ff */
[----:B------:R-:W-:Y:S01]  /*0650*/  @!P1 IMAD.MOV R44, RZ, RZ, -R44 ;  /* 0x000000ffff2c9224 */ /* 0x000fe200078e0a2c */
[----:B------:R-:W-:-:S05]  /*0660*/  @!P2 LOP3.LUT R44, RZ, UR13, RZ, 0x33, !PT ;  /* 0x0000000dff2cac12 */ /* 0x000fca000f8e33ff */
[----:B---3--:R-:W-:-:S04]  /*0670*/  IMAD R5, R45, UR24, R44 ;  /* 0x000000182d057c24 */ /* 0x008fc8000f8e022c */
[----:B------:R-:W-:-:S05]  /*0680*/  IMAD R5, R5, UR5, R0 ;  /* 0x0000000505057c24 */ /* 0x000fca000f8e0200 */
[----:B------:R-:W-:Y:S02]  /*0690*/  ISETP.GE.AND P0, PT, R5, UR13, PT ;  /* 0x0000000d05007c0c */ /* 0x000fe4000bf06270 */
[----:B------:R-:W1:Y:S02]  /*06a0*/  LDC.64 R4, c[0x0][0x390] ;  /* 0x0000e400ff047b82 */ /* 0x000e640000000a00 */
[----:B------:R-:W-:-:S04]  /*06b0*/  SEL R43, RZ, UR13, !P0 ;  /* 0x0000000dff2b7c07 */ /* 0x000fc8000c000000 */
[----:B------:R-:W-:-:S05]  /*06c0*/  IADD3 R39, PT, PT, -R43, UR17, R0 ;  /* 0x000000112b277c10 */ /* 0x000fca000fffe100 */
[----:B0-----:R-:W-:-:S05]  /*06d0*/  IMAD.WIDE R38, R39, 0x8, R2 ;  /* 0x0000000827267825 */ /* 0x001fca00078e0202 */
[----:B------:R-:W2:Y:S01]  /*06e0*/  LDG.E.64 R48, desc[UR20][R38.64] ;  /* 0x0000001426307981 */ /* 0x000ea2000c1e1b00 */
[----:B-1----:R-:W-:-:S04]  /*06f0*/  IMAD.WIDE R52, R52, 0x8, R4 ;  /* 0x0000000834347825 */ /* 0x002fc800078e0204 */
[----:B------:R-:W-:Y:S01]  /*0700*/  IMAD.U32 R5, RZ, RZ, UR17 ;  /* 0x00000011ff057e24 */ /* 0x000fe2000f8e00ff */
[----:B------:R-:W-:-:S03]  /*0710*/  MOV R7, UR17 ;  /* 0x0000001100077c02 */ /* 0x000fc60008000f00 */
[----:B------:R-:W-:-:S04]  /*0720*/  IMAD.WIDE R4, R5, 0x8, R52 ;  /* 0x0000000805047825 */ /* 0x000fc800078e0234 */
[----:B------:R-:W-:Y:S02]  /*0730*/  IMAD.U32 R9, RZ, RZ, UR17 ;  /* 0x00000011ff097e24 */ /* 0x000fe4000f8e00ff */
[----:B------:R-:W-:Y:S01]  /*0740*/  IMAD.U32 R11, RZ, RZ, UR17 ;  /* 0x00000011ff0b7e24 */ /* 0x000fe2000f8e00ff */
[----:B------:R-:W-:Y:S01]  /*0750*/  MOV R13, UR17 ;  /* 0x00000011000d7c02 */ /* 0x000fe20008000f00 */
[----:B------:R-:W-:-:S04]  /*0760*/  IMAD.WIDE R6, R7, 0x8, R4 ;  /* 0x0000000807067825 */ /* 0x000fc800078e0204 */
[----:B------:R-:W-:Y:S01]  /*0770*/  IMAD.U32 R15, RZ, RZ, UR17 ;  /* 0x00000011ff0f7e24 */ /* 0x000fe2000f8e00ff */
[----:B------:R-:W-:Y:S01]  /*0780*/  MOV R17, UR17 ;  /* 0x0000001100117c02 */ /* 0x000fe20008000f00 */
[----:B--2---:R-:W-:Y:S01]  /*0790*/  DSETP.GT.AND P0, PT, R48, RZ, PT ;  /* 0x000000ff3000722a */ /* 0x004fe20003f04000 */
[----:B------:R-:W-:Y:S01]  /*07a0*/  VIADD R16, R44, 0x1 ;  /* 0x000000012c107836 */ /* 0x000fe20000000000 */
[----:B------:R-:W2:Y:S01]  /*07b0*/  LDG.E.64 R18, desc[UR20][R4.64] ;  /* 0x0000001404127981 */ /* 0x000ea2000c1e1b00 */
[----:B------:R-:W-:-:S03]  /*07c0*/  IMAD.U32 R27, RZ, RZ, UR17 ;  /* 0x00000011ff1b7e24 */ /* 0x000fc6000f8e00ff */
[----:B------:R-:W3:Y:S08]  /*07d0*/  LDG.E.64 R20, desc[UR20][R6.64] ;  /* 0x0000001406147981 */ /* 0x000ef0000c1e1b00 */
[----:B------:R-:W4:Y:S01]  /*07e0*/  @P0 LDG.E.64 R40, desc[UR20][R52.64] ;  /* 0x0000001434280981 */ /* 0x000f22000c1e1b00 */
[----:B------:R-:W-:Y:S01]  /*07f0*/  IMAD.WIDE R8, R9, 0x8, R6 ;  /* 0x0000000809087825 */ /* 0x000fe200078e0206 */
[----:B------:R-:W-:-:S04]  /*0800*/  ISETP.GE.AND P1, PT, R16, UR24, PT ;  /* 0x0000001810007c0c */ /* 0x000fc8000bf26270 */
[----:B------:R-:W-:Y:S01]  /*0810*/  SEL R42, RZ, UR16, !P1 ;  /* 0x00000010ff2a7c07 */ /* 0x000fe2000c800000 */
[----:B------:R-:W-:Y:S01]  /*0820*/  IMAD.WIDE R10, R11, 0x8, R8 ;  /* 0x000000080b0a7825 */ /* 0x000fe200078e0208 */
[----:B------:R-:W5:Y:S02]  /*0830*/  LDG.E.64 R22, desc[UR20][R8.64] ;  /* 0x0000001408167981 */ /* 0x000f64000c1e1b00 */
[----:B------:R-:W-:Y:S02]  /*0840*/  LOP3.LUT R31, RZ, R42, RZ, 0x33, !PT ;  /* 0x0000002aff1f7212 */ /* 0x000fe400078e33ff */
[----:B------:R-:W5:Y:S01]  /*0850*/  LDG.E.64 R24, desc[UR20][R10.64] ;  /* 0x000000140a187981 */ /* 0x000f62000c1e1b00 */
[----:B------:R-:W-:Y:S01]  /*0860*/  IMAD.WIDE R12, R13, 0x8, R10 ;  /* 0x000000080d0c7825 */ /* 0x000fe200078e020a */
[----:B------:R-:W-:-:S04]  /*0870*/  IADD3 R37, PT, PT, R31, UR9, R0 ;  /* 0x000000091f257c10 */ /* 0x000fc8000fffe000 */
[----:B------:R-:W5:Y:S01]  /*0880*/  LDG.E.64 R28, desc[UR20][R12.64] ;  /* 0x000000140c1c7981 */ /* 0x000f62000c1e1b00 */
[----:B------:R-:W-:-:S04]  /*0890*/  IMAD.WIDE R14, R15, 0x8, R12 ;  /* 0x000000080f0e7825 */ /* 0x000fc800078e020c */
[----:B------:R-:W-:Y:S01]  /*08a0*/  IMAD.WIDE R36, R37, 0x8, R2 ;  /* 0x0000000825247825 */ /* 0x000fe200078e0202 */
[----:B------:R-:W5:Y:S03]  /*08b0*/  LDG.E.64 R30, desc[UR20][R14.64] ;  /* 0x000000140e1e7981 */ /* 0x000f66000c1e1b00 */
[----:B------:R-:W-:-:S05]  /*08c0*/  IMAD.WIDE R16, R17, 0x8, R14 ;  /* 0x0000000811107825 */ /* 0x000fca00078e020e */
[----:B------:R-:W5:Y:S01]  /*08d0*/  LDG.E.64 R32, desc[UR20][R16.64] ;  /* 0x0000001410207981 */ /* 0x000f62000c1e1b00 */
[----:B------:R-:W-:-:S05]  /*08e0*/  IMAD.WIDE R26, R27, 0x8, R16 ;  /* 0x000000081b1a7825 */ /* 0x000fca00078e0210 */
[----:B------:R-:W5:Y:S04]  /*08f0*/  LDG.E.64 R34, desc[UR20][R26.64] ;  /* 0x000000141a227981 */ /* 0x000f68000c1e1b00 */
[----:B------:R-:W-:Y:S04]  /*0900*/  @P0 STG.E.64 desc[UR20][R52.64], R48 ;  /* 0x0000003034000986 */ /* 0x000fe8000c101b14 */
[----:B----4-:R0:W-:Y:S04]  /*0910*/  @P0 STG.E.64 desc[UR20][R38.64], R40 ;  /* 0x0000002826000986 */ /* 0x0101e8000c101b14 */
[----:B0-----:R-:W4:Y:S01]  /*0920*/  LDG.E.64 R38, desc[UR20][R36.64] ;  /* 0x0000001424267981 */ /* 0x001f22000c1e1b00 */
[----:B------:R-:W-:-:S05]  /*0930*/  VIADD R46, R45, 0x1 ;  /* 0x000000012d2e7836 */ /* 0x000fca0000000000 */
[----:B------:R-:W-:-:S04]  /*0940*/  ISETP.GE.AND P0, PT, R46, UR25, PT ;  /* 0x000000192e007c0c */ /* 0x000fc8000bf06270 */
[----:B------:R-:W-:-:S04]  /*0950*/  SEL R50, RZ, UR17, !P0 ;  /* 0x00000011ff327c07 */ /* 0x000fc8000c000000 */
[----:B------:R-:W-:-:S04]  /*0960*/  LOP3.LUT R47, RZ, R50, RZ, 0x33, !PT ;  /* 0x00000032ff2f7212 */ /* 0x000fc800078e33ff */
[----:B------:R-:W-:-:S05]  /*0970*/  IADD3 R47, PT, PT, R47, UR12, R0 ;  /* 0x0000000c2f2f7c10 */ /* 0x000fca000fffe000 */
[----:B------:R-:W-:Y:S01]  /*0980*/  IMAD.WIDE R46, R47, 0x8, R2 ;  /* 0x000000082f2e7825 */ /* 0x000fe200078e0202 */
[----:B----4-:R-:W-:-:S14]  /*0990*/  DSETP.GT.AND P0, PT, R38, RZ, PT ;  /* 0x000000ff2600722a */ /* 0x010fdc0003f04000 */
[----:B------:R0:W-:Y:S04]  /*09a0*/  @P0 STG.E.64 desc[UR20][R4.64], R38 ;  /* 0x0000002604000986 */ /* 0x0001e8000c101b14 */
[----:B--2---:R-:W-:Y:S04]  /*09b0*/  @P0 STG.E.64 desc[UR20][R36.64], R18 ;  /* 0x0000001224000986 */ /* 0x004fe8000c101b14 */
[----:B------:R-:W2:Y:S01]  /*09c0*/  LDG.E.64 R48, desc[UR20][R46.64] ;  /* 0x000000142e307981 */ /* 0x000ea2000c1e1b00 */
[----:B------:R-:W-:-:S04]  /*09d0*/  IADD3 R41, PT, PT, RZ, -R42, -R43 ;  /* 0x8000002aff297210 */ /* 0x000fc80007ffe82b */
[----:B------:R-:W-:-:S05]  /*09e0*/  IADD3 R41, PT, PT, R41, UR18, R0 ;  /* 0x0000001229297c10 */ /* 0x000fca000fffe000 */
[----:B------:R-:W-:Y:S01]  /*09f0*/  IMAD.WIDE R40, R41, 0x8, R2 ;  /* 0x0000000829287825 */ /* 0x000fe200078e0202 */
[----:B--2---:R-:W-:-:S14]  /*0a00*/  DSETP.GT.AND P0, PT, R48, RZ, PT ;  /* 0x000000ff3000722a */ /* 0x004fdc0003f04000 */
[----:B------:R1:W-:Y:S04]  /*0a10*/  @P0 STG.E.64 desc[UR20][R6.64], R48 ;  /* 0x0000003006000986 */ /* 0x0003e8000c101b14 */
[----:B---3--:R2:W-:Y:S04]  /*0a20*/  @P0 STG.E.64 desc[UR20][R46.64], R20 ;  /* 0x000000142e000986 */ /* 0x0085e8000c101b14 */
[----:B------:R-:W3:Y:S01]  /*0a30*/  LDG.E.64 R52, desc[UR20][R40.64] ;  /* 0x0000001428347981 */ /* 0x000ee2000c1e1b00 */
[----:B------:R-:W-:Y:S02]  /*0a40*/  MOV R51, UR6 ;  /* 0x0000000600337c02 */ /* 0x000fe40008000f00 */
[----:B------:R-:W-:-:S03]  /*0a50*/  ISETP.GT.AND P0, PT, R44, RZ, PT ;  /* 0x000000ff2c00720c */ /* 0x000fc60003f04270 */
[----:B0-----:R-:W-:Y:S01]  /*0a60*/  IMAD R5, R51, UR13, R0 ;  /* 0x0000000d33057c24 */ /* 0x001fe2000f8e0200 */
[----:B------:R-:W-:-:S04]  /*0a70*/  SEL R4, RZ, UR16, P0 ;  /* 0x00000010ff047c07 */ /* 0x000fc80008000000 */
[----:B------:R-:W-:-:S05]  /*0a80*/  IADD3 R5, PT, PT, R5, R4, -R43 ;  /* 0x0000000405057210 */ /* 0x000fca0007ffe82b */
[----:B------:R-:W-:Y:S01]  /*0a90*/  IMAD.WIDE R4, R5, 0x8, R2 ;  /* 0x0000000805047825 */ /* 0x000fe200078e0202 */
[----:B---3--:R-:W-:-:S14]  /*0aa0*/  DSETP.GT.AND P1, PT, R52, RZ, PT ;  /* 0x000000ff3400722a */ /* 0x008fdc0003f24000 */
[----:B------:R-:W-:Y:S04]  /*0ab0*/  @P1 STG.E.64 desc[UR20][R8.64], R52 ;  /* 0x0000003408001986 */ /* 0x000fe8000c101b14 */
[----:B-----5:R0:W-:Y:S04]  /*0ac0*/  @P1 STG.E.64 desc[UR20][R40.64], R22 ;  /* 0x0000001628001986 */ /* 0x0201e8000c101b14 */
[----:B-1----:R-:W3:Y:S01]  /*0ad0*/  LDG.E.64 R6, desc[UR20][R4.64] ;  /* 0x0000001404067981 */ /* 0x002ee2000c1e1b00 */
[----:B------:R-:W-:-:S04]  /*0ae0*/  IMAD.MOV R50, RZ, RZ, -R50 ;  /* 0x000000ffff327224 */ /* 0x000fc800078e0a32 */
[----:B------:R-:W-:-:S05]  /*0af0*/  IMAD.IADD R19, R50, 0x1, -R43 ;  /* 0x0000000132137824 */ /* 0x000fca00078e0a2b */
[----:B------:R-:W-:-:S05]  /*0b00*/  IADD3 R19, PT, PT, R19, UR11, R0 ;  /* 0x0000000b13137c10 */ /* 0x000fca000fffe000 */
[----:B------:R-:W-:Y:S01]  /*0b10*/  IMAD.WIDE R18, R19, 0x8, R2 ;  /* 0x0000000813127825 */ /* 0x000fe200078e0202 */
[----:B---3--:R-:W-:-:S14]  /*0b20*/  DSETP.GT.AND P0, PT, R6, RZ, PT ;  /* 0x000000ff0600722a */ /* 0x008fdc0003f04000 */
[----:B------:R1:W-:Y:S04]  /*0b30*/  @P0 STG.E.64 desc[UR20][R10.64], R6 ;  /* 0x000000060a000986 */ /* 0x0003e8000c101b14 */
[----:B------:R3:W-:Y:S04]  /*0b40*/  @P0 STG.E.64 desc[UR20][R4.64], R24 ;  /* 0x0000001804000986 */ /* 0x0007e8000c101b14 */
[----:B--2---:R-:W2:Y:S01]  /*0b50*/  LDG.E.64 R20, desc[UR20][R18.64] ;  /* 0x0000001412147981 */ /* 0x004ea2000c1e1b00 */
[----:B------:R-:W-:-:S04]  /*0b60*/  ISETP.GT.AND P0, PT, R45, RZ, PT ;  /* 0x000000ff2d00720c */ /* 0x000fc80003f04270 */
[----:B0-----:R-:W-:-:S04]  /*0b70*/  SEL R22, RZ, UR17, P0 ;  /* 0x00000011ff167c07 */ /* 0x001fc80008000000 */
[----:B------:R-:W-:-:S04]  /*0b80*/  IADD3 R43, PT, PT, -R43, R22, RZ ;  /* 0x000000162b2b7210 */ /* 0x000fc80007ffe1ff */
[----:B------:R-:W-:-:S05]  /*0b90*/  IADD3 R9, PT, PT, R43, UR7, R0 ;  /* 0x000000072b097c10 */ /* 0x000fca000fffe000 */
[----:B------:R-:W-:Y:S01]  /*0ba0*/  IMAD.WIDE R8, R9, 0x8, R2 ;  /* 0x0000000809087825 */ /* 0x000fe200078e0202 */
[----:B--2---:R-:W-:-:S14]  /*0bb0*/  DSETP.GT.AND P0, PT, R20, RZ, PT ;  /* 0x000000ff1400722a */ /* 0x004fdc0003f04000 */
[----:B------:R0:W-:Y:S04]  /*0bc0*/  @P0 STG.E.64 desc[UR20][R12.64], R20 ;  /* 0x000000140c000986 */ /* 0x0001e8000c101b14 */
[----:B------:R2:W-:Y:S04]  /*0bd0*/  @P0 STG.E.64 desc[UR20][R18.64], R28 ;  /* 0x0000001c12000986 */ /* 0x0005e8000c101b14 */
[----:B-1----:R-:W4:Y:S01]  /*0be0*/  LDG.E.64 R6, desc[UR20][R8.64] ;  /* 0x0000001408067981 */ /* 0x002f22000c1e1b00 */
[----:B---3--:R-:W-:-:S05]  /*0bf0*/  IMAD.IADD R5, R50, 0x1, -R42 ;  /* 0x0000000132057824 */ /* 0x008fca00078e0a2a */
[----:B------:R-:W-:-:S05]  /*0c00*/  IADD3 R5, PT, PT, R5, UR8, R0 ;  /* 0x0000000805057c10 */ /* 0x000fca000fffe000 */
[----:B------:R-:W-:-:S04]  /*0c10*/  VIADD R5, R5, 0xffffffff ;  /* 0xffffffff05057836 */ /* 0x000fc80000000000 */
[----:B------:R-:W-:Y:S01]  /*0c20*/  IMAD.WIDE R4, R5, 0x8, R2 ;  /* 0x0000000805047825 */ /* 0x000fe200078e0202 */
[----:B----4-:R-:W-:-:S14]  /*0c30*/  DSETP.GT.AND P0, PT, R6, RZ, PT ;  /* 0x000000ff0600722a */ /* 0x010fdc0003f04000 */
[----:B------:R2:W-:Y:S04]  /*0c40*/  @P0 STG.E.64 desc[UR20][R14.64], R6 ;  /* 0x000000060e000986 */ /* 0x0005e8000c101b14 */
[----:B------:R2:W-:Y:S04]  /*0c50*/  @P0 STG.E.64 desc[UR20][R8.64], R30 ;  /* 0x0000001e08000986 */ /* 0x0005e8000c101b14 */
[----:B------:R-:W3:Y:S01]  /*0c60*/  LDG.E.64 R10, desc[UR20][R4.64] ;  /* 0x00000014040a7981 */ /* 0x000ee2000c1e1b00 */
[----:B0-----:R-:W-:-:S04]  /*0c70*/  IADD3 R13, PT, PT, -R42, R22, RZ ;  /* 0x000000162a0d7210 */ /* 0x001fc80007ffe1ff */
[----:B------:R-:W-:-:S05]  /*0c80*/  IADD3 R13, PT, PT, R13, UR10, R0 ;  /* 0x0000000a0d0d7c10 */ /* 0x000fca000fffe000 */
[----:B------:R-:W-:-:S04]  /*0c90*/  VIADD R13, R13, 0xffffffff ;  /* 0xffffffff0d0d7836 */ /* 0x000fc80000000000 */
[----:B------:R-:W-:Y:S01]  /*0ca0*/  IMAD.WIDE R2, R13, 0x8, R2 ;  /* 0x000000080d027825 */ /* 0x000fe200078e0202 */
[----:B---3--:R-:W-:-:S14]  /*0cb0*/  DSETP.GT.AND P0, PT, R10, RZ, PT ;  /* 0x000000ff0a00722a */ /* 0x008fdc0003f04000 */
[----:B------:R2:W-:Y:S04]  /*0cc0*/  @P0 STG.E.64 desc[UR20][R16.64], R10 ;  /* 0x0000000a10000986 */ /* 0x0005e8000c101b14 */
[----:B------:R2:W-:Y:S04]  /*0cd0*/  @P0 STG.E.64 desc[UR20][R4.64], R32 ;  /* 0x0000002004000986 */ /* 0x0005e8000c101b14 */
[----:B------:R-:W3:Y:S02]  /*0ce0*/  LDG.E.64 R12, desc[UR20][R2.64] ;  /* 0x00000014020c7981 */ /* 0x000ee4000c1e1b00 */
[----:B---3--:R-:W-:-:S14]  /*0cf0*/  DSETP.GT.AND P0, PT, R12, RZ, PT ;  /* 0x000000ff0c00722a */ /* 0x008fdc0003f04000 */
[----:B------:R2:W-:Y:S04]  /*0d00*/  @P0 STG.E.64 desc[UR20][R26.64], R12 ;  /* 0x0000000c1a000986 */ /* 0x0005e8000c101b14 */
[----:B------:R2:W-:Y:S02]  /*0d10*/  @P0 STG.E.64 desc[UR20][R2.64], R34 ;  /* 0x0000002202000986 */ /* 0x0005e4000c101b14 */
.L_x_68:
[----:B-1-34-:R-:W-:Y:S05]  /*0d20*/  BSYNC.RECONVERGENT B0 ;  /* 0x0000000000007941 */ /* 0x01afea0003800200 */
.L_x_67:
[----:B------:R-:W-:Y:S01]  /*0d30*/  IADD3 R0, PT, PT, R0, UR19, RZ ;  /* 0x0000001300007c10 */ /* 0x000fe2000fffe0ff */
[----:B------:R-:W-:Y:S06]  /*0d40*/  BRA.U UP0, `(.L_x_69) ;  /* 0xfffffff500487547 */ /* 0x000fec000b83ffff */
[----:B------:R-:W-:Y:S05]  /*0d50*/  EXIT ;  /* 0x000000000000794d */ /* 0x000fea0003800000 */
.L_x_70:
        /* <DEDUP_REMOVED lines=10> */
.L_x_193:


//--------------------- .text._Z25dvc_ScaLBL_AAeven_CompactPdi --------------------------
	.section	.text._Z25dvc_ScaLBL_AAeven_CompactPdi,"ax",@progbits
	.align	128
        .global         _Z25dvc_ScaLBL_AAeven_CompactPdi
        .type           _Z25dvc_ScaLBL_AAeven_CompactPdi,@function
        .size           _Z25dvc_ScaLBL_AAeven_CompactPdi,(.L_x_194 - _Z25dvc_ScaLBL_AAeven_CompactPdi)
        .other          _Z25dvc_ScaLBL_AAeven_CompactPdi,@"STO_CUDA_ENTRY STV_DEFAULT"
_Z25dvc_ScaLBL_AAeven_CompactPdi:
.text._Z25dvc_ScaLBL_AAeven_CompactPdi:
        /* <DEDUP_REMOVED lines=16> */
[----:B--2---:R-:W-:-:S07]  /*0100*/  IMAD R76, R7, 0xa, R0 ;  /* 0x0000000a074c7824 */ /* 0x004fce00078e0200 */
.L_x_73:
[----:B0-----:R-:W0:Y:S01]  /*0110*/  LDC R63, c[0x0][0x388] ;  /* 0x0000e200ff3f7b82 */ /* 0x001e220000000800 */
[----:B------:R-:W-:Y:S01]  /*0120*/  BSSY.RECONVERGENT B0, `(.L_x_71) ;  /* 0x000003a000007945 */ /* 0x000fe20003800200 */
[----:B0-----:R-:W-:-:S13]  /*0130*/  ISETP.GE.AND P0, PT, R0, R63, PT ;  /* 0x0000003f0000720c */ /* 0x001fda0003f06270 */
[----:B------:R-:W-:Y:S05]  /*0140*/  @P0 BRA `(.L_x_72) ;  /* 0x0000000000dc0947 */ /* 0x000fea0003800000 */
[----:B------:R-:W0:Y:S02]  /*0150*/  LDC.64 R6, c[0x0][0x380] ;  /* 0x0000e000ff067b82 */ /* 0x000e240000000a00 */
[----:B0-----:R-:W-:-:S04]  /*0160*/  IMAD.WIDE R2, R76, 0x8, R6 ;  /* 0x000000084c027825 */ /* 0x001fc800078e0206 */
[----:B------:R-:W-:Y:S01]  /*0170*/  IMAD.WIDE R6, R75, 0x8, R6 ;  /* 0x000000084b067825 */ /* 0x000fe200078e0206 */
[----:B------:R-:W2:Y:S03]  /*0180*/  LDG.E.64 R28, desc[UR6][R2.64] ;  /* 0x00000006021c7981 */ /* 0x000ea6000c1e1b00 */
[C---:B------:R-:W-:Y:S01]  /*0190*/  IMAD.WIDE R4, R63.reuse, 0x8, R2 ;  /* 0x000000083f047825 */ /* 0x040fe200078e0202 */
[----:B------:R-:W3:Y:S03]  /*01a0*/  LDG.E.64 R30, desc[UR6][R6.64] ;  /* 0x00000006061e7981 */ /* 0x000ee6000c1e1b00 */
[C---:B------:R-:W-:Y:S01]  /*01b0*/  IMAD.WIDE R10, R63.reuse, 0x8, R6 ;  /* 0x000000083f0a7825 */ /* 0x040fe200078e0206 */
[----:B------:R-:W4:Y:S03]  /*01c0*/  LDG.E.64 R34, desc[UR6][R4.64] ;  /* 0x0000000604227981 */ /* 0x000f26000c1e1b00 */
[C---:B------:R-:W-:Y:S01]  /*01d0*/  IMAD.WIDE R8, R63.reuse, 0x8, R4 ;  /* 0x000000083f087825 */ /* 0x040fe200078e0204 */
[----:B------:R-:W5:Y:S03]  /*01e0*/  LDG.E.64 R56, desc[UR6][R10.64] ;  /* 0x000000060a387981 */ /* 0x000f66000c1e1b00 */
[C---:B------:R-:W-:Y:S01]  /*01f0*/  IMAD.WIDE R14, R63.reuse, 0x8, R10 ;  /* 0x000000083f0e7825 */ /* 0x040fe200078e020a */
[----:B------:R-:W3:Y:S03]  /*0200*/  LDG.E.64 R36, desc[UR6][R8.64] ;  /* 0x0000000608247981 */ /* 0x000ee6000c1e1b00 */
[C---:B------:R-:W-:Y:S01]  /*0210*/  IMAD.WIDE R12, R63.reuse, 0x8, R8 ;  /* 0x000000083f0c7825 */ /* 0x040fe200078e0208 */
[----:B------:R-:W5:Y:S03]  /*0220*/  LDG.E.64 R58, desc[UR6][R14.64] ;  /* 0x000000060e3a7981 */ /* 0x000f66000c1e1b00 */
        /* <DEDUP_REMOVED lines=19> */
[----:B------:R-:W5:Y:S04]  /*0360*/  LDG.E.64 R70, desc[UR6][R50.64] ;  /* 0x0000000632467981 */ /* 0x000f68000c1e1b00 */
[----:B------:R-:W5:Y:S01]  /*0370*/  LDG.E.64 R54, desc[UR6][R44.64] ;  /* 0x000000062c367981 */ /* 0x000f62000c1e1b00 */
[----:B------:R-:W-:-:S05]  /*0380*/  IMAD.WIDE R62, R63, 0x8, R50 ;  /* 0x000000083f3e7825 */ /* 0x000fca00078e0232 */
[----:B------:R-:W5:Y:S04]  /*0390*/  LDG.E.64 R72, desc[UR6][R62.64] ;  /* 0x000000063e487981 */ /* 0x000f68000c1e1b00 */
[----:B--2---:R0:W-:Y:S04]  /*03a0*/  STG.E.64 desc[UR6][R6.64], R28 ;  /* 0x0000001c06007986 */ /* 0x0041e8000c101b06 */
[----:B----4-:R0:W-:Y:S04]  /*03b0*/  STG.E.64 desc[UR6][R10.64], R34 ;  /* 0x000000220a007986 */ /* 0x0101e8000c101b06 */
[----:B---3--:R0:W-:Y:S04]  /*03c0*/  STG.E.64 desc[UR6][R14.64], R36 ;  /* 0x000000240e007986 */ /* 0x0081e8000c101b06 */
[----:B-----5:R0:W-:Y:S04]  /*03d0*/  STG.E.64 desc[UR6][R18.64], R40 ;  /* 0x0000002812007986 */ /* 0x0201e8000c101b06 */
[----:B------:R0:W-:Y:S04]  /*03e0*/  STG.E.64 desc[UR6][R22.64], R42 ;  /* 0x0000002a16007986 */ /* 0x0001e8000c101b06 */
        /* <DEDUP_REMOVED lines=12> */
[----:B------:R0:W-:Y:S02]  /*04b0*/  STG.E.64 desc[UR6][R44.64], R72 ;  /* 0x000000482c007986 */ /* 0x0001e4000c101b06 */
.L_x_72:
[----:B------:R-:W-:Y:S05]  /*04c0*/  BSYNC.RECONVERGENT B0 ;  /* 0x0000000000007941 */ /* 0x000fea0003800200 */
.L_x_71:
[----:B------:R-:W1:Y:S01]  /*04d0*/  LDCU UR4, c[0x0][0x360] ;  /* 0x00006c00ff0477ac */ /* 0x000e620008000800 */
[----:B------:R-:W-:-:S04]  /*04e0*/  IADD3 R74, PT, PT, R74, 0x1, RZ ;  /* 0x000000014a4a7810 */ /* 0x000fc80007ffe0ff */
[----:B------:R-:W-:Y:S02]  /*04f0*/  ISETP.NE.AND P0, PT, R74, 0x1, PT ;  /* 0x000000014a00780c */ /* 0x000fe40003f05270 */
[----:B-1----:R-:W-:Y:S02]  /*0500*/  IADD3 R75, PT, PT, R75, UR4, RZ ;  /* 0x000000044b4b7c10 */ /* 0x002fe4000fffe0ff */
[----:B------:R-:W-:Y:S02]  /*0510*/  IADD3 R76, PT, PT, R76, UR4, RZ ;  /* 0x000000044c4c7c10 */ /* 0x000fe4000fffe0ff */
[----:B------:R-:W-:-:S07]  /*0520*/  IADD3 R0, PT, PT, R0, UR4, RZ ;  /* 0x0000000400007c10 */ /* 0x000fce000fffe0ff */
[----:B------:R-:W-:Y:S05]  /*0530*/  @P0 BRA `(.L_x_73) ;  /* 0xfffffff800f40947 */ /* 0x000fea000383ffff */
[----:B------:R-:W-:Y:S05]  /*0540*/  EXIT ;  /* 0x000000000000794d */ /* 0x000fea0003800000 */
.L_x_74:
        /* <DEDUP_REMOVED lines=11> */
.L_x_194:


//--------------------- .text._Z21dvc_ScaLBL_AAeven_MRTPdiiiddddd --------------------------
	.section	.text._Z21dvc_ScaLBL_AAeven_MRTPdiiiddddd,"ax",@progbits
	.align	128
        .global         _Z21dvc_ScaLBL_AAeven_MRTPdiiiddddd
        .type           _Z21dvc_ScaLBL_AAeven_MRTPdiiiddddd,@function
        .size           _Z21dvc_ScaLBL_AAeven_MRTPdiiiddddd,(.L_x_176 - _Z21dvc_ScaLBL_AAeven_MRTPdiiiddddd)
        .other          _Z21dvc_ScaLBL_AAeven_MRTPdiiiddddd,@"STO_CUDA_ENTRY STV_DEFAULT"
_Z21dvc_ScaLBL_AAeven_MRTPdiiiddddd:
.text._Z21dvc_ScaLBL_AAeven_MRTPdiiiddddd:
[----:B------:R-:W-:Y:S01]  /*0000*/  LDC R1, c[0x0][0x37c] ;  /* 0x0000df00ff017b82 */ /* 0x000fe20000000800 */
[----:B------:R-:W0:Y:S02]  /*0010*/  LDCU UR6, c[0x0][0x390] ;  /* 0x00007200ff0677ac */ /* 0x000e240008000800 */
[----:B0-----:R-:W-:-:S06]  /*0020*/  UISETP.GE.AND UP0, UPT, UR6, -0x3ffff, UPT ;  /* 0xfffc00010600788c */ /* 0x001fcc000bf06270 */
[----:B------:R-:W-:-:S13]  /*0030*/  PLOP3.LUT P0, PT, PT, PT, UP0, 0x80, 0x8 ;  /* 0x000000000008781c */ /* 0x000fda0003f0f008 */
[----:B------:R-:W-:Y:S05]  /*0040*/  @!P0 EXIT ;  /* 0x000000000000894d */ /* 0x000fea0003800000 */
[----:B------:R-:W0:Y:S01]  /*0050*/  S2UR UR5, SR_CTAID.X ;  /* 0x00000000000579c3 */ /* 0x000e220000002500 */
[----:B------:R-:W1:Y:S01]  /*0060*/  S2R R9, SR_TID.X ;  /* 0x0000000000097919 */ /* 0x000e620000002100 */
[----:B------:R-:W0:Y:S01]  /*0070*/  LDCU UR7, c[0x0][0x360] ;  /* 0x00006c00ff0777ac */ /* 0x000e220008000800 */
[----:B------:R-:W2:Y:S05]  /*0080*/  LDCU UR28, c[0x0][0x388] ;  /* 0x00007100ff1c77ac */ /* 0x000eaa0008000800 */
[----:B------:R-:W3:Y:S01]  /*0090*/  LDC.64 R22, c[0x0][0x3b0] ;  /* 0x0000ec00ff167b82 */ /* 0x000ee20000000a00 */
[----:B------:R-:W-:Y:S01]  /*00a0*/  USHF.R.S32.HI UR4, URZ, 0x1f, UR6 ;  /* 0x0000001fff047899 */ /* 0x000fe20008011406 */
[----:B------:R-:W3:Y:S06]  /*00b0*/  LDCU.64 UR46, c[0x0][0x3a8] ;  /* 0x00007500ff2e77ac */ /* 0x000eec0008000a00 */
[----:B------:R-:W4:Y:S01]  /*00c0*/  LDC.64 R26, c[0x0][0x3b8] ;  /* 0x0000ee00ff1a7b82 */ /* 0x000f220000000a00 */
[----:B------:R-:W-:Y:S01]  /*00d0*/  ULEA.HI UR4, UR4, UR6, URZ, 0x12 ;  /* 0x0000000604047291 */ /* 0x000fe2000f8f90ff */
[----:B------:R-:W1:Y:S03]  /*00e0*/  LDCU.64 UR40, c[0x0][0x358] ;  /* 0x00006b00ff2877ac */ /* 0x000e660008000a00 */
[----:B------:R-:W-:Y:S01]  /*00f0*/  USHF.R.S32.HI UR4, URZ, 0x12, UR4 ;  /* 0x00000012ff047899 */ /* 0x000fe20008011404 */
[----:B--2---:R-:W-:Y:S01]  /*0100*/  IMAD.U32 R0, RZ, RZ, UR28 ;  /* 0x0000001cff007e24 */ /* 0x004fe2000f8e00ff */
[----:B0-----:R-:W-:Y:S01]  /*0110*/  UIMAD UR5, UR5, UR7, URZ ;  /* 0x00000007050572a4 */ /* 0x001fe2000f8e02ff */
[----:B------:R-:W0:Y:S03]  /*0120*/  LDCU.64 UR42, c[0x0][0x398] ;  /* 0x00007300ff2a77ac */ /* 0x000e260008000a00 */
[----:B------:R-:W-:Y:S01]  /*0130*/  UIMAD UR5, UR4, UR5, UR5 ;  /* 0x00000005040572a4 */ /* 0x000fe2000f8e0205 */
[C---:B---3--:R-:W-:Y:S01]  /*0140*/  DADD R16, R22.reuse, UR46 ;  /* 0x0000002e16107e29 */ /* 0x048fe20008000000 */
[----:B------:R-:W2:Y:S01]  /*0150*/  LDCU UR48, c[0x0][0x38c] ;  /* 0x00007180ff3077ac */ /* 0x000ea20008000800 */
[----:B------:R-:W-:-:S03]  /*0160*/  DADD R18, -R22, UR46 ;  /* 0x0000002e16127e29 */ /* 0x000fc60008000100 */
[----:B-1----:R-:W-:Y:S01]  /*0170*/  IADD3 R9, PT, PT, R0, UR5, R9 ;  /* 0x0000000500097c10 */ /* 0x002fe2000fffe009 */
[----:B------:R-:W-:Y:S01]  /*0180*/  IMAD.U32 R0, RZ, RZ, UR6 ;  /* 0x00000006ff007e24 */ /* 0x000fe2000f8e00ff */
[----:B------:R-:W1:Y:S01]  /*0190*/  LDCU.64 UR44, c[0x0][0x3a0] ;  /* 0x00007400ff2c77ac */ /* 0x000e620008000a00 */
[C-C-:B----4-:R-:W-:Y:S02]  /*01a0*/  DADD R20, R22.reuse, R26.reuse ;  /* 0x0000000016147229 */ /* 0x150fe4000000001a */
[----:B------:R-:W-:Y:S01]  /*01b0*/  DADD R22, R22, -R26 ;  /* 0x0000000016167229 */ /* 0x000fe2000000081a */
[C---:B------:R-:W-:Y:S01]  /*01c0*/  LEA R8, R0.reuse, R9, 0x3 ;  /* 0x0000000900087211 */ /* 0x040fe200078e18ff */
[C---:B------:R-:W-:Y:S01]  /*01d0*/  DADD R24, R26.reuse, UR46 ;  /* 0x0000002e1a187e29 */ /* 0x040fe20008000000 */
[C-C-:B------:R-:W-:Y:S01]  /*01e0*/  IMAD R7, R0.reuse, 0xc, R9.reuse ;  /* 0x0000000c00077824 */ /* 0x140fe200078e0209 */
[----:B------:R-:W-:Y:S01]  /*01f0*/  DADD R26, -R26, UR46 ;  /* 0x0000002e1a1a7e29 */ /* 0x000fe20008000100 */
[C-C-:B------:R-:W-:Y:S01]  /*0200*/  IMAD R6, R0.reuse, 0x10, R9.reuse ;  /* 0x0000001000067824 */ /* 0x140fe200078e0209 */
[----:B------:R-:W3:Y:S01]  /*0210*/  LDCU.128 UR8, c[0x0][0x3b0] ;  /* 0x00007600ff0877ac */ /* 0x000ee20008000c00 */
[----:B------:R-:W-:-:S02]  /*0220*/  IMAD R5, R0, 0x4, R9 ;  /* 0x0000000400057824 */ /* 0x000fc400078e0209 */
[C-C-:B------:R-:W-:Y:S01]  /*0230*/  IMAD R4, R0.reuse, 0x6, R9.reuse ;  /* 0x0000000600047824 */ /* 0x140fe200078e0209 */
[----:B------:R-:W4:Y:S01]  /*0240*/  LDCU.128 UR12, c[0x3][URZ] ;  /* 0x00c00000ff0c77ac */ /* 0x000f220008000c00 */
[C-C-:B------:R-:W-:Y:S02]  /*0250*/  IMAD R3, R0.reuse, 0xa, R9.reuse ;  /* 0x0000000a00037824 */ /* 0x140fe400078e0209 */
[C-C-:B------:R-:W-:Y:S01]  /*0260*/  IMAD R2, R0.reuse, 0xe, R9.reuse ;  /* 0x0000000e00027824 */ /* 0x140fe200078e0209 */
[----:B------:R-:W0:Y:S01]  /*0270*/  LDCU.128 UR16, c[0x3][0x10] ;  /* 0x00c00200ff1077ac */ /* 0x000e220008000c00 */
[----:B------:R-:W-:Y:S01]  /*0280*/  IMAD R0, R0, 0x12, R9 ;  /* 0x0000001200007824 */ /* 0x000fe200078e0209 */
[----:B------:R-:W0:Y:S01]  /*0290*/  LDCU.128 UR20, c[0x3][0x20] ;  /* 0x00c00400ff1477ac */ /* 0x000e220008000c00 */
[----:B------:R-:W0:Y:S01]  /*02a0*/  LDCU.128 UR24, c[0x0][0x3a0] ;  /* 0x00007400ff1877ac */ /* 0x000e220008000c00 */
[----:B------:R-:W0:Y:S01]  /*02b0*/  LDCU.128 UR28, c[0x3][0x30] ;  /* 0x00c00600ff1c77ac */ /* 0x000e220008000c00 */
[----:B------:R-:W0:Y:S01]  /*02c0*/  LDCU.128 UR32, c[0x3][0x40] ;  /* 0x00c00800ff2077ac */ /* 0x000e220008000c00 */
[----:B------:R-:W0:Y:S01]  /*02d0*/  LDCU.128 UR36, c[0x3][0x50] ;  /* 0x00c00a00ff2477ac */ /* 0x000e220008000c00 */
[----:B------:R-:W-:-:S02]  /*02e0*/  USHF.L.U32 UR5, UR6, 0x1, URZ ;  /* 0x0000000106057899 */ /* 0x000fc400080006ff */
[----:B-12---:R-:W-:-:S12]  /*02f0*/  UIADD3 UR4, UPT, UPT, -UR4, URZ, URZ ;  /* 0x000000ff04047290 */ /* 0x006fd8000fffe1ff */
.L_x_91:
[----:B------:R-:W-:Y:S01]  /*0300*/  ISETP.GE.AND P0, PT, R9, UR48, PT ;  /* 0x0000003009007c0c */ /* 0x000fe2000bf06270 */
[----:B------:R-:W-:-:S12]  /*0310*/  BSSY.RECONVERGENT B0, `(.L_x_75) ;  /* 0x0000289000007945 */ /* 0x000fd80003800200 */
[----:B-1----:R-:W-:Y:S05]  /*0320*/  @P0 BRA `(.L_x_76) ;  /* 0x00000028001c0947 */ /* 0x002fea0003800000 */
[----:B------:R-:W1:Y:S01]  /*0330*/  LDC.64 R62, c[0x0][0x380] ;  /* 0x0000e000ff3e7b82 */ /* 0x000e620000000a00 */
[----:B------:R-:W-:-:S07]  /*0340*/  MOV R33, UR5 ;  /* 0x0000000500217c02 */ /* 0x000fce0008000f00 */
[----:B------:R-:W2:Y:S01]  /*0350*/  LDC R65, c[0x0][0x390] ;  /* 0x0000e400ff417b82 */ /* 0x000ea20000000800 */
[----:B-1----:R-:W-:-:S05]  /*0360*/  IMAD.WIDE R28, R9, 0x8, R62 ;  /* 0x00000008091c7825 */ /* 0x002fca00078e023e */
[----:B------:R-:W5:Y:S01]  /*0370*/  LDG.E.64 R74, desc[UR40][R28.64] ;  /* 0x000000281c4a7981 */ /* 0x000f62000c1e1b00 */
[----:B------:R-:W-:-:S04]  /*0380*/  IMAD.WIDE R32, R33, 0x8, R28 ;  /* 0x0000000821207825 */ /* 0x000fc800078e021c */
[----:B--2---:R-:W-:Y:S01]  /*0390*/  IMAD.WIDE R30, R65, 0x8, R28 ;  /* 0x00000008411e7825 */ /* 0x004fe200078e021c */
[----:B------:R-:W5:Y:S04]  /*03a0*/  LDG.E.64 R70, desc[UR40][R32.64] ;  /* 0x0000002820467981 */ /* 0x000f68000c1e1b00 */
[----:B------:R-:W2:Y:S01]  /*03b0*/  LDG.E.64 R80, desc[UR40][R30.64] ;  /* 0x000000281e507981 */ /* 0x000ea2000c1e1b00 */
[----:B------:R-:W-:-:S05]  /*03c0*/  IMAD.WIDE R34, R5, 0x8, R62 ;  /* 0x0000000805227825 */ /* 0x000fca00078e023e */
[----:B------:R-:W3:Y:S01]  /*03d0*/  LDG.E.64 R88, desc[UR40][R34.64] ;  /* 0x0000002822587981 */ /* 0x000ee2000c1e1b00 */
[----:B------:R-:W-:-:S05]  /*03e0*/  IMAD.WIDE R36, R65, 0x8, R32 ;  /* 0x0000000841247825 */ /* 0x000fca00078e0220 */
[----:B------:R-:W4:Y:S01]  /*03f0*/  LDG.E.64 R66, desc[UR40][R36.64] ;  /* 0x0000002824427981 */ /* 0x000f22000c1e1b00 */
        /* <DEDUP_REMOVED lines=28> */
[----:B-----5:R-:W-:-:S08]  /*05c0*/  DADD R68, R74, R70 ;  /* 0x000000004a447229 */ /* 0x020fd00000000046 */
[----:B--2---:R-:W-:-:S08]  /*05d0*/  DADD R68, R68, R80 ;  /* 0x0000000044447229 */ /* 0x004fd00000000050 */
[----:B---3--:R-:W-:-:S08]  /*05e0*/  DADD R68, R68, R88 ;  /* 0x0000000044447229 */ /* 0x008fd00000000058 */
[----:B----4-:R-:W-:-:S08]  /*05f0*/  DADD R68, R68, R66 ;  /* 0x0000000044447229 */ /* 0x010fd00000000042 */
[----:B------:R-:W-:-:S08]  /*0600*/  DADD R68, R68, R72 ;  /* 0x0000000044447229 */ /* 0x000fd00000000048 */
[----:B------:R-:W-:-:S08]  /*0610*/  DADD R68, R68, R76 ;  /* 0x0000000044447229 */ /* 0x000fd0000000004c */
[----:B------:R-:W-:Y:S02]  /*0620*/  DADD R68, R68, R98 ;  /* 0x0000000044447229 */ /* 0x000fe40000000062 */
[C---:B------:R-:W-:Y:S02]  /*0630*/  DMUL R110, R70.reuse, 11 ;  /* 0x40260000466e7828 */ /* 0x040fe40000000000 */
[----:B------:R-:W-:-:S04]  /*0640*/  DMUL R86, R70, -4 ;  /* 0xc010000046567828 */ /* 0x000fc80000000000 */
[----:B------:R-:W-:Y:S02]  /*0650*/  DADD R68, R68, R12 ;  /* 0x0000000044447229 */ /* 0x000fe4000000000c */
[----:B------:R-:W-:Y:S02]  /*0660*/  DADD R94, R80, R80 ;  /* 0x00000000505e7229 */ /* 0x000fe40000000050 */
[----:B------:R-:W-:-:S04]  /*0670*/  DFMA R110, R74, -30, -R110 ;  /* 0xc03e00004a6e782b */ /* 0x000fc8000000086e */
[----:B------:R-:W-:Y:S02]  /*0680*/  DADD R68, R68, R10 ;  /* 0x0000000044447229 */ /* 0x000fe4000000000a */
[--C-:B------:R-:W-:Y:S02]  /*0690*/  DFMA R74, R74, 12, R86.reuse ;  /* 0x402800004a4a782b */ /* 0x100fe40000000056 */
[----:B------:R-:W-:Y:S02]  /*06a0*/  DFMA R106, R80, -4, R86 ;  /* 0xc0100000506a782b */ /* 0x000fe40000000056 */
[----:B------:R-:W-:Y:S02]  /*06b0*/  DFMA R94, R70, 2, R94 ;  /* 0x40000000465e782b */ /* 0x000fe4000000005e */
[----:B------:R-:W-:Y:S02]  /*06c0*/  DADD R68, R68, R78 ;  /* 0x0000000044447229 */ /* 0x000fe4000000004e */
[----:B------:R-:W-:-:S02]  /*06d0*/  DADD R70, R70, -R80 ;  /* 0x0000000046467229 */ /* 0x000fc40000000850 */
[C---:B------:R-:W-:Y:S02]  /*06e0*/  DFMA R86, R80.reuse, 4, R86 ;  /* 0x401000005056782b */ /* 0x040fe40000000056 */
[C---:B------:R-:W-:Y:S02]  /*06f0*/  DFMA R110, R80.reuse, -11, R110 ;  /* 0xc0260000506e782b */ /* 0x040fe4000000006e */
[----:B------:R-:W-:Y:S02]  /*0700*/  DFMA R80, R80, -4, R74 ;  /* 0xc01000005050782b */ /* 0x000fe4000000004a */
[----:B------:R-:W-:Y:S02]  /*0710*/  DADD R68, R68, R100 ;  /* 0x0000000044447229 */ /* 0x000fe40000000064 */
[----:B------:R-:W-:Y:S02]  /*0720*/  DADD R90, R66, R66 ;  /* 0x00000000425a7229 */ /* 0x000fe40000000042 */
[----:B------:R-:W-:-:S02]  /*0730*/  DFMA R106, R88, 2, R106 ;  /* 0x40000000586a782b */ /* 0x000fc4000000006a */
[----:B------:R-:W-:Y:S02]  /*0740*/  DMUL R104, R88, 4 ;  /* 0x4010000058687828 */ /* 0x000fe40000000000 */
[----:B------:R-:W-:Y:S02]  /*0750*/  DADD R94, R94, -R88 ;  /* 0x000000005e5e7229 */ /* 0x000fe40000000858 */
[C---:B------:R-:W-:Y:S02]  /*0760*/  DFMA R110, R88.reuse, -11, R110 ;  /* 0xc0260000586e782b */ /* 0x040fe4000000006e */
[----:B------:R-:W-:Y:S02]  /*0770*/  DFMA R80, R88, -4, R80 ;  /* 0xc01000005850782b */ /* 0x000fe40000000050 */
[----:B------:R-:W-:Y:S02]  /*0780*/  DADD R68, R68, R116 ;  /* 0x0000000044447229 */ /* 0x000fe40000000074 */
[----:B------:R-:W-:-:S02]  /*0790*/  DADD R106, R106, R90 ;  /* 0x000000006a6a7229 */ /* 0x000fc4000000005a */
[C---:B------:R-:W-:Y:S02]  /*07a0*/  DADD R74, R88.reuse, -R66 ;  /* 0x00000000584a7229 */ /* 0x040fe40000000842 */
[----:B------:R-:W-:Y:S02]  /*07b0*/  DFMA R90, R88, -2, -R90 ;  /* 0xc0000000585a782b */ /* 0x000fe4000000085a */
[----:B------:R-:W-:Y:S02]  /*07c0*/  DFMA R104, R66, 4, -R104 ;  /* 0x401000004268782b */ /* 0x000fe40000000868 */
[--C-:B------:R-:W-:Y:S02]  /*07d0*/  DADD R88, R88, R66.reuse ;  /* 0x0000000058587229 */ /* 0x100fe40000000042 */
[----:B------:R-:W-:Y:S02]  /*07e0*/  DADD R94, R94, -R66 ;  /* 0x000000005e5e7229 */ /* 0x000fe40000000842 */
[----:B------:R-:W-:-:S02]  /*07f0*/  DFMA R110, R66, -11, R110 ;  /* 0xc0260000426e782b */ /* 0x000fc4000000006e */
[----:B------:R-:W-:Y:S02]  /*0800*/  DFMA R66, R66, -4, R80 ;  /* 0xc01000004242782b */ /* 0x000fe40000000050 */
[----:B------:R-:W-:Y:S02]  /*0810*/  DADD R68, R68, R92 ;  /* 0x0000000044447229 */ /* 0x000fe4000000005c */
[----:B------:R-:W-:Y:S02]  /*0820*/  DMUL R102, R72, 4 ;  /* 0x4010000048667828 */ /* 0x000fe40000000000 */
[----:B------:R-:W-:Y:S02]  /*0830*/  DADD R88, R88, -R72 ;  /* 0x0000000058587229 */ /* 0x000fe40000000848 */
[----:B------:R-:W-:Y:S02]  /*0840*/  DFMA R90, R72, 2, R90 ;  /* 0x40000000485a782b */ /* 0x000fe4000000005a */
[----:B------:R-:W-:-:S02]  /*0850*/  DADD R94, R94, -R72 ;  /* 0x000000005e5e7229 */ /* 0x000fc40000000848 */
[C---:B------:R-:W-:Y:S02]  /*0860*/  DFMA R106, R72.reuse, 2, R106 ;  /* 0x40000000486a782b */ /* 0x040fe4000000006a */
[C---:B------:R-:W-:Y:S02]  /*0870*/  DFMA R110, R72.reuse, -11, R110 ;  /* 0xc0260000486e782b */ /* 0x040fe4000000006e */
[C---:B------:R-:W-:Y:S02]  /*0880*/  DFMA R66, R72.reuse, -4, R66 ;  /* 0xc01000004842782b */ /* 0x040fe40000000042 */
[----:B------:R-:W-:Y:S02]  /*0890*/  DADD R72, R72, -R76 ;  /* 0x0000000048487229 */ /* 0x000fe4000000084c */
[----:B------:R-:W-:Y:S02]  /*08a0*/  DADD R74, R74, R98 ;  /* 0x000000004a4a7229 */ /* 0x000fe40000000062 */
[----:B------:R-:W-:-:S02]  /*08b0*/  DADD R68, R68, R114 ;  /* 0x0000000044447229 */ /* 0x000fc40000000072 */
[----:B------:R-:W-:Y:S02]  /*08c0*/  DFMA R102, R76, 4, -R102 ;  /* 0x401000004c66782b */ /* 0x000fe40000000866 */
[----:B------:R-:W-:Y:S02]  /*08d0*/  DADD R88, R88, -R76 ;  /* 0x0000000058587229 */ /* 0x000fe4000000084c */
[----:B------:R-:W-:Y:S02]  /*08e0*/  DFMA R90, R76, 2, R90 ;  /* 0x400000004c5a782b */ /* 0x000fe4000000005a */
[----:B------:R-:W-:Y:S02]  /*08f0*/  DADD R94, R94, -R76 ;  /* 0x000000005e5e7229 */ /* 0x000fe4000000084c */
[C---:B------:R-:W-:Y:S02]  /*0900*/  DFMA R106, R76.reuse, 2, R106 ;  /* 0x400000004c6a782b */ /* 0x040fe4000000006a */
[----:B------:R-:W-:-:S02]  /*0910*/  DFMA R110, R76, -11, R110 ;  /* 0xc02600004c6e782b */ /* 0x000fc4000000006e */
[----:B------:R-:W-:Y:S02]  /*0920*/  DFMA R76, R76, -4, R66 ;  /* 0xc01000004c4c782b */ /* 0x000fe40000000042 */
[----:B------:R-:W-:Y:S02]  /*0930*/  DADD R70, R70, R98 ;  /* 0x0000000046467229 */ /* 0x000fe40000000062 */
[----:B------:R-:W-:Y:S02]  /*0940*/  DADD R72, R72, R100 ;  /* 0x0000000048487229 */ /* 0x000fe40000000064 */
[----:B------:R-:W-:Y:S02]  /*0950*/  DADD R74, R74, -R12 ;  /* 0x000000004a4a7229 */ /* 0x000fe4000000080c */
[----:B------:R-:W-:Y:S02]  /*0960*/  DADD R68, R68, R96 ;  /* 0x0000000044447229 */ /* 0x000fe40000000060 */
[----:B------:R-:W-:-:S02]  /*0970*/  DADD R86, R86, R98 ;  /* 0x0000000056567229 */ /* 0x000fc40000000062 */
[--C-:B------:R-:W-:Y:S02]  /*0980*/  DADD R104, R104, R98.reuse ;  /* 0x0000000068687229 */ /* 0x100fe40000000062 */
[--C-:B------:R-:W-:Y:S02]  /*0990*/  DADD R88, R88, R98.reuse ;  /* 0x0000000058587229 */ /* 0x100fe40000000062 */
[--C-:B------:R-:W-:Y:S02]  /*09a0*/  DADD R90, R90, R98.reuse ;  /* 0x000000005a5a7229 */ /* 0x100fe40000000062 */
[--C-:B------:R-:W-:Y:S02]  /*09b0*/  DADD R94, R94, R98.reuse ;  /* 0x000000005e5e7229 */ /* 0x100fe40000000062 */
[----:B------:R-:W-:Y:S02]  /*09c0*/  DADD R106, R106, R98 ;  /* 0x000000006a6a7229 */ /* 0x000fe40000000062 */
[----:B------:R-:W-:-:S02]  /*09d0*/  DFMA R110, R98, 8, R110 ;  /* 0x40200000626e782b */ /* 0x000fc4000000006e */
[----:B------:R-:W-:Y:S02]  /*09e0*/  DADD R76, R76, R98 ;  /* 0x000000004c4c7229 */ /* 0x000fe40000000062 */
[----:B------:R-:W-:Y:S02]  /*09f0*/  DADD R70, R70, -R12 ;  /* 0x0000000046467229 */ /* 0x000fe4000000080c */
[----:B------:R-:W-:Y:S02]  /*0a00*/  DADD R72, R72, -R116 ;  /* 0x0000000048487229 */ /* 0x000fe40000000874 */
[----:B------:R-:W-:Y:S02]  /*0a10*/  DADD R74, R74, -R10 ;  /* 0x000000004a4a7229 */ /* 0x000fe4000000080a */
[----:B------:R-:W-:Y:S02]  /*0a20*/  DADD R68, R68, R112 ;  /* 0x0000000044447229 */ /* 0x000fe40000000070 */
[----:B------:R-:W-:-:S02]  /*0a30*/  DADD R66, R98, R12 ;  /* 0x0000000062427229 */ /* 0x000fc4000000000c */
[C-C-:B------:R-:W-:Y:S02]  /*0a40*/  DADD R84, R98.reuse, -R12.reuse ;  /* 0x0000000062547229 */ /* 0x140fe4000000080c */
[--C-:B------:R-:W-:Y:S02]  /*0a50*/  DADD R98, -R98, R12.reuse ;  /* 0x0000000062627229 */ /* 0x100fe4000000010c */
[--C-:B------:R-:W-:Y:S02]  /*0a60*/  DADD R86, R86, -R12.reuse ;  /* 0x0000000056567229 */ /* 0x100fe4000000080c */
[--C-:B------:R-:W-:Y:S02]  /*0a70*/  DADD R104, R104, -R12.reuse ;  /* 0x0000000068687229 */ /* 0x100fe4000000080c */
[--C-:B------:R-:W-:Y:S02]  /*0a80*/  DADD R88, R88, R12.reuse ;  /* 0x0000000058587229 */ /* 0x100fe4000000000c */
[----:B------:R-:W-:-:S02]  /*0a90*/  DADD R90, R90, R12 ;  /* 0x000000005a5a7229 */ /* 0x000fc4000000000c */
[--C-:B------:R-:W-:Y:S02]  /*0aa0*/  DADD R94, R94, R12.reuse ;  /* 0x000000005e5e7229 */ /* 0x100fe4000000000c */
[----:B------:R-:W-:Y:S02]  /*0ab0*/  DADD R106, R106, R12 ;  /* 0x000000006a6a7229 */ /* 0x000fe4000000000c */
[----:B------:R-:W-:Y:S02]  /*0ac0*/  DFMA R110, R12, 8, R110 ;  /* 0x402000000c6e782b */ /* 0x000fe4000000006e */
[----:B------:R-:W-:Y:S02]  /*0ad0*/  DADD R12, R76, R12 ;  /* 0x000000004c0c7229 */ /* 0x000fe4000000000c */
[----:B------:R-:W-:Y:S02]  /*0ae0*/  DADD R70, R70, R10 ;  /* 0x0000000046467229 */ /* 0x000fe4000000000a */
[----:B------:R-:W-:-:S02]  /*0af0*/  DADD R72, R72, -R92 ;  /* 0x0000000048487229 */ /* 0x000fc4000000085c */
[----:B------:R-:W-:Y:S02]  /*0b00*/  DADD R74, R74, R78 ;  /* 0x000000004a4a7229 */ /* 0x000fe4000000004e */
[----:B------:R-:W-:Y:S02]  /*0b10*/  DADD R68, R68, R14 ;  /* 0x0000000044447229 */ /* 0x000fe4000000000e */
[--C-:B------:R-:W-:Y:S02]  /*0b20*/  DADD R66, R66, -R10.reuse ;  /* 0x0000000042427229 */ /* 0x100fe4000000080a */
[--C-:B------:R-:W-:Y:S02]  /*0b30*/  DADD R84, R84, R10.reuse ;  /* 0x0000000054547229 */ /* 0x100fe4000000000a */
[--C-:B------:R-:W-:Y:S02]  /*0b40*/  DADD R98, R98, R10.reuse ;  /* 0x0000000062627229 */ /* 0x100fe4000000000a */
[----:B------:R-:W-:-:S02]  /*0b50*/  DADD R86, R86, R10 ;  /* 0x0000000056567229 */ /* 0x000fc4000000000a */
[--C-:B------:R-:W-:Y:S02]  /*0b60*/  DADD R104, R104, -R10.reuse ;  /* 0x0000000068687229 */ /* 0x100fe4000000080a */
[--C-:B------:R-:W-:Y:S02]  /*0b70*/  DADD R88, R88, R10.reuse ;  /* 0x0000000058587229 */ /* 0x100fe4000000000a */
[--C-:B------:R-:W-:Y:S02]  /*0b80*/  DADD R90, R90, R10.reuse ;  /* 0x000000005a5a7229 */ /* 0x100fe4000000000a */
[--C-:B------:R-:W-:Y:S02]  /*0b90*/  DADD R94, R94, R10.reuse ;  /* 0x000000005e5e7229 */ /* 0x100fe4000000000a */
[----:B------:R-:W-:Y:S02]  /*0ba0*/  DADD R106, R106, R10 ;  /* 0x000000006a6a7229 */ /* 0x000fe4000000000a */
[----:B------:R-:W-:-:S02]  /*0bb0*/  DFMA R110, R10, 8, R110 ;  /* 0x402000000a6e782b */ /* 0x000fc4000000006e */
[----:B------:R-:W-:Y:S02]  /*0bc0*/  DADD R10, R12, R10 ;  /* 0x000000000c0a7229 */ /* 0x000fe4000000000a */
[----:B------:R-:W-:Y:S02]  /*0bd0*/  DADD R70, R70, -R78 ;  /* 0x0000000046467229 */ /* 0x000fe4000000084e */
[----:B------:R-:W-:Y:S02]  /*0be0*/  DADD R72, R72, R114 ;  /* 0x0000000048487229 */ /* 0x000fe40000000072 */
[----:B------:R-:W-:Y:S02]  /*0bf0*/  DADD R74, R74, R96 ;  /* 0x000000004a4a7229 */ /* 0x000fe40000000060 */
[----:B------:R-:W-:Y:S02]  /*0c00*/  DADD R68, R68, R108 ;  /* 0x0000000044447229 */ /* 0x000fe4000000006c */
[----:B------:R-:W-:-:S02]  /*0c10*/  DADD R66, R66, -R78 ;  /* 0x0000000042427229 */ /* 0x000fc4000000084e */
[--C-:B------:R-:W-:Y:S02]  /*0c20*/  DADD R84, R84, -R78.reuse ;  /* 0x0000000054547229 */ /* 0x100fe4000000084e */
[--C-:B------:R-:W-:Y:S02]  /*0c30*/  DADD R98, R98, -R78.reuse ;  /* 0x0000000062627229 */ /* 0x100fe4000000084e */
[--C-:B------:R-:W-:Y:S02]  /*0c40*/  DADD R86, R86, -R78.reuse ;  /* 0x0000000056567229 */ /* 0x100fe4000000084e */
[--C-:B------:R-:W-:Y:S02]  /*0c50*/  DADD R104, R104, R78.reuse ;  /* 0x0000000068687229 */ /* 0x100fe4000000004e */
[--C-:B------:R-:W-:Y:S02]  /*0c60*/  DADD R88, R88, R78.reuse ;  /* 0x0000000058587229 */ /* 0x100fe4000000004e */
[----:B------:R-:W-:-:S02]  /*0c70*/  DADD R90, R90, R78 ;  /* 0x000000005a5a7229 */ /* 0x000fc4000000004e */
[--C-:B------:R-:W-:Y:S02]  /*0c80*/  DADD R94, R94, R78.reuse ;  /* 0x000000005e5e7229 */ /* 0x100fe4000000004e */
[----:B------:R-:W-:Y:S02]  /*0c90*/  DADD R106, R106, R78 ;  /* 0x000000006a6a7229 */ /* 0x000fe4000000004e */
[----:B------:R-:W-:Y:S02]  /*0ca0*/  DFMA R110, R78, 8, R110 ;  /* 0x402000004e6e782b */ /* 0x000fe4000000006e */
[----:B------:R-:W-:Y:S01]  /*0cb0*/  DADD R78, R10, R78 ;  /* 0x000000000a4e7229 */ /* 0x000fe2000000004e */
[----:B------:R-:W1:Y:S01]  /*0cc0*/  MUFU.RCP64H R11, R69 ;  /* 0x00000045000b7308 */ /* 0x000e620000001800 */
[----:B------:R-:W-:Y:S02]  /*0cd0*/  DADD R70, R70, R100 ;  /* 0x0000000046467229 */ /* 0x000fe40000000064 */
[----:B------:R-:W-:-:S02]  /*0ce0*/  DADD R72, R72, R96 ;  /* 0x0000000048487229 */ /* 0x000fc40000000060 */
[----:B------:R-:W-:Y:S01]  /*0cf0*/  DADD R74, R74, -R112 ;  /* 0x000000004a4a7229 */ /* 0x000fe20000000870 */
[----:B------:R-:W-:-:S03]  /*0d00*/  IMAD.MOV.U32 R10, RZ, RZ, 0x1 ;  /* 0x00000001ff0a7424 */ /* 0x000fc600078e00ff */
[----:B------:R-:W-:Y:S02]  /*0d10*/  DADD R70, R70, -R116 ;  /* 0x0000000046467229 */ /* 0x000fe40000000874 */
[----:B------:R-:W-:Y:S02]  /*0d20*/  DADD R72, R72, -R112 ;  /* 0x0000000048487229 */ /* 0x000fe40000000870 */
[----:B------:R-:W-:Y:S02]  /*0d30*/  DADD R74, R74, R14 ;  /* 0x000000004a4a7229 */ /* 0x000fe4000000000e */
[----:B-1----:R-:W-:Y:S02]  /*0d40*/  DFMA R12, -R68, R10, 1 ;  /* 0x3ff00000440c742b */ /* 0x002fe4000000010a */
[----:B------:R-:W-:Y:S02]  /*0d50*/  DADD R70, R70, R92 ;  /* 0x0000000046467229 */ /* 0x000fe4000000005c */
[----:B------:R-:W-:-:S02]  /*0d60*/  DADD R72, R72, -R14 ;  /* 0x0000000048487229 */ /* 0x000fc4000000080e */
[----:B------:R-:W-:Y:S02]  /*0d70*/  DADD R74, R74, -R108 ;  /* 0x000000004a4a7229 */ /* 0x000fe4000000086c */
[----:B------:R-:W-:Y:S02]  /*0d80*/  DADD R106, R106, R100 ;  /* 0x000000006a6a7229 */ /* 0x000fe40000000064 */
[----:B------:R-:W-:Y:S02]  /*0d90*/  DFMA R110, R100, 8, R110 ;  /* 0x40200000646e782b */ /* 0x000fe4000000006e */
[--C-:B------:R-:W-:Y:S02]  /*0da0*/  DADD R94, R94, R100.reuse ;  /* 0x000000005e5e7229 */ /* 0x100fe40000000064 */
[--C-:B------:R-:W-:Y:S02]  /*0db0*/  DADD R102, R102, R100.reuse ;  /* 0x0000000066667229 */ /* 0x100fe40000000064 */
[----:B------:R-:W-:-:S02]  /*0dc0*/  DADD R84, R84, -R100 ;  /* 0x0000000054547229 */ /* 0x000fc40000000864 */
[--C-:B------:R-:W-:Y:S02]  /*0dd0*/  DADD R86, R86, R100.reuse ;  /* 0x0000000056567229 */ /* 0x100fe40000000064 */
[--C-:B------:R-:W-:Y:S02]  /*0de0*/  DADD R88, R88, -R100.reuse ;  /* 0x0000000058587229 */ /* 0x100fe40000000864 */
[--C-:B------:R-:W-:Y:S02]  /*0df0*/  DADD R90, R90, -R100.reuse ;  /* 0x000000005a5a7229 */ /* 0x100fe40000000864 */
[----:B------:R-:W-:Y:S02]  /*0e00*/  DADD R78, R78, R100 ;  /* 0x000000004e4e7229 */ /* 0x000fe40000000064 */
[----:B------:R-:W-:Y:S02]  /*0e10*/  DFMA R12, R12, R12, R12 ;  /* 0x0000000c0c0c722b */ /* 0x000fe4000000000c */
[----:B------:R-:W-:-:S02]  /*0e20*/  DADD R70, R70, -R114 ;  /* 0x0000000046467229 */ /* 0x000fc40000000872 */
[----:B------:R-:W-:Y:S02]  /*0e30*/  DADD R72, R72, R108 ;  /* 0x0000000048487229 */ /* 0x000fe4000000006c */
[----:B------:R-:W-:Y:S02]  /*0e40*/  DMUL R76, R74, R74 ;  /* 0x0000004a4a4c7228 */ /* 0x000fe40000000000 */
[----:B------:R-:W-:Y:S02]  /*0e50*/  DADD R106, R106, R116 ;  /* 0x000000006a6a7229 */ /* 0x000fe40000000074 */
[----:B------:R-:W-:Y:S02]  /*0e60*/  DFMA R110, R116, 8, R110 ;  /* 0x40200000746e782b */ /* 0x000fe4000000006e */
[--C-:B------:R-:W-:Y:S02]  /*0e70*/  DADD R82, R100, R116.reuse ;  /* 0x0000000064527229 */ /* 0x100fe40000000074 */
[----:B------:R-:W-:-:S02]  /*0e80*/  DADD R94, R94, R116 ;  /* 0x000000005e5e7229 */ /* 0x000fc40000000074 */
[--C-:B------:R-:W-:Y:S02]  /*0e90*/  DADD R100, R100, -R116.reuse ;  /* 0x0000000064647229 */ /* 0x100fe40000000874 */
[--C-:B------:R-:W-:Y:S02]  /*0ea0*/  DADD R102, R102, -R116.reuse ;  /* 0x0000000066667229 */ /* 0x100fe40000000874 */
[--C-:B------:R-:W-:Y:S02]  /*0eb0*/  DADD R84, R84, R116.reuse ;  /* 0x0000000054547229 */ /* 0x100fe40000000074 */
[--C-:B------:R-:W-:Y:S02]  /*0ec0*/  DADD R86, R86, -R116.reuse ;  /* 0x0000000056567229 */ /* 0x100fe40000000874 */
[--C-:B------:R-:W-:Y:S02]  /*0ed0*/  DADD R88, R88, -R116.reuse ;  /* 0x0000000058587229 */ /* 0x100fe40000000874 */
[----:B------:R-:W-:-:S02]  /*0ee0*/  DADD R90, R90, -R116 ;  /* 0x000000005a5a7229 */ /* 0x000fc40000000874 */
[----:B------:R-:W-:Y:S02]  /*0ef0*/  DADD R116, R78, R116 ;  /* 0x000000004e747229 */ /* 0x000fe40000000074 */
[----:B------:R-:W-:Y:S02]  /*0f00*/  DFMA R10, R10, R12, R10 ;  /* 0x0000000c0a0a722b */ /* 0x000fe4000000000a */
[----:B------:R-:W-:Y:S02]  /*0f10*/  DMUL R78, R72, R72 ;  /* 0x00000048484e7228 */ /* 0x000fe40000000000 */
[----:B------:R-:W-:Y:S02]  /*0f20*/  DFMA R80, R70, R70, R76 ;  /* 0x000000464650722b */ /* 0x000fe4000000004c */
[----:B------:R-:W-:Y:S02]  /*0f30*/  DADD R106, R106, R92 ;  /* 0x000000006a6a7229 */ /* 0x000fe4000000005c */
[----:B------:R-:W-:-:S02]  /*0f40*/  DFMA R110, R92, 8, R110 ;  /* 0x402000005c6e782b */ /* 0x000fc4000000006e */
[----:B------:R-:W-:Y:S02]  /*0f50*/  DADD R94, R94, R92 ;  /* 0x000000005e5e7229 */ /* 0x000fe4000000005c */
[----:B------:R-:W-:Y:S02]  /*0f60*/  DFMA R120, -R68, R10, 1 ;  /* 0x3ff000004478742b */ /* 0x000fe4000000010a */
[----:B------:R-:W-:Y:S02]  /*0f70*/  DADD R80, R80, R78 ;  /* 0x0000000050507229 */ /* 0x000fe4000000004e */
[--C-:B------:R-:W-:Y:S02]  /*0f80*/  DADD R82, R82, -R92.reuse ;  /* 0x0000000052527229 */ /* 0x100fe4000000085c */
[--C-:B------:R-:W-:Y:S02]  /*0f90*/  DADD R100, R100, -R92.reuse ;  /* 0x0000000064647229 */ /* 0x100fe4000000085c */
[----:B------:R-:W-:-:S02]  /*0fa0*/  DADD R102, R102, -R92 ;  /* 0x0000000066667229 */ /* 0x000fc4000000085c */
[--C-:B------:R-:W-:Y:S02]  /*0fb0*/  DADD R84, R84, -R92.reuse ;  /* 0x0000000054547229 */ /* 0x100fe4000000085c */
[--C-:B------:R-:W-:Y:S02]  /*0fc0*/  DADD R86, R86, R92.reuse ;  /* 0x0000000056567229 */ /* 0x100fe4000000005c */
[--C-:B------:R-:W-:Y:S02]  /*0fd0*/  DADD R88, R88, -R92.reuse ;  /* 0x0000000058587229 */ /* 0x100fe4000000085c */
[--C-:B------:R-:W-:Y:S02]  /*0fe0*/  DADD R90, R90, -R92.reuse ;  /* 0x000000005a5a7229 */ /* 0x100fe4000000085c */
[----:B------:R-:W-:Y:S02]  /*0ff0*/  DADD R92, R116, R92 ;  /* 0x00000000745c7229 */ /* 0x000fe4000000005c */
[----:B------:R-:W-:-:S02]  /*1000*/  DADD R116, R106, R114 ;  /* 0x000000006a747229 */ /* 0x000fc40000000072 */
[----:B------:R-:W-:Y:S02]  /*1010*/  DFMA R106, R114, 8, R110 ;  /* 0x40200000726a782b */ /* 0x000fe4000000006e */
[----:B------:R-:W-:Y:S02]  /*1020*/  DADD R94, R94, R114 ;  /* 0x000000005e5e7229 */ /* 0x000fe40000000072 */
[----:B------:R-:W-:Y:S02]  /*1030*/  DADD R110, R96, R96 ;  /* 0x00000000606e7229 */ /* 0x000fe40000000060 */
[----:B------:R-:W-:Y:S02]  /*1040*/  DFMA R120, R10, R120, R10 ;  /* 0x000000780a78722b */ /* 0x000fe4000000000a */
[----:B------:R-:W-:Y:S02]  /*1050*/  DMUL R10, R80, 19 ;  /* 0x40330000500a7828 */ /* 0x000fe40000000000 */
[----:B------:R-:W-:-:S02]  /*1060*/  DADD R82, R82, -R114 ;  /* 0x0000000052527229 */ /* 0x000fc40000000872 */
[--C-:B------:R-:W-:Y:S02]  /*1070*/  DADD R100, R100, R114.reuse ;  /* 0x0000000064647229 */ /* 0x100fe40000000072 */
[--C-:B------:R-:W-:Y:S02]  /*1080*/  DADD R102, R102, R114.reuse ;  /* 0x0000000066667229 */ /* 0x100fe40000000072 */
[--C-:B------:R-:W-:Y:S02]  /*1090*/  DADD R84, R84, R114.reuse ;  /* 0x0000000054547229 */ /* 0x100fe40000000072 */
[--C-:B------:R-:W-:Y:S02]  /*10a0*/  DADD R86, R86, -R114.reuse ;  /* 0x0000000056567229 */ /* 0x100fe40000000872 */
[--C-:B------:R-:W-:Y:S02]  /*10b0*/  DADD R88, R88, -R114.reuse ;  /* 0x0000000058587229 */ /* 0x100fe40000000872 */
[----:B------:R-:W-:-:S02]  /*10c0*/  DADD R90, R90, -R114 ;  /* 0x000000005a5a7229 */ /* 0x000fc40000000872 */
[----:B------:R-:W-:Y:S02]  /*10d0*/  DADD R114, R92, R114 ;  /* 0x000000005c727229 */ /* 0x000fe40000000072 */
[--C-:B------:R-:W-:Y:S02]  /*10e0*/  DADD R92, R94, -R110.reuse ;  /* 0x000000005e5c7229 */ /* 0x100fe4000000086e */
[----:B------:R-:W-:Y:S02]  /*10f0*/  DADD R94, R116, -R110 ;  /* 0x00000000745e7229 */ /* 0x000fe4000000086e */
[----:B------:R-:W-:Y:S02]  /*1100*/  DADD R110, R112, R112 ;  /* 0x00000000706e7229 */ /* 0x000fe40000000070 */
[----:B------:R-:W-:-:S06]  /*1110*/  DMUL R118, R10, R120 ;  /* 0x000000780a767228 */ /* 0x000fcc0000000000 */
[--C-:B------:R-:W-:Y:S02]  /*1120*/  DADD R92, R92, -R110.reuse ;  /* 0x000000005c5c7229 */ /* 0x100fe4000000086e */
[----:B------:R-:W-:Y:S02]  /*1130*/  DADD R94, R94, -R110 ;  /* 0x000000005e5e7229 */ /* 0x000fe4000000086e */
[----:B------:R-:W-:Y:S02]  /*1140*/  DFMA R12, -R68, R118, R10 ;  /* 0x00000076440c722b */ /* 0x000fe4000000010a */
[----:B------:R-:W-:Y:S02]  /*1150*/  DADD R110, R14, R14 ;  /* 0x000000000e6e7229 */ /* 0x000fe4000000000e */
[----:B------:R-:W-:-:S04]  /*1160*/  DADD R98, R98, R96 ;  /* 0x0000000062627229 */ /* 0x000fc80000000060 */
[----:B------:R-:W-:Y:S02]  /*1170*/  DFMA R12, R120, R12, R118 ;  /* 0x0000000c780c722b */ /* 0x000fe40000000076 */
[--C-:B------:R-:W-:Y:S02]  /*1180*/  DADD R92, R92, -R110.reuse ;  /* 0x000000005c5c7229 */ /* 0x100fe4000000086e */
[----:B------:R-:W-:Y:S02]  /*1190*/  DADD R94, R94, -R110 ;  /* 0x000000005e5e7229 */ /* 0x000fe4000000086e */
[----:B------:R-:W-:Y:S02]  /*11a0*/  DADD R110, R108, R108 ;  /* 0x000000006c6e7229 */ /* 0x000fe4000000006c */
[--C-:B------:R-:W-:Y:S02]  /*11b0*/  DADD R100, R100, -R96.reuse ;  /* 0x0000000064647229 */ /* 0x100fe40000000860 */
[----:B------:R-:W-:-:S02]  /*11c0*/  DADD R102, R102, R96 ;  /* 0x0000000066667229 */ /* 0x000fc40000000060 */
[----:B------:R-:W-:Y:S02]  /*11d0*/  DADD R104, R104, R96 ;  /* 0x0000000068687229 */ /* 0x000fe40000000060 */
[----:B------:R-:W-:Y:S02]  /*11e0*/  DFMA R106, R96, 8, R106 ;  /* 0x40200000606a782b */ /* 0x000fe4000000006a */
[----:B------:R-:W-:Y:S02]  /*11f0*/  DADD R114, R114, R96 ;  /* 0x0000000072727229 */ /* 0x000fe40000000060 */
[--C-:B------:R-:W-:Y:S02]  /*1200*/  DADD R92, R92, -R110.reuse ;  /* 0x000000005c5c7229 */ /* 0x100fe4000000086e */
[----:B------:R-:W-:Y:S01]  /*1210*/  DADD R94, R94, -R110 ;  /* 0x000000005e5e7229 */ /* 0x000fe2000000086e */
[----:B------:R-:W-:Y:S01]  /*1220*/  FFMA R110, RZ, R69, R13 ;  /* 0x00000045ff6e7223 */ /* 0x000fe2000000000d */
[----:B------:R-:W-:-:S02]  /*1230*/  DADD R96, R96, R112 ;  /* 0x0000000060607229 */ /* 0x000fc40000000070 */
[--C-:B------:R-:W-:Y:S02]  /*1240*/  DADD R98, R98, -R112.reuse ;  /* 0x0000000062627229 */ /* 0x100fe40000000870 */
[--C-:B------:R-:W-:Y:S02]  /*1250*/  DADD R100, R100, R112.reuse ;  /* 0x0000000064647229 */ /* 0x100fe40000000070 */
[--C-:B------:R-:W-:Y:S02]  /*1260*/  DADD R102, R102, -R112.reuse ;  /* 0x0000000066667229 */ /* 0x100fe40000000870 */
[----:B------:R-:W-:Y:S02]  /*1270*/  DADD R104, R104, -R112 ;  /* 0x0000000068687229 */ /* 0x000fe40000000870 */
[----:B------:R-:W-:Y:S02]  /*1280*/  DFMA R106, R112, 8, R106 ;  /* 0x40200000706a782b */ /* 0x000fe4000000006a */
[----:B------:R-:W-:Y:S01]  /*1290*/  DADD R112, R114, R112 ;  /* 0x0000000072707229 */ /* 0x000fe20000000070 */
[----:B------:R-:W-:-:S02]  /*12a0*/  FSETP.GT.AND P0, PT, |R110|, 1.469367938527859385e-39, PT ;  /* 0x001000006e00780b */ /* 0x000fc40003f04200 */
[----:B------:R-:W-:Y:S01]  /*12b0*/  FSETP.GEU.AND P1, PT, |R11|, 6.5827683646048100446e-37, PT ;  /* 0x036000000b00780b */ /* 0x000fe20003f2e200 */
[--C-:B------:R-:W-:Y:S02]  /*12c0*/  DADD R96, R96, -R14.reuse ;  /* 0x0000000060607229 */ /* 0x100fe4000000080e */
[--C-:B------:R-:W-:Y:S02]  /*12d0*/  DADD R98, R98, R14.reuse ;  /* 0x0000000062627229 */ /* 0x100fe4000000000e */
[--C-:B------:R-:W-:Y:S02]  /*12e0*/  DADD R100, R100, R14.reuse ;  /* 0x0000000064647229 */ /* 0x100fe4000000000e */
[--C-:B------:R-:W-:Y:S02]  /*12f0*/  DADD R102, R102, -R14.reuse ;  /* 0x0000000066667229 */ /* 0x100fe4000000080e */
[----:B------:R-:W-:Y:S02]  /*1300*/  DADD R104, R104, R14 ;  /* 0x0000000068687229 */ /* 0x000fe4000000000e */
[----:B------:R-:W-:-:S02]  /*1310*/  DFMA R106, R14, 8, R106 ;  /* 0x402000000e6a782b */ /* 0x000fc4000000006a */
[----:B------:R-:W-:Y:S01]  /*1320*/  DADD R14, R112, R14 ;  /* 0x00000000700e7229 */ /* 0x000fe2000000000e */
[----:B------:R-:W-:Y:S01]  /*1330*/  BSSY.RECONVERGENT B1, `(.L_x_77) ;  /* 0x000000f000017945 */ /* 0x000fe20003800200 */
[--C-:B------:R-:W-:Y:S02]  /*1340*/  DADD R96, R96, -R108.reuse ;  /* 0x0000000060607229 */ /* 0x100fe4000000086c */
[--C-:B------:R-:W-:Y:S02]  /*1350*/  DADD R98, R98, -R108.reuse ;  /* 0x0000000062627229 */ /* 0x100fe4000000086c */
[--C-:B------:R-:W-:Y:S02]  /*1360*/  DADD R100, R100, -R108.reuse ;  /* 0x0000000064647229 */ /* 0x100fe4000000086c */
[--C-:B------:R-:W-:Y:S02]  /*1370*/  DADD R102, R102, R108.reuse ;  /* 0x0000000066667229 */ /* 0x100fe4000000006c */
[----:B------:R-:W-:-:S02]  /*1380*/  DADD R104, R104, -R108 ;  /* 0x0000000068687229 */ /* 0x000fc4000000086c */
[----:B------:R-:W-:Y:S02]  /*1390*/  DFMA R106, R108, 8, R106 ;  /* 0x402000006c6a782b */ /* 0x000fe4000000006a */
[----:B------:R-:W-:Y:S01]  /*13a0*/  DADD R108, R14, R108 ;  /* 0x000000000e6c7229 */ /* 0x000fe2000000006c */
[----:B------:R-:W-:Y:S10]  /*13b0*/  @P0 BRA P1, `(.L_x_78) ;  /* 0x0000000000180947 */ /* 0x000ff40000800000 */
[----:B------:R-:W-:Y:S01]  /*13c0*/  IMAD.MOV.U32 R12, RZ, RZ, R10 ;  /* 0x000000ffff0c7224 */ /* 0x000fe200078e000a */
[----:B------:R-:W-:Y:S01]  /*13d0*/  MOV R112, R68 ;  /* 0x0000004400707202 */ /* 0x000fe20000000f00 */
[----:B------:R-:W-:Y:S01]  /*13e0*/  IMAD.MOV.U32 R113, RZ, RZ, R69 ;  /* 0x000000ffff717224 */ /* 0x000fe200078e0045 */
[----:B------:R-:W-:-:S07]  /*13f0*/  MOV R10, 0x1410 ;  /* 0x00001410000a7802 */ /* 0x000fce0000000f00 */
[----:B0-----:R-:W-:Y:S05]  /*1400*/  CALL.REL.NOINC `($__internal_6_$__cuda_sm20_div_rn_f64_full) ;  /* 0x00000018001c7944 */ /* 0x001fea0003c00000 */
[----:B------:R-:W-:-:S07]  /*1410*/  IMAD.MOV.U32 R13, RZ, RZ, R11 ;  /* 0x000000ffff0d7224 */ /* 0x000fce00078e000b */
.L_x_78:
[----:B0-----:R-:W-:Y:S05]  /*1420*/  BSYNC.RECONVERGENT B1 ;  /* 0x0000000000017941 */ /* 0x001fea0003800200 */
.L_x_77:
[----:B------:R-:W0:Y:S01]  /*1430*/  MUFU.RCP64H R11, R69 ;  /* 0x00000045000b7308 */ /* 0x000e220000001800 */
[----:B------:R-:W-:Y:S01]  /*1440*/  MOV R10, 0x1 ;  /* 0x00000001000a7802 */ /* 0x000fe20000000f00 */
[----:B------:R-:W-:Y:S01]  /*1450*/  DFMA R12, R68, -11, R12 ;  /* 0xc0260000440c782b */ /* 0x000fe2000000000c */
[----:B------:R-:W-:Y:S07]  /*1460*/  BSSY.RECONVERGENT B1, `(.L_x_79) ;  /* 0x0000017000017945 */ /* 0x000fee0003800200 */
[----:B------:R-:W-:-:S02]  /*1470*/  DADD R12, -R106, R12 ;  /* 0x000000006a0c7229 */ /* 0x000fc4000000010c */
[----:B0-----:R-:W-:-:S06]  /*1480*/  DFMA R14, -R68, R10, 1 ;  /* 0x3ff00000440e742b */ /* 0x001fcc000000010a */
[----:B------:R-:W-:Y:S02]  /*1490*/  DFMA R106, R12, UR42, R106 ;  /* 0x0000002a0c6a7c2b */ /* 0x000fe4000800006a */
[----:B------:R-:W-:-:S08]  /*14a0*/  DFMA R14, R14, R14, R14 ;  /* 0x0000000e0e0e722b */ /* 0x000fd0000000000e */
[----:B------:R-:W-:Y:S02]  /*14b0*/  DFMA R14, R10, R14, R10 ;  /* 0x0000000e0a0e722b */ /* 0x000fe4000000000a */
[----:B------:R-:W-:-:S06]  /*14c0*/  DMUL R10, R80, -5.5 ;  /* 0xc0160000500a7828 */ /* 0x000fcc0000000000 */
[----:B------:R-:W-:-:S04]  /*14d0*/  DFMA R110, -R68, R14, 1 ;  /* 0x3ff00000446e742b */ /* 0x000fc8000000010e */
[----:B------:R-:W-:-:S04]  /*14e0*/  FSETP.GEU.AND P1, PT, |R11|, 6.5827683646048100446e-37, PT ;  /* 0x036000000b00780b */ /* 0x000fc80003f2e200 */
[----:B------:R-:W-:-:S08]  /*14f0*/  DFMA R110, R14, R110, R14 ;  /* 0x0000006e0e6e722b */ /* 0x000fd0000000000e */
[----:B------:R-:W-:-:S08]  /*1500*/  DMUL R14, R110, R10 ;  /* 0x0000000a6e0e7228 */ /* 0x000fd00000000000 */
[----:B------:R-:W-:-:S08]  /*1510*/  DFMA R80, -R68, R14, R10 ;  /* 0x0000000e4450722b */ /* 0x000fd0000000010a */
[----:B------:R-:W-:-:S10]  /*1520*/  DFMA R14, R110, R80, R14 ;  /* 0x000000506e0e722b */ /* 0x000fd4000000000e */
[----:B------:R-:W-:-:S05]  /*1530*/  FFMA R80, RZ, R69, R15 ;  /* 0x00000045ff507223 */ /* 0x000fca000000000f */
[----:B------:R-:W-:-:S13]  /*1540*/  FSETP.GT.AND P0, PT, |R80|, 1.469367938527859385e-39, PT ;  /* 0x001000005000780b */ /* 0x000fda0003f04200 */
[----:B------:R-:W-:Y:S05]  /*1550*/  @P0 BRA P1, `(.L_x_80) ;  /* 0x00000000001c0947 */ /* 0x000fea0000800000 */
[----:B------:R-:W-:Y:S01]  /*1560*/  IMAD.MOV.U32 R12, RZ, RZ, R10 ;  /* 0x000000ffff0c7224 */ /* 0x000fe200078e000a */
[----:B------:R-:W-:Y:S01]  /*1570*/  MOV R113, R69 ;  /* 0x0000004500717202 */ /* 0x000fe20000000f00 */
[----:B------:R-:W-:Y:S01]  /*1580*/  IMAD.MOV.U32 R112, RZ, RZ, R68 ;  /* 0x000000ffff707224 */ /* 0x000fe200078e0044 */
[----:B------:R-:W-:-:S07]  /*1590*/  MOV R10, 0x15b0 ;  /* 0x000015b0000a7802 */ /* 0x000fce0000000f00 */
[----:B------:R-:W-:Y:S05]  /*15a0*/  CALL.REL.NOINC `($__internal_6_$__cuda_sm20_div_rn_f64_full) ;  /* 0x0000001400b47944 */ /* 0x000fea0003c00000 */
[----:B------:R-:W-:Y:S02]  /*15b0*/  IMAD.MOV.U32 R14, RZ, RZ, R12 ;  /* 0x000000ffff0e7224 */ /* 0x000fe400078e000c */
[----:B------:R-:W-:-:S07]  /*15c0*/  IMAD.MOV.U32 R15, RZ, RZ, R11 ;  /* 0x000000ffff0f7224 */ /* 0x000fce00078e000b */
.L_x_80:
[----:B------:R-:W-:Y:S05]  /*15d0*/  BSYNC.RECONVERGENT B1 ;  /* 0x0000000000017941 */ /* 0x000fea0003800200 */
.L_x_79:
[----:B------:R-:W0:Y:S01]  /*15e0*/  MUFU.RCP64H R13, R69 ;  /* 0x00000045000d7308 */ /* 0x000e220000001800 */
[----:B------:R-:W-:Y:S01]  /*15f0*/  MOV R12, 0x1 ;  /* 0x00000001000c7802 */ /* 0x000fe20000000f00 */
[----:B------:R-:W-:Y:S01]  /*1600*/  UMOV UR46, 0x55555555 ;  /* 0x55555555002e7882 */ /* 0x000fe20000000000 */
[----:B------:R-:W-:Y:S01]  /*1610*/  UMOV UR47, 0x3fe55555 ;  /* 0x3fe55555002f7882 */ /* 0x000fe20000000000 */
[----:B------:R-:W-:Y:S03]  /*1620*/  BSSY.RECONVERGENT B1, `(.L_x_81) ;  /* 0x000001f000017945 */ /* 0x000fe60003800200 */
[----:B0-----:R-:W-:-:S08]  /*1630*/  DFMA R10, -R68, R12, 1 ;  /* 0x3ff00000440a742b */ /* 0x001fd0000000010c */
[----:B------:R-:W-:Y:S02]  /*1640*/  DFMA R80, R10, R10, R10 ;  /* 0x0000000a0a50722b */ /* 0x000fe4000000000a */
[----:B------:R-:W-:-:S06]  /*1650*/  DADD R10, R70, R70 ;  /* 0x00000000460a7229 */ /* 0x000fcc0000000046 */
[----:B------:R-:W-:Y:S02]  /*1660*/  DFMA R80, R12, R80, R12 ;  /* 0x000000500c50722b */ /* 0x000fe4000000000c */
[----:B------:R-:W-:-:S06]  /*1670*/  DFMA R10, R70, R10, -R76 ;  /* 0x0000000a460a722b */ /* 0x000fcc000000084c */
[----:B------:R-:W-:Y:S02]  /*1680*/  DFMA R12, -R68, R80, 1 ;  /* 0x3ff00000440c742b */ /* 0x000fe40000000150 */
[----:B------:R-:W-:-:S06]  /*1690*/  DADD R10, -R78, R10 ;  /* 0x000000004e0a7229 */ /* 0x000fcc000000010a */
[----:B------:R-:W-:Y:S02]  /*16a0*/  DFMA R110, R80, R12, R80 ;  /* 0x0000000c506e722b */ /* 0x000fe40000000050 */
[----:B------:R-:W-:Y:S02]  /*16b0*/  DFMA R80, R68, 3, R14 ;  /* 0x400800004450782b */ /* 0x000fe4000000000e */
[----:B------:R-:W-:-:S04]  /*16c0*/  FSETP.GEU.AND P1, PT, |R11|, 6.5827683646048100446e-37, PT ;  /* 0x036000000b00780b */ /* 0x000fc80003f2e200 */
[----:B------:R-:W-:Y:S02]  /*16d0*/  DMUL R12, R110, R10 ;  /* 0x0000000a6e0c7228 */ /* 0x000fe40000000000 */
[----:B------:R-:W-:-:S06]  /*16e0*/  DADD R80, -R108, R80 ;  /* 0x000000006c507229 */ /* 0x000fcc0000000150 */
[----:B------:R-:W-:Y:S02]  /*16f0*/  DFMA R14, -R68, R12, R10 ;  /* 0x0000000c440e722b */ /* 0x000fe4000000010a */
[----:B------:R-:W-:Y:S02]  /*1700*/  DFMA R108, R80, UR42, R108 ;  /* 0x0000002a506c7c2b */ /* 0x000fe4000800006c */
[----:B------:R-:W-:-:S04]  /*1710*/  DFMA R80, R72, -UR46, -R102 ;  /* 0x8000002e48507c2b */ /* 0x000fc80008000866 */
[----:B------:R-:W-:Y:S02]  /*1720*/  DFMA R12, R110, R14, R12 ;  /* 0x0000000e6e0c722b */ /* 0x000fe4000000000c */
[----:B------:R-:W-:Y:S02]  /*1730*/  DFMA R110, R70, -UR46, -R86 ;  /* 0x8000002e466e7c2b */ /* 0x000fe40008000856 */
[----:B------:R-:W-:Y:S02]  /*1740*/  DFMA R14, R74, -UR46, -R104 ;  /* 0x8000002e4a0e7c2b */ /* 0x000fe40008000868 */
[----:B------:R-:W-:-:S04]  /*1750*/  DFMA R102, R80, UR44, R102 ;  /* 0x0000002c50667c2b */ /* 0x000fc80008000066 */
[----:B------:R-:W-:Y:S01]  /*1760*/  FFMA R112, RZ, R69, R13 ;  /* 0x00000045ff707223 */ /* 0x000fe2000000000d */
[----:B------:R-:W-:Y:S02]  /*1770*/  DFMA R86, R110, UR44, R86 ;  /* 0x0000002c6e567c2b */ /* 0x000fe40008000056 */
[----:B------:R-:W-:Y:S02]  /*1780*/  DFMA R104, R14, UR44, R104 ;  /* 0x0000002c0e687c2b */ /* 0x000fe40008000068 */
[----:B------:R-:W-:-:S13]  /*1790*/  FSETP.GT.AND P0, PT, |R112|, 1.469367938527859385e-39, PT ;  /* 0x001000007000780b */ /* 0x000fda0003f04200 */
[----:B------:R-:W-:Y:S05]  /*17a0*/  @P0 BRA P1, `(.L_x_82) ;  /* 0x0000000000180947 */ /* 0x000fea0000800000 */
[----:B------:R-:W-:Y:S01]  /*17b0*/  IMAD.MOV.U32 R12, RZ, RZ, R10 ;  /* 0x000000ffff0c7224 */ /* 0x000fe200078e000a */
[----:B------:R-:W-:Y:S01]  /*17c0*/  MOV R113, R69 ;  /* 0x0000004500717202 */ /* 0x000fe20000000f00 */
[----:B------:R-:W-:Y:S01]  /*17d0*/  IMAD.MOV.U32 R112, RZ, RZ, R68 ;  /* 0x000000ffff707224 */ /* 0x000fe200078e0044 */
[----:B------:R-:W-:-:S07]  /*17e0*/  MOV R10, 0x1800 ;  /* 0x00001800000a7802 */ /* 0x000fce0000000f00 */
[----:B------:R-:W-:Y:S05]  /*17f0*/  CALL.REL.NOINC `($__internal_6_$__cuda_sm20_div_rn_f64_full) ;  /* 0x0000001400207944 */ /* 0x000fea0003c00000 */
[----:B------:R-:W-:-:S07]  /*1800*/  IMAD.MOV.U32 R13, RZ, RZ, R11 ;  /* 0x000000ffff0d7224 */ /* 0x000fce00078e000b */
.L_x_82:
[----:B------:R-:W-:Y:S05]  /*1810*/  BSYNC.RECONVERGENT B1 ;  /* 0x0000000000017941 */ /* 0x000fea0003800200 */
.L_x_81:
[----:B------:R-:W0:Y:S01]  /*1820*/  MUFU.RCP64H R11, R69 ;  /* 0x00000045000b7308 */ /* 0x000e220000001800 */
[----:B------:R-:W-:Y:S01]  /*1830*/  IMAD.MOV.U32 R10, RZ, RZ, 0x1 ;  /* 0x00000001ff0a7424 */ /* 0x000fe200078e00ff */
[----:B------:R-:W-:Y:S01]  /*1840*/  DADD R76, R76, -R78 ;  /* 0x000000004c4c7229 */ /* 0x000fe2000000084e */
[----:B------:R-:W-:Y:S09]  /*1850*/  BSSY.RECONVERGENT B1, `(.L_x_83) ;  /* 0x0000018000017945 */ /* 0x000ff20003800200 */
[----:B------:R-:W-:Y:S01]  /*1860*/  FSETP.GEU.AND P1, PT, |R77|, 6.5827683646048100446e-37, PT ;  /* 0x036000004d00780b */ /* 0x000fe20003f2e200 */
[----:B0-----:R-:W-:-:S08]  /*1870*/  DFMA R14, -R68, R10, 1 ;  /* 0x3ff00000440e742b */ /* 0x001fd0000000010a */
[----:B------:R-:W-:-:S08]  /*1880*/  DFMA R14, R14, R14, R14 ;  /* 0x0000000e0e0e722b */ /* 0x000fd0000000000e */
[----:B------:R-:W-:-:S08]  /*1890*/  DFMA R14, R10, R14, R10 ;  /* 0x0000000e0a0e722b */ /* 0x000fd0000000000a */
[----:B------:R-:W-:-:S08]  /*18a0*/  DFMA R10, -R68, R14, 1 ;  /* 0x3ff00000440a742b */ /* 0x000fd0000000010e */
[----:B------:R-:W-:-:S08]  /*18b0*/  DFMA R78, R14, R10, R14 ;  /* 0x0000000a0e4e722b */ /* 0x000fd0000000000e */
[----:B------:R-:W-:-:S08]  /*18c0*/  DMUL R10, R78, R76 ;  /* 0x0000004c4e0a7228 */ /* 0x000fd00000000000 */
[----:B------:R-:W-:-:S08]  /*18d0*/  DFMA R14, -R68, R10, R76 ;  /* 0x0000000a440e722b */ /* 0x000fd0000000014c */
[----:B------:R-:W-:Y:S02]  /*18e0*/  DFMA R10, R78, R14, R10 ;  /* 0x0000000e4e0a722b */ /* 0x000fe4000000000a */
[----:B------:R-:W-:Y:S02]  /*18f0*/  DADD R14, -R92, R12 ;  /* 0x000000005c0e7229 */ /* 0x000fe4000000010c */
[----:B------:R-:W-:-:S06]  /*1900*/  DFMA R12, R12, -0.5, -R94 ;  /* 0xbfe000000c0c782b */ /* 0x000fcc000000085e */
[----:B------:R-:W-:Y:S01]  /*1910*/  FFMA R78, RZ, R69, R11 ;  /* 0x00000045ff4e7223 */ /* 0x000fe2000000000b */
[----:B------:R-:W-:Y:S02]  /*1920*/  DFMA R92, R14, UR42, R92 ;  /* 0x0000002a0e5c7c2b */ /* 0x000fe4000800005c */
[----:B------:R-:W-:Y:S02]  /*1930*/  DFMA R94, R12, UR42, R94 ;  /* 0x0000002a0c5e7c2b */ /* 0x000fe4000800005e */
[----:B------:R-:W-:-:S13]  /*1940*/  FSETP.GT.AND P0, PT, |R78|, 1.469367938527859385e-39, PT ;  /* 0x001000004e00780b */ /* 0x000fda0003f04200 */
[----:B------:R-:W-:Y:S05]  /*1950*/  @P0 BRA P1, `(.L_x_84) ;  /* 0x00000000001c0947 */ /* 0x000fea0000800000 */
[----:B------:R-:W-:Y:S01]  /*1960*/  MOV R12, R76 ;  /* 0x0000004c000c7202 */ /* 0x000fe20000000f00 */
[----:B------:R-:W-:Y:S01]  /*1970*/  IMAD.MOV.U32 R11, RZ, RZ, R77 ;  /* 0x000000ffff0b7224 */ /* 0x000fe200078e004d */
[----:B------:R-:W-:Y:S01]  /*1980*/  MOV R113, R69 ;  /* 0x0000004500717202 */ /* 0x000fe20000000f00 */
[----:B------:R-:W-:Y:S01]  /*1990*/  IMAD.MOV.U32 R112, RZ, RZ, R68 ;  /* 0x000000ffff707224 */ /* 0x000fe200078e0044 */
[----:B------:R-:W-:-:S07]  /*19a0*/  MOV R10, 0x19c0 ;  /* 0x000019c0000a7802 */ /* 0x000fce0000000f00 */
[----:B------:R-:W-:Y:S05]  /*19b0*/  CALL.REL.NOINC `($__internal_6_$__cuda_sm20_div_rn_f64_full) ;  /* 0x0000001000b07944 */ /* 0x000fea0003c00000 */
[----:B------:R-:W-:-:S07]  /*19c0*/  IMAD.MOV.U32 R10, RZ, RZ, R12 ;  /* 0x000000ffff0a7224 */ /* 0x000fce00078e000c */
.L_x_84:
[----:B------:R-:W-:Y:S05]  /*19d0*/  BSYNC.RECONVERGENT B1 ;  /* 0x0000000000017941 */ /* 0x000fea0003800200 */
.L_x_83:
[----:B------:R-:W0:Y:S01]  /*19e0*/  MUFU.RCP64H R13, R69 ;  /* 0x00000045000d7308 */ /* 0x000e220000001800 */
[----:B------:R-:W-:Y:S01]  /*19f0*/  IMAD.MOV.U32 R12, RZ, RZ, 0x1 ;  /* 0x00000001ff0c7424 */ /* 0x000fe200078e00ff */
[----:B------:R-:W-:Y:S05]  /*1a00*/  BSSY.RECONVERGENT B1, `(.L_x_85) ;  /* 0x0000019000017945 */ /* 0x000fea0003800200 */
[----:B0-----:R-:W-:-:S08]  /*1a10*/  DFMA R14, -R68, R12, 1 ;  /* 0x3ff00000440e742b */ /* 0x001fd0000000010c */
[----:B------:R-:W-:-:S08]  /*1a20*/  DFMA R14, R14, R14, R14 ;  /* 0x0000000e0e0e722b */ /* 0x000fd0000000000e */
[----:B------:R-:W-:Y:S02]  /*1a30*/  DFMA R12, R12, R14, R12 ;  /* 0x0000000e0c0c722b */ /* 0x000fe4000000000c */
[----:B------:R-:W-:-:S06]  /*1a40*/  DMUL R14, R70, R74 ;  /* 0x0000004a460e7228 */ /* 0x000fcc0000000000 */
[----:B------:R-:W-:-:S04]  /*1a50*/  DFMA R76, -R68, R12, 1 ;  /* 0x3ff00000444c742b */ /* 0x000fc8000000010c */
[----:B------:R-:W-:-:S04]  /*1a60*/  FSETP.GEU.AND P1, PT, |R15|, 6.5827683646048100446e-37, PT ;  /* 0x036000000f00780b */ /* 0x000fc80003f2e200 */
        /* <DEDUP_REMOVED lines=18> */
.L_x_86:
[----:B------:R-:W-:Y:S05]  /*1b90*/  BSYNC.RECONVERGENT B1 ;  /* 0x0000000000017941 */ /* 0x000fea0003800200 */
.L_x_85:
[----:B------:R-:W0:Y:S01]  /*1ba0*/  MUFU.RCP64H R11, R69 ;  /* 0x00000045000b7308 */ /* 0x000e220000001800 */
[----:B------:R-:W-:Y:S01]  /*1bb0*/  IMAD.MOV.U32 R10, RZ, RZ, 0x1 ;  /* 0x00000001ff0a7424 */ /* 0x000fe200078e00ff */
[----:B------:R-:W-:Y:S01]  /*1bc0*/  DADD R12, -R66, R12 ;  /* 0x00000000420c7229 */ /* 0x000fe2000000010c */
[----:B------:R-:W-:Y:S07]  /*1bd0*/  BSSY.RECONVERGENT B1, `(.L_x_87) ;  /* 0x0000016000017945 */ /* 0x000fee0003800200 */
[----:B------:R-:W-:-:S02]  /*1be0*/  DFMA R66, R12, UR42, R66 ;  /* 0x0000002a0c427c2b */ /* 0x000fc40008000042 */
        /* <DEDUP_REMOVED lines=20> */
.L_x_88:
[----:B------:R-:W-:Y:S05]  /*1d30*/  BSYNC.RECONVERGENT B1 ;  /* 0x0000000000017941 */ /* 0x000fea0003800200 */
.L_x_87:
        /* <DEDUP_REMOVED lines=25> */
.L_x_90:
[----:B------:R-:W-:Y:S05]  /*1ed0*/  BSYNC.RECONVERGENT B1 ;  /* 0x0000000000017941 */ /* 0x000fea0003800200 */
.L_x_89:
[----:B------:R-:W-:Y:S01]  /*1ee0*/  DMUL R68, R68, UR12 ;  /* 0x0000000c44447c28 */ /* 0x000fe20008000000 */
[----:B------:R-:W-:Y:S01]  /*1ef0*/  UMOV UR46, 0x9999999a ;  /* 0x9999999a002e7882 */ /* 0x000fe20000000000 */
[----:B------:R-:W-:Y:S01]  /*1f00*/  DADD R12, -R82, R12 ;  /* 0x00000000520c7229 */ /* 0x000fe2000000010c */
[----:B------:R-:W-:Y:S01]  /*1f10*/  UMOV UR47, 0x3fb99999 ;  /* 0x3fb99999002f7882 */ /* 0x000fe20000000000 */
[----:B------:R-:W-:Y:S01]  /*1f20*/  DADD R80, R70, -R86 ;  /* 0x0000000046507229 */ /* 0x000fe20000000856 */
[----:B------:R-:W-:Y:S01]  /*1f30*/  UMOV UR52, 0x9999999a ;  /* 0x9999999a00347882 */ /* 0x000fe20000000000 */
[----:B------:R-:W-:Y:S01]  /*1f40*/  DADD R76, R74, -R104 ;  /* 0x000000004a4c7229 */ /* 0x000fe20000000868 */
[----:B------:R-:W-:Y:S01]  /*1f50*/  UMOV UR53, 0x3fb99999 ;  /* 0x3fb9999900357882 */ /* 0x000fe20000000000 */
[C-C-:B------:R-:W-:Y:S01]  /*1f60*/  DFMA R10, -R106.reuse, UR14, R68.reuse ;  /* 0x0000000e6a0a7c2b */ /* 0x140fe20008000144 */
[----:B------:R-:W-:Y:S01]  /*1f70*/  UMOV UR50, 0x9999999a ;  /* 0x9999999a00327882 */ /* 0x000fe20000000000 */
[C-C-:B------:R-:W-:Y:S01]  /*1f80*/  DFMA R14, -R106.reuse, UR18, R68.reuse ;  /* 0x000000126a0e7c2b */ /* 0x140fe20008000144 */
[----:B------:R-:W-:Y:S01]  /*1f90*/  UMOV UR51, 0x3f999999 ;  /* 0x3f99999900337882 */ /* 0x000fe20000000000 */
[----:B------:R-:W-:Y:S01]  /*1fa0*/  DFMA R68, R106, UR32, R68 ;  /* 0x000000206a447c2b */ /* 0x000fe20008000044 */
[----:B------:R-:W-:Y:S01]  /*1fb0*/  UMOV UR54, 0x9999999a ;  /* 0x9999999a00367882 */ /* 0x000fe20000000000 */
[----:B------:R-:W-:Y:S01]  /*1fc0*/  DFMA R82, R12, UR42, R82 ;  /* 0x0000002a0c527c2b */ /* 0x000fe20008000052 */
[----:B------:R-:W-:Y:S01]  /*1fd0*/  UMOV UR55, 0x3f999999 ;  /* 0x3f99999900377882 */ /* 0x000fe20000000000 */
[----:B------:R-:W-:-:S02]  /*1fe0*/  DFMA R10, R108, UR16, R10 ;  /* 0x000000106c0a7c2b */ /* 0x000fc4000800000a */
[C---:B------:R-:W-:Y:S02]  /*1ff0*/  DFMA R12, -R108.reuse, UR20, R14 ;  /* 0x000000146c0c7c2b */ /* 0x040fe4000800010e */
[----:B------:R-:W-:Y:S02]  /*2000*/  DFMA R108, R108, UR34, R68 ;  /* 0x000000226c6c7c2b */ /* 0x000fe40008000044 */
[----:B------:R-:W-:Y:S01]  /*2010*/  DADD R106, -R70, R86 ;  /* 0x00000000466a7229 */ /* 0x000fe20000000156 */
[----:B------:R1:W-:Y:S01]  /*2020*/  STG.E.64 desc[UR40][R28.64], R10 ;  /* 0x0000000a1c007986 */ /* 0x0003e2000c101b28 */
[----:B------:R-:W-:Y:S02]  /*2030*/  DADD R68, -R74, R104 ;  /* 0x000000004a447229 */ /* 0x000fe40000000168 */
[C-C-:B------:R-:W-:Y:S02]  /*2040*/  DADD R14, R72.reuse, -R102.reuse ;  /* 0x00000000480e7229 */ /* 0x140fe40000000866 */
[----:B------:R-:W-:-:S02]  /*2050*/  DADD R110, -R72, R102 ;  /* 0x00000000486e7229 */ /* 0x000fc40000000166 */
[----:B------:R-:W-:Y:S02]  /*2060*/  DADD R78, R92, -R94 ;  /* 0x000000005c4e7229 */ /* 0x000fe4000000085e */
[--C-:B------:R-:W-:Y:S02]  /*2070*/  DFMA R80, R80, UR46, R12.reuse ;  /* 0x0000002e50507c2b */ /* 0x100fe4000800000c */
[--C-:B------:R-:W-:Y:S02]  /*2080*/  DFMA R106, R106, UR46, R12.reuse ;  /* 0x0000002e6a6a7c2b */ /* 0x100fe4000800000c */
[--C-:B------:R-:W-:Y:S02]  /*2090*/  DFMA R76, R76, UR46, R12.reuse ;  /* 0x0000002e4c4c7c2b */ /* 0x100fe4000800000c */
[--C-:B------:R-:W-:Y:S02]  /*20a0*/  DFMA R68, R68, UR46, R12.reuse ;  /* 0x0000002e44447c2b */ /* 0x100fe4000800000c */
[----:B------:R-:W-:-:S02]  /*20b0*/  DFMA R14, R14, UR46, R12 ;  /* 0x0000002e0e0e7c2b */ /* 0x000fc4000800000c */
[----:B------:R-:W-:Y:S02]  /*20c0*/  DFMA R12, R110, UR46, R12 ;  /* 0x0000002e6e0c7c2b */ /* 0x000fe4000800000c */
[----:B------:R-:W-:Y:S02]  /*20d0*/  DADD R110, R70, R74 ;  /* 0x00000000466e7229 */ /* 0x000fe4000000004a */
[C---:B------:R-:W-:Y:S02]  /*20e0*/  DFMA R80, R78.reuse, UR22, R80 ;  /* 0x000000164e507c2b */ /* 0x040fe40008000050 */
[----:B------:R-:W-:Y:S02]  /*20f0*/  DFMA R78, R78, UR22, R106 ;  /* 0x000000164e4e7c2b */ /* 0x000fe4000800006a */
[----:B------:R-:W-:Y:S02]  /*2100*/  DADD R114, -R92, R94 ;  /* 0x000000005c727229 */ /* 0x000fe4000000015e */
[----:B------:R-:W-:-:S02]  /*2110*/  DADD R112, R86, R104 ;  /* 0x0000000056707229 */ /* 0x000fc40000000068 */
[C-C-:B------:R-:W-:Y:S02]  /*2120*/  DFMA R106, R110.reuse, UR46, R108.reuse ;  /* 0x0000002e6e6a7c2b */ /* 0x140fe4000800006c */
[----:B------:R-:W-:Y:S02]  /*2130*/  DFMA R110, R110, -UR52, R108 ;  /* 0x800000346e6e7c2b */ /* 0x000fe4000800006c */
[C---:B------:R-:W-:Y:S02]  /*2140*/  DFMA R76, R114.reuse, UR28, R76 ;  /* 0x0000001c724c7c2b */ /* 0x040fe4000800004c */
[C---:B------:R-:W-:Y:S02]  /*2150*/  DFMA R68, R114.reuse, UR28, R68 ;  /* 0x0000001c72447c2b */ /* 0x040fe40008000044 */
[----:B------:R-:W-:Y:S02]  /*2160*/  DFMA R14, R114, UR28, R14 ;  /* 0x0000001c720e7c2b */ /* 0x000fe4000800000e */
[----:B------:R-:W-:-:S02]  /*2170*/  DFMA R106, R112, UR50, R106 ;  /* 0x00000032706a7c2b */ /* 0x000fc4000800006a */
[----:B------:R-:W-:Y:S02]  /*2180*/  DFMA R114, R114, UR28, R12 ;  /* 0x0000001c72727c2b */ /* 0x000fe4000800000c */
[----:B------:R-:W-:Y:S02]  /*2190*/  DFMA R112, R112, -UR54, R110 ;  /* 0x8000003670707c2b */ /* 0x000fe4000800006e */
[C-C-:B------:R-:W-:Y:S02]  /*21a0*/  DADD R12, R88.reuse, -R90.reuse ;  /* 0x00000000580c7229 */ /* 0x140fe4000000085a */
[----:B------:R-:W-:Y:S02]  /*21b0*/  DADD R110, -R88, R90 ;  /* 0x00000000586e7229 */ /* 0x000fe4000000015a */
[----:B------:R-:W-:Y:S02]  /*21c0*/  DADD R116, -R70, R74 ;  /* 0x0000000046747229 */ /* 0x000fe4000000014a */
[----:B------:R-:W-:-:S02]  /*21d0*/  DFMA R106, R92, UR28, R106 ;  /* 0x0000001c5c6a7c2b */ /* 0x000fc4000800006a */
[C---:B------:R-:W-:Y:S02]  /*21e0*/  DFMA R76, R12.reuse, UR30, R76 ;  /* 0x0000001e0c4c7c2b */ /* 0x040fe4000800004c */
[----:B------:R-:W-:Y:S02]  /*21f0*/  DFMA R68, R12, UR30, R68 ;  /* 0x0000001e0c447c2b */ /* 0x000fe40008000044 */
[C---:B------:R-:W-:Y:S01]  /*2200*/  DFMA R14, R110.reuse, UR30, R14 ;  /* 0x0000001e6e0e7c2b */ /* 0x040fe2000800000e */
[----:B------:R-:W-:Y:S01]  /*2210*/  IMAD.MOV.U32 R12, RZ, RZ, 0x47044b69 ;  /* 0x47044b69ff0c7424 */ /* 0x000fe200078e00ff */
[----:B------:R-:W-:Y:S01]  /*2220*/  DFMA R114, R110, UR30, R114 ;  /* 0x0000001e6e727c2b */ /* 0x000fe20008000072 */
[----:B------:R-:W-:Y:S01]  /*2230*/  MOV R13, 0x3fc55555 ;  /* 0x3fc55555000d7802 */ /* 0x000fe20000000f00 */
[----:B------:R-:W-:Y:S02]  /*2240*/  DADD R110, R70, -R74 ;  /* 0x00000000466e7229 */ /* 0x000fe4000000084a */
[----:B------:R-:W-:-:S02]  /*2250*/  DFMA R116, R116, UR46, R108 ;  /* 0x0000002e74747c2b */ /* 0x000fc4000800006c */
[----:B------:R-:W-:Y:S02]  /*2260*/  DFMA R112, R92, UR28, R112 ;  /* 0x0000001c5c707c2b */ /* 0x000fe40008000070 */
[C---:B------:R-:W-:Y:S02]  /*2270*/  DFMA R80, R12.reuse, UR26, R80 ;  /* 0x0000001a0c507c2b */ /* 0x040fe40008000050 */
[C---:B------:R-:W-:Y:S02]  /*2280*/  DFMA R78, R12.reuse, -UR26, R78 ;  /* 0x8000001a0c4e7c2b */ /* 0x040fe4000800004e */
[C---:B------:R-:W-:Y:S02]  /*2290*/  DFMA R76, R12.reuse, UR8, R76 ;  /* 0x000000080c4c7c2b */ /* 0x040fe4000800004c */
[C---:B------:R-:W-:Y:S01]  /*22a0*/  DFMA R68, R12.reuse, -UR8, R68 ;  /* 0x800000080c447c2b */ /* 0x040fe20008000044 */
[----:B------:R1:W-:Y:S01]  /*22b0*/  STG.E.64 desc[UR40][R30.64], R80 ;  /* 0x000000501e007986 */ /* 0x0003e2000c101b28 */
[----:B------:R-:W-:-:S02]  /*22c0*/  DFMA R14, R12, UR10, R14 ;  /* 0x0000000a0c0e7c2b */ /* 0x000fc4000800000e */
[----:B------:R-:W-:Y:S01]  /*22d0*/  DFMA R12, R12, -UR10, R114 ;  /* 0x8000000a0c0c7c2b */ /* 0x000fe20008000072 */
[----:B------:R1:W-:Y:S01]  /*22e0*/  STG.E.64 desc[UR40][R32.64], R78 ;  /* 0x0000004e20007986 */ /* 0x0003e2000c101b28 */
[----:B------:R-:W-:Y:S02]  /*22f0*/  DFMA R110, R110, UR46, R108 ;  /* 0x0000002e6e6e7c2b */ /* 0x000fe4000800006c */
[----:B------:R-:W-:Y:S01]  /*2300*/  DADD R114, R86, -R104 ;  /* 0x0000000056727229 */ /* 0x000fe20000000868 */
[----:B------:R1:W-:Y:S01]  /*2310*/  STG.E.64 desc[UR40][R36.64], R76 ;  /* 0x0000004c24007986 */ /* 0x0003e2000c101b28 */
[C---:B------:R-:W-:Y:S02]  /*2320*/  DFMA R106, R94.reuse, UR36, R106 ;  /* 0x000000245e6a7c2b */ /* 0x040fe4000800006a */
[----:B------:R-:W-:Y:S01]  /*2330*/  DFMA R112, R94, UR36, R112 ;  /* 0x000000245e707c2b */ /* 0x000fe20008000070 */
[----:B------:R1:W-:Y:S01]  /*2340*/  STG.E.64 desc[UR40][R34.64], R68 ;  /* 0x0000004422007986 */ /* 0x0003e2000c101b28 */
[----:B------:R-:W-:-:S02]  /*2350*/  DADD R118, R70, R72 ;  /* 0x0000000046767229 */ /* 0x000fc40000000048 */
[----:B------:R-:W-:Y:S01]  /*2360*/  DFMA R114, R114, UR50, R110 ;  /* 0x0000003272727c2b */ /* 0x000fe2000800006e */
[----:B------:R1:W-:Y:S01]  /*2370*/  STG.E.64 desc[UR40][R40.64], R14 ;  /* 0x0000000e28007986 */ /* 0x0003e2000c101b28 */
[----:B------:R-:W-:Y:S02]  /*2380*/  DADD R110, -R86, R104 ;  /* 0x00000000566e7229 */ /* 0x000fe40000000168 */
[C---:B------:R-:W-:Y:S01]  /*2390*/  DFMA R106, R88.reuse, UR30, R106 ;  /* 0x0000001e586a7c2b */ /* 0x040fe2000800006a */
[----:B------:R1:W-:Y:S01]  /*23a0*/  STG.E.64 desc[UR40][R38.64], R12 ;  /* 0x0000000c26007986 */ /* 0x0003e2000c101b28 */
[----:B------:R-:W-:Y:S02]  /*23b0*/  DFMA R112, R88, UR30, R112 ;  /* 0x0000001e58707c2b */ /* 0x000fe40008000070 */
[----:B------:R-:W-:Y:S02]  /*23c0*/  DFMA R114, R92, UR28, R114 ;  /* 0x0000001c5c727c2b */ /* 0x000fe40008000072 */
[----:B------:R-:W-:-:S02]  /*23d0*/  DFMA R110, R110, UR50, R116 ;  /* 0x000000326e6e7c2b */ /* 0x000fc40008000074 */
[----:B------:R-:W-:Y:S02]  /*23e0*/  DFMA R116, R118, UR46, R108 ;  /* 0x0000002e76747c2b */ /* 0x000fe4000800006c */
[----:B------:R-:W-:Y:S02]  /*23f0*/  DADD R120, R86, R102 ;  /* 0x0000000056787229 */ /* 0x000fe40000000066 */
[----:B------:R-:W-:Y:S02]  /*2400*/  DFMA R114, R94, UR36, R114 ;  /* 0x000000245e727c2b */ /* 0x000fe40008000072 */
[----:B------:R-:W-:Y:S02]  /*2410*/  DFMA R110, R92, UR28, R110 ;  /* 0x0000001c5c6e7c2b */ /* 0x000fe4000800006e */
[C---:B------:R-:W-:Y:S02]  /*2420*/  DFMA R106, R90.reuse, UR38, R106 ;  /* 0x000000265a6a7c2b */ /* 0x040fe4000800006a */
[----:B------:R-:W-:-:S02]  /*2430*/  DFMA R112, R90, UR38, R112 ;  /* 0x000000265a707c2b */ /* 0x000fc40008000070 */
[----:B------:R-:W-:Y:S02]  /*2440*/  DFMA R114, R88, UR30, R114 ;  /* 0x0000001e58727c2b */ /* 0x000fe40008000072 */
[----:B------:R-:W-:Y:S02]  /*2450*/  DFMA R110, R94, UR36, R110 ;  /* 0x000000245e6e7c2b */ /* 0x000fe4000800006e */
[----:B------:R-:W-:Y:S02]  /*2460*/  DFMA R118, R118, -UR52, R108 ;  /* 0x8000003476767c2b */ /* 0x000fe4000800006c */
[----:B------:R-:W-:Y:S02]  /*2470*/  DFMA R116, R120, UR50, R116 ;  /* 0x0000003278747c2b */ /* 0x000fe40008000074 */
[----:B------:R-:W-:Y:S02]  /*2480*/  DFMA R114, R90, UR38, R114 ;  /* 0x000000265a727c2b */ /* 0x000fe40008000072 */
[----:B------:R-:W-:-:S02]  /*2490*/  DFMA R110, R88, UR30, R110 ;  /* 0x0000001e586e7c2b */ /* 0x000fc4000800006e */
[C---:B------:R-:W-:Y:S02]  /*24a0*/  DFMA R106, R66.reuse, 0.25, R106 ;  /* 0x3fd00000426a782b */ /* 0x040fe4000000006a */
[C---:B------:R-:W-:Y:S02]  /*24b0*/  DFMA R112, R66.reuse, 0.25, R112 ;  /* 0x3fd000004270782b */ /* 0x040fe40000000070 */
[----:B------:R-:W-:Y:S02]  /*24c0*/  DFMA R114, R66, -0.25, R114 ;  /* 0xbfd000004272782b */ /* 0x000fe40000000072 */
[----:B------:R-:W-:Y:S02]  /*24d0*/  DFMA R110, R90, UR38, R110 ;  /* 0x000000265a6e7c2b */ /* 0x000fe4000800006e */
[----:B------:R-:W-:Y:S02]  /*24e0*/  DFMA R84, -R84, UR24, R84 ;  /* 0x0000001854547c2b */ /* 0x000fe40008000154 */
[----:B------:R-:W-:-:S02]  /*24f0*/  DFMA R118, R120, -UR54, R118 ;  /* 0x8000003678767c2b */ /* 0x000fc40008000076 */
[----:B------:R-:W-:Y:S02]  /*2500*/  DFMA R116, R92, UR28, R116 ;  /* 0x0000001c5c747c2b */ /* 0x000fe40008000074 */
[----:B------:R-:W-:Y:S02]  /*2510*/  DFMA R66, R66, -0.25, R110 ;  /* 0xbfd000004242782b */ /* 0x000fe4000000006e */
[----:B------:R-:W-:Y:S02]  /*2520*/  DFMA R110, -R98, UR24, R98 ;  /* 0x00000018626e7c2b */ /* 0x000fe40008000162 */
[----:B------:R-:W-:Y:S02]  /*2530*/  DFMA R118, R92, UR28, R118 ;  /* 0x0000001c5c767c2b */ /* 0x000fe40008000076 */
[----:B------:R-:W-:-:S04]  /*2540*/  DFMA R116, R94, UR36, R116 ;  /* 0x000000245e747c2b */ /* 0x000fc80008000074 */
[----:B------:R-:W-:-:S08]  /*2550*/  DADD R120, R84, R110 ;  /* 0x0000000054787229 */ /* 0x000fd0000000006e */
[----:B------:R-:W-:Y:S02]  /*2560*/  DFMA R98, R120, 0.125, R114 ;  /* 0x3fc000007862782b */ /* 0x000fe40000000072 */
[----:B------:R-:W-:Y:S02]  /*2570*/  DFMA R114, R94, UR36, R118 ;  /* 0x000000245e727c2b */ /* 0x000fe40008000076 */
[----:B------:R-:W-:Y:S02]  /*2580*/  DFMA R118, -R88, UR30, R116 ;  /* 0x0000001e58767c2b */ /* 0x000fe40008000174 */
[----:B------:R-:W-:Y:S02]  /*2590*/  DADD R116, R84, -R110 ;  /* 0x0000000054747229 */ /* 0x000fe4000000086e */
[----:B------:R-:W-:Y:S02]  /*25a0*/  DFMA R66, R120, -0.125, R66 ;  /* 0xbfc000007842782b */ /* 0x000fe40000000042 */
[----:B------:R-:W-:-:S02]  /*25b0*/  DFMA R114, -R88, UR30, R114 ;  /* 0x0000001e58727c2b */ /* 0x000fc40008000172 */
[----:B------:R-:W-:Y:S02]  /*25c0*/  DFMA R118, -R90, UR38, R118 ;  /* 0x000000265a767c2b */ /* 0x000fe40008000176 */
[----:B------:R-:W-:Y:S02]  /*25d0*/  DFMA R106, R116, 0.125, R106 ;  /* 0x3fc00000746a782b */ /* 0x000fe4000000006a */
[----:B------:R-:W-:Y:S02]  /*25e0*/  DFMA R116, -R100, UR24, R100 ;  /* 0x0000001864747c2b */ /* 0x000fe40008000164 */
[----:B------:R-:W-:Y:S02]  /*25f0*/  DADD R100, -R84, R110 ;  /* 0x0000000054647229 */ /* 0x000fe4000000016e */
[----:B------:R-:W-:Y:S02]  /*2600*/  DFMA R118, R82, 0.25, R118 ;  /* 0x3fd000005276782b */ /* 0x000fe40000000076 */
[----:B------:R-:W-:-:S02]  /*2610*/  DFMA R114, -R90, UR38, R114 ;  /* 0x000000265a727c2b */ /* 0x000fc40008000172 */
[----:B------:R-:W-:Y:S02]  /*2620*/  DADD R120, R86, -R102 ;  /* 0x0000000056787229 */ /* 0x000fe40000000866 */
[----:B------:R-:W-:Y:S02]  /*2630*/  DFMA R100, R100, 0.125, R112 ;  /* 0x3fc000006464782b */ /* 0x000fe40000000070 */
[----:B------:R-:W-:Y:S02]  /*2640*/  DADD R112, -R84, R116 ;  /* 0x0000000054707229 */ /* 0x000fe40000000174 */
[----:B------:R-:W-:-:S06]  /*2650*/  DADD R86, -R86, R102 ;  /* 0x0000000056567229 */ /* 0x000fcc0000000166 */
[----:B------:R-:W-:Y:S02]  /*2660*/  DFMA R112, R112, 0.125, R118 ;  /* 0x3fc000007070782b */ /* 0x000fe40000000076 */
[----:B------:R-:W-:Y:S02]  /*2670*/  DFMA R118, R82, 0.25, R114 ;  /* 0x3fd000005276782b */ /* 0x000fe40000000072 */
[----:B------:R-:W-:-:S08]  /*2680*/  DADD R114, R84, -R116 ;  /* 0x0000000054727229 */ /* 0x000fd00000000874 */
[----:B------:R-:W-:Y:S02]  /*2690*/  DFMA R114, R114, 0.125, R118 ;  /* 0x3fc000007272782b */ /* 0x000fe40000000076 */
[C-C-:B------:R-:W-:Y:S02]  /*26a0*/  DADD R118, R70.reuse, -R72.reuse ;  /* 0x0000000046767229 */ /* 0x140fe40000000848 */
[----:B------:R-:W-:-:S06]  /*26b0*/  DADD R70, -R70, R72 ;  /* 0x0000000046467229 */ /* 0x000fcc0000000148 */
[--C-:B------:R-:W-:Y:S02]  /*26c0*/  DFMA R118, R118, UR46, R108.reuse ;  /* 0x0000002e76767c2b */ /* 0x100fe4000800006c */
[----:B------:R-:W-:-:S06]  /*26d0*/  DFMA R70, R70, UR46, R108 ;  /* 0x0000002e46467c2b */ /* 0x000fcc000800006c */
[----:B------:R-:W-:Y:S02]  /*26e0*/  DFMA R118, R120, UR50, R118 ;  /* 0x0000003278767c2b */ /* 0x000fe40008000076 */
[----:B------:R-:W-:Y:S02]  /*26f0*/  DFMA R70, R86, UR50, R70 ;  /* 0x0000003256467c2b */ /* 0x000fe40008000046 */
[----:B------:R-:W-:-:S04]  /*2700*/  DADD R86, R74, R72 ;  /* 0x000000004a567229 */ /* 0x000fc80000000048 */
[C---:B------:R-:W-:Y:S02]  /*2710*/  DFMA R120, R92.reuse, UR28, R118 ;  /* 0x0000001c5c787c2b */ /* 0x040fe40008000076 */
[----:B------:R-:W-:Y:S02]  /*2720*/  DFMA R118, R92, UR28, R70 ;  /* 0x0000001c5c767c2b */ /* 0x000fe40008000046 */
[C-C-:B------:R-:W-:Y:S02]  /*2730*/  DFMA R70, R86.reuse, UR46, R108.reuse ;  /* 0x0000002e56467c2b */ /* 0x140fe4000800006c */
[----:B------:R-:W-:Y:S02]  /*2740*/  DFMA R86, R86, -UR52, R108 ;  /* 0x8000003456567c2b */ /* 0x000fe4000800006c */
[C---:B------:R-:W-:Y:S02]  /*2750*/  DFMA R120, R94.reuse, UR36, R120 ;  /* 0x000000245e787c2b */ /* 0x040fe40008000078 */
[----:B------:R-:W-:-:S06]  /*2760*/  DFMA R118, R94, UR36, R118 ;  /* 0x000000245e767c2b */ /* 0x000fcc0008000076 */
[C---:B------:R-:W-:Y:S02]  /*2770*/  DFMA R120, -R88.reuse, UR30, R120 ;  /* 0x0000001e58787c2b */ /* 0x040fe40008000178 */
[----:B------:R-:W-:Y:S02]  /*2780*/  DFMA R118, -R88, UR30, R118 ;  /* 0x0000001e58767c2b */ /* 0x000fe40008000176 */
[----:B------:R-:W-:-:S08]  /*2790*/  DADD R88, R104, R102 ;  /* 0x0000000068587229 */ /* 0x000fd00000000066 */
[C---:B------:R-:W-:Y:S02]  /*27a0*/  DFMA R70, R88.reuse, UR50, R70 ;  /* 0x0000003258467c2b */ /* 0x040fe40008000046 */
[----:B------:R-:W-:Y:S02]  /*27b0*/  DFMA R86, R88, -UR54, R86 ;  /* 0x8000003658567c2b */ /* 0x000fe40008000056 */
[C---:B------:R-:W-:Y:S02]  /*27c0*/  DFMA R88, -R90.reuse, UR38, R120 ;  /* 0x000000265a587c2b */ /* 0x040fe40008000178 */
[----:B------:R-:W-:Y:S02]  /*27d0*/  DFMA R90, -R90, UR38, R118 ;  /* 0x000000265a5a7c2b */ /* 0x000fe40008000176 */
[--C-:B------:R-:W-:Y:S02]  /*27e0*/  DADD R120, R84, R116.reuse ;  /* 0x0000000054787229 */ /* 0x100fe40000000074 */
[----:B------:R-:W-:-:S02]  /*27f0*/  DADD R118, R110, -R116 ;  /* 0x000000006e767229 */ /* 0x000fc40000000874 */
[C-C-:B------:R-:W-:Y:S02]  /*2800*/  DADD R84, -R110.reuse, R116.reuse ;  /* 0x000000006e547229 */ /* 0x140fe40000000174 */
[----:B------:R-:W-:Y:S02]  /*2810*/  DADD R110, R110, R116 ;  /* 0x000000006e6e7229 */ /* 0x000fe40000000074 */
[C-C-:B------:R-:W-:Y:S02]  /*2820*/  DADD R116, R74.reuse, -R72.reuse ;  /* 0x000000004a747229 */ /* 0x140fe40000000848 */
[----:B------:R-:W-:Y:S02]  /*2830*/  DADD R72, -R74, R72 ;  /* 0x000000004a487229 */ /* 0x000fe40000000148 */
[C-C-:B------:R-:W-:Y:S02]  /*2840*/  DADD R74, R104.reuse, -R102.reuse ;  /* 0x00000000684a7229 */ /* 0x140fe40000000866 */
[----:B------:R-:W-:-:S02]  /*2850*/  DADD R102, -R104, R102 ;  /* 0x0000000068667229 */ /* 0x000fc40000000166 */
[--C-:B------:R-:W-:Y:S02]  /*2860*/  DFMA R116, R116, UR46, R108.reuse ;  /* 0x0000002e74747c2b */ /* 0x100fe4000800006c */
[----:B------:R-:W-:Y:S01]  /*2870*/  DFMA R72, R72, UR46, R108 ;  /* 0x0000002e48487c2b */ /* 0x000fe2000800006c */
[----:B------:R-:W-:Y:S01]  /*2880*/  UMOV UR46, 0x5551ab15 ;  /* 0x5551ab15002e7882 */ /* 0x000fe20000000000 */
[C---:B------:R-:W-:Y:S01]  /*2890*/  DFMA R70, -R92.reuse, UR22, R70 ;  /* 0x000000165c467c2b */ /* 0x040fe20008000146 */
[----:B------:R-:W-:Y:S01]  /*28a0*/  UMOV UR47, 0x3fb55555 ;  /* 0x3fb55555002f7882 */ /* 0x000fe20000000000 */
[----:B------:R-:W-:Y:S02]  /*28b0*/  DFMA R86, -R92, UR22, R86 ;  /* 0x000000165c567c2b */ /* 0x000fe40008000156 */
[----:B------:R-:W-:Y:S02]  /*28c0*/  DFMA R74, R74, UR50, R116 ;  /* 0x000000324a4a7c2b */ /* 0x000fe40008000074 */
[----:B------:R-:W-:Y:S01]  /*28d0*/  DFMA R72, R102, UR50, R72 ;  /* 0x0000003266487c2b */ /* 0x000fe20008000048 */
[----:B------:R-:W-:Y:S01]  /*28e0*/  UMOV UR50, 0x5551ab15 ;  /* 0x5551ab1500327882 */ /* 0x000fe20000000000 */
[C---:B------:R-:W-:Y:S01]  /*28f0*/  DFMA R70, -R94.reuse, UR28, R70 ;  /* 0x0000001c5e467c2b */ /* 0x040fe20008000146 */
[----:B------:R-:W-:Y:S01]  /*2900*/  UMOV UR51, 0x3fb55555 ;  /* 0x3fb5555500337882 */ /* 0x000fe20000000000 */
[----:B------:R-:W-:-:S02]  /*2910*/  DFMA R86, -R94, UR28, R86 ;  /* 0x0000001c5e567c2b */ /* 0x000fc40008000156 */
[C---:B------:R-:W-:Y:S02]  /*2920*/  DFMA R74, -R92.reuse, UR22, R74 ;  /* 0x000000165c4a7c2b */ /* 0x040fe4000800014a */
[----:B------:R-:W-:Y:S02]  /*2930*/  DFMA R72, -R92, UR22, R72 ;  /* 0x000000165c487c2b */ /* 0x000fe40008000148 */
[C---:B------:R-:W-:Y:S02]  /*2940*/  DFMA R88, R82.reuse, -0.25, R88 ;  /* 0xbfd000005258782b */ /* 0x040fe40000000058 */
[----:B------:R-:W-:Y:S02]  /*2950*/  DFMA R90, R82, -0.25, R90 ;  /* 0xbfd00000525a782b */ /* 0x000fe4000000005a */
[C---:B------:R-:W-:Y:S02]  /*2960*/  DFMA R74, -R94.reuse, UR28, R74 ;  /* 0x0000001c5e4a7c2b */ /* 0x040fe4000800014a */
[----:B------:R-:W-:-:S02]  /*2970*/  DFMA R72, -R94, UR28, R72 ;  /* 0x0000001c5e487c2b */ /* 0x000fc40008000148 */
[C---:B------:R-:W-:Y:S02]  /*2980*/  DFMA R70, R96.reuse, 0.25, R70 ;  /* 0x3fd000006046782b */ /* 0x040fe40000000046 */
[C---:B------:R-:W-:Y:S02]  /*2990*/  DFMA R86, R96.reuse, 0.25, R86 ;  /* 0x3fd000006056782b */ /* 0x040fe40000000056 */
[C---:B------:R-:W-:Y:S02]  /*29a0*/  DFMA R74, R96.reuse, -0.25, R74 ;  /* 0xbfd00000604a782b */ /* 0x040fe4000000004a */
[----:B------:R-:W-:Y:S02]  /*29b0*/  DFMA R72, R96, -0.25, R72 ;  /* 0xbfd000006048782b */ /* 0x000fe40000000048 */
[C---:B------:R-:W-:Y:S02]  /*29c0*/  DFMA R88, R120.reuse, -0.125, R88 ;  /* 0xbfc000007858782b */ /* 0x040fe40000000058 */
[----:B------:R-:W-:-:S02]  /*29d0*/  DFMA R90, R120, 0.125, R90 ;  /* 0x3fc00000785a782b */ /* 0x000fc4000000005a */
[----:B------:R-:W-:Y:S02]  /*29e0*/  DFMA R118, R118, 0.125, R70 ;  /* 0x3fc000007676782b */ /* 0x000fe40000000046 */
[----:B------:R-:W-:Y:S02]  /*29f0*/  DFMA R106, R16, UR46, R106 ;  /* 0x0000002e106a7c2b */ /* 0x000fe4000800006a */
[----:B------:R-:W-:Y:S02]  /*2a00*/  DFMA R84, R84, 0.125, R86 ;  /* 0x3fc000005454782b */ /* 0x000fe40000000056 */
[----:B------:R-:W-:Y:S02]  /*2a10*/  DFMA R100, R16, -UR50, R100 ;  /* 0x8000003210647c2b */ /* 0x000fe40008000064 */
[----:B------:R-:W-:Y:S01]  /*2a20*/  DFMA R70, R110, 0.125, R74 ;  /* 0x3fc000006e46782b */ /* 0x000fe2000000004a */
[----:B------:R1:W-:Y:S01]  /*2a30*/  STG.E.64 desc[UR40][R44.64], R106 ;  /* 0x0000006a2c007986 */ /* 0x0003e2000c101b28 */
[----:B------:R-:W-:-:S02]  /*2a40*/  DFMA R98, R18, UR46, R98 ;  /* 0x0000002e12627c2b */ /* 0x000fc40008000062 */
[----:B------:R-:W-:Y:S01]  /*2a50*/  DFMA R110, R110, -0.125, R72 ;  /* 0xbfc000006e6e782b */ /* 0x000fe20000000048 */
[----:B------:R1:W-:Y:S01]  /*2a60*/  STG.E.64 desc[UR40][R42.64], R100 ;  /* 0x000000642a007986 */ /* 0x0003e2000c101b28 */
[----:B------:R-:W-:Y:S02]  /*2a70*/  DFMA R66, R18, -UR50, R66 ;  /* 0x8000003212427c2b */ /* 0x000fe40008000042 */
[C---:B------:R-:W-:Y:S01]  /*2a80*/  DFMA R112, R24.reuse, UR46, R112 ;  /* 0x0000002e18707c2b */ /* 0x040fe20008000070 */
[----:B------:R1:W-:Y:S01]  /*2a90*/  STG.E.64 desc[UR40][R50.64], R98 ;  /* 0x0000006232007986 */ /* 0x0003e2000c101b28 */
[----:B------:R-:W-:Y:S02]  /*2aa0*/  DFMA R114, R24, -UR50, R114 ;  /* 0x8000003218727c2b */ /* 0x000fe40008000072 */
[C---:B------:R-:W-:Y:S01]  /*2ab0*/  DFMA R88, R26.reuse, UR46, R88 ;  /* 0x0000002e1a587c2b */ /* 0x040fe20008000058 */
[----:B------:R1:W-:Y:S01]  /*2ac0*/  STG.E.64 desc[UR40][R46.64], R66 ;  /* 0x000000422e007986 */ /* 0x0003e2000c101b28 */
[----:B------:R-:W-:-:S02]  /*2ad0*/  DFMA R90, R26, -UR50, R90 ;  /* 0x800000321a5a7c2b */ /* 0x000fc4000800005a */
[C---:B------:R-:W-:Y:S01]  /*2ae0*/  DFMA R118, R20.reuse, UR46, R118 ;  /* 0x0000002e14767c2b */ /* 0x040fe20008000076 */
[----:B------:R1:W-:Y:S01]  /*2af0*/  STG.E.64 desc[UR40][R52.64], R112 ;  /* 0x0000007034007986 */ /* 0x0003e2000c101b28 */
[----:B------:R-:W-:Y:S02]  /*2b00*/  DFMA R84, R20, -UR50, R84 ;  /* 0x8000003214547c2b */ /* 0x000fe40008000054 */
[C---:B------:R-:W-:Y:S01]  /*2b10*/  DFMA R70, R22.reuse, UR46, R70 ;  /* 0x0000002e16467c2b */ /* 0x040fe20008000046 */
[----:B------:R1:W-:Y:S01]  /*2b20*/  STG.E.64 desc[UR40][R48.64], R114 ;  /* 0x0000007230007986 */ /* 0x0003e2000c101b28 */
[----:B------:R-:W-:-:S03]  /*2b30*/  DFMA R110, R22, -UR50, R110 ;  /* 0x80000032166e7c2b */ /* 0x000fc6000800006e */
[----:B------:R1:W-:Y:S04]  /*2b40*/  STG.E.64 desc[UR40][R56.64], R88 ;  /* 0x0000005838007986 */ /* 0x0003e8000c101b28 */
[----:B------:R1:W-:Y:S04]  /*2b50*/  STG.E.64 desc[UR40][R54.64], R90 ;  /* 0x0000005a36007986 */ /* 0x0003e8000c101b28 */
[----:B------:R1:W-:Y:S04]  /*2b60*/  STG.E.64 desc[UR40][R60.64], R118 ;  /* 0x000000763c007986 */ /* 0x0003e8000c101b28 */
[----:B------:R1:W-:Y:S04]  /*2b70*/  STG.E.64 desc[UR40][R58.64], R84 ;  /* 0x000000543a007986 */ /* 0x0003e8000c101b28 */
[----:B------:R1:W-:Y:S04]  /*2b80*/  STG.E.64 desc[UR40][R64.64], R70 ;  /* 0x0000004640007986 */ /* 0x0003e8000c101b28 */
[----:B------:R1:W-:Y:S02]  /*2b90*/  STG.E.64 desc[UR40][R62.64], R110 ;  /* 0x0000006e3e007986 */ /* 0x0003e4000c101b28 */
.L_x_76:
[----:B0--34-:R-:W-:Y:S05]  /*2ba0*/  BSYNC.RECONVERGENT B0 ;  /* 0x0000000000007941 */ /* 0x019fea0003800200 */
.L_x_75:
[----:B------:R-:W-:Y:S01]  /*2bb0*/  UIADD3 UR4, UPT, UPT, UR4, 0x1, URZ ;  /* 0x0000000104047890 */ /* 0x000fe2000fffe0ff */
[----:B------:R-:W-:Y:S01]  /*2bc0*/  VIADD R9, R9, UR7 ;  /* 0x0000000709097c36 */ /* 0x000fe20008000000 */
[----:B------:R-:W-:Y:S01]  /*2bd0*/  IADD3 R7, PT, PT, R7, UR7, RZ ;  /* 0x0000000707077c10 */ /* 0x000fe2000fffe0ff */
[----:B------:R-:W-:Y:S01]  /*2be0*/  VIADD R8, R8, UR7 ;  /* 0x0000000708087c36 */ /* 0x000fe20008000000 */
[----:B------:R-:W-:Y:S01]  /*2bf0*/  UISETP.NE.AND UP0, UPT, UR4, 0x1, UPT ;  /* 0x000000010400788c */ /* 0x000fe2000bf05270 */
[----:B------:R-:W-:Y:S01]  /*2c00*/  VIADD R6, R6, UR7 ;  /* 0x0000000706067c36 */ /* 0x000fe20008000000 */
[----:B------:R-:W-:Y:S01]  /*2c10*/  IADD3 R4, PT, PT, R4, UR7, RZ ;  /* 0x0000000704047c10 */ /* 0x000fe2000fffe0ff */
[----:B------:R-:W-:Y:S01]  /*2c20*/  VIADD R5, R5, UR7 ;  /* 0x0000000705057c36 */ /* 0x000fe20008000000 */
[----:B------:R-:W-:Y:S01]  /*2c30*/  IADD3 R0, PT, PT, R0, UR7, RZ ;  /* 0x0000000700007c10 */ /* 0x000fe2000fffe0ff */
[----:B------:R-:W-:Y:S02]  /*2c40*/  VIADD R3, R3, UR7 ;  /* 0x0000000703037c36 */ /* 0x000fe40008000000 */
[----:B------:R-:W-:-:S02]  /*2c50*/  VIADD R2, R2, UR7 ;  /* 0x0000000702027c36 */ /* 0x000fc40008000000 */
[----:B------:R-:W-:Y:S05]  /*2c60*/  BRA.U UP0, `(.L_x_91) ;  /* 0xffffffd500a47547 */ /* 0x000fea000b83ffff */
[----:B------:R-:W-:Y:S05]  /*2c70*/  EXIT ;  /* 0x000000000000794d */ /* 0x000fea0003800000 */
        .weak           $__internal_6_$__cuda_sm20_div_rn_f64_full
        .type           $__internal_6_$__cuda_sm20_div_rn_f64_full,@function
        .size           $__internal_6_$__cuda_sm20_div_rn_f64_full,(.L_x_176 - $__internal_6_$__cuda_sm20_div_rn_f64_full)
$__internal_6_$__cuda_sm20_div_rn_f64_full:
        /* <DEDUP_REMOVED lines=8> */
[C---:B------:R-:W-:Y:S02]  /*2d00*/  FSETP.GEU.AND P2, PT, |R117|.reuse, 1.469367938527859385e-39, PT ;  /* 0x001000007500780b */ /* 0x040fe40003f4e200 */
[----:B------:R-:W-:-:S02]  /*2d10*/  LOP3.LUT R11, R117, 0x7ff00000, RZ, 0xc0, !PT ;  /* 0x7ff00000750b7812 */ /* 0x000fc400078ec0ff */
[----:B------:R-:W-:Y:S01]  /*2d20*/  MOV R118, R116 ;  /* 0x0000007400767202 */ /* 0x000fe20000000f00 */
[----:B------:R-:W-:-:S06]  /*2d30*/  @!P0 DMUL R110, R112, 8.98846567431157953865e+307 ;  /* 0x7fe00000706e8828 */ /* 0x000fcc0000000000 */
[----:B------:R-:W0:Y:S02]  /*2d40*/  MUFU.RCP64H R115, R111 ;  /* 0x0000006f00737308 */ /* 0x000e240000001800 */
[----:B------:R-:W-:Y:S01]  /*2d50*/  @!P2 LOP3.LUT R12, R113, 0x7ff00000, RZ, 0xc0, !PT ;  /* 0x7ff00000710ca812 */ /* 0x000fe200078ec0ff */
[----:B------:R-:W-:-:S03]  /*2d60*/  @!P2 IMAD.MOV.U32 R120, RZ, RZ, RZ ;  /* 0x000000ffff78a224 */ /* 0x000fc600078e00ff */
[----:B------:R-:W-:Y:S01]  /*2d70*/  @!P2 ISETP.GE.U32.AND P3, PT, R11, R12, PT ;  /* 0x0000000c0b00a20c */ /* 0x000fe20003f66070 */
[----:B------:R-:W-:-:S05]  /*2d80*/  IMAD.MOV.U32 R12, RZ, RZ, 0x1ca00000 ;  /* 0x1ca00000ff0c7424 */ /* 0x000fca00078e00ff */
[----:B------:R-:W-:-:S04]  /*2d90*/  @!P2 SEL R13, R12, 0x63400000, !P3 ;  /* 0x634000000c0da807 */ /* 0x000fc80005800000 */
[----:B------:R-:W-:Y:S01]  /*2da0*/  @!P2 LOP3.LUT R13, R13, 0x80000000, R117, 0xf8, !PT ;  /* 0x800000000d0da812 */ /* 0x000fe200078ef875 */
[----:B0-----:R-:W-:-:S03]  /*2db0*/  DFMA R14, R114, -R110, 1 ;  /* 0x3ff00000720e742b */ /* 0x001fc6000000086e */
[----:B------:R-:W-:Y:S01]  /*2dc0*/  @!P2 LOP3.LUT R121, R13, 0x100000, RZ, 0xfc, !PT ;  /* 0x001000000d79a812 */ /* 0x000fe200078efcff */
[----:B------:R-:W-:-:S04]  /*2dd0*/  IMAD.MOV.U32 R13, RZ, RZ, R11 ;  /* 0x000000ffff0d7224 */ /* 0x000fc800078e000b */
[----:B------:R-:W-:-:S08]  /*2de0*/  DFMA R14, R14, R14, R14 ;  /* 0x0000000e0e0e722b */ /* 0x000fd0000000000e */
[----:B------:R-:W-:Y:S01]  /*2df0*/  DFMA R114, R114, R14, R114 ;  /* 0x0000000e7272722b */ /* 0x000fe20000000072 */
[----:B------:R-:W-:-:S04]  /*2e00*/  LOP3.LUT R14, R113, 0x7ff00000, RZ, 0xc0, !PT ;  /* 0x7ff00000710e7812 */ /* 0x000fc800078ec0ff */
[----:B------:R-:W-:-:S03]  /*2e10*/  ISETP.GE.U32.AND P1, PT, R11, R14, PT ;  /* 0x0000000e0b00720c */ /* 0x000fc60003f26070 */
[----:B------:R-:W-:Y:S01]  /*2e20*/  DFMA R122, R114, -R110, 1 ;  /* 0x3ff00000727a742b */ /* 0x000fe2000000086e */
[----:B------:R-:W-:Y:S02]  /*2e30*/  @!P0 LOP3.LUT R14, R111, 0x7ff00000, RZ, 0xc0, !PT ;  /* 0x7ff000006f0e8812 */ /* 0x000fe400078ec0ff */
[----:B------:R-:W-:-:S04]  /*2e40*/  SEL R15, R12, 0x63400000, !P1 ;  /* 0x634000000c0f7807 */ /* 0x000fc80004800000 */
[----:B------:R-:W-:Y:S01]  /*2e50*/  LOP3.LUT R119, R15, 0x800fffff, R117, 0xf8, !PT ;  /* 0x800fffff0f777812 */ /* 0x000fe200078ef875 */
[----:B------:R-:W-:-:S05]  /*2e60*/  DFMA R122, R114, R122, R114 ;  /* 0x0000007a727a722b */ /* 0x000fca0000000072 */
[----:B------:R-:W-:-:S08]  /*2e70*/  @!P2 DFMA R118, R118, 2, -R120 ;  /* 0x400000007676a82b */ /* 0x000fd00000000878 */
[----:B------:R-:W-:Y:S02]  /*2e80*/  DMUL R120, R122, R118 ;  /* 0x000000767a787228 */ /* 0x000fe40000000000 */
[----:B------:R-:W-:-:S04]  /*2e90*/  @!P2 LOP3.LUT R13, R119, 0x7ff00000, RZ, 0xc0, !PT ;  /* 0x7ff00000770da812 */ /* 0x000fc800078ec0ff */
[----:B------:R-:W-:Y:S02]  /*2ea0*/  IADD3 R15, PT, PT, R13, -0x1, RZ ;  /* 0xffffffff0d0f7810 */ /* 0x000fe40007ffe0ff */
[----:B------:R-:W-:Y:S02]  /*2eb0*/  DFMA R114, R120, -R110, R118 ;  /* 0x8000006e7872722b */ /* 0x000fe40000000076 */
[----:B------:R-:W-:Y:S01]  /*2ec0*/  ISETP.GT.U32.AND P0, PT, R15, 0x7feffffe, PT ;  /* 0x7feffffe0f00780c */ /* 0x000fe20003f04070 */
[----:B------:R-:W-:-:S05]  /*2ed0*/  VIADD R15, R14, 0xffffffff ;  /* 0xffffffff0e0f7836 */ /* 0x000fca0000000000 */
[----:B------:R-:W-:Y:S01]  /*2ee0*/  ISETP.GT.U32.OR P0, PT, R15, 0x7feffffe, P0 ;  /* 0x7feffffe0f00780c */ /* 0x000fe20000704470 */
[----:B------:R-:W-:-:S12]  /*2ef0*/  DFMA R114, R122, R114, R120 ;  /* 0x000000727a72722b */ /* 0x000fd80000000078 */
[----:B------:R-:W-:Y:S05]  /*2f00*/  @P0 BRA `(.L_x_93) ;  /* 0x0000000000740947 */ /* 0x000fea0003800000 */
[----:B------:R-:W-:-:S04]  /*2f10*/  LOP3.LUT R14, R113, 0x7ff00000, RZ, 0xc0, !PT ;  /* 0x7ff00000710e7812 */ /* 0x000fc800078ec0ff */
[CC--:B------:R-:W-:Y:S02]  /*2f20*/  ISETP.GE.U32.AND P0, PT, R11.reuse, R14.reuse, PT ;  /* 0x0000000e0b00720c */ /* 0x0c0fe40003f06070 */
[----:B------:R-:W-:Y:S02]  /*2f30*/  VIADDMNMX R11, R11, -R14, 0xb9600000, !PT ;  /* 0xb96000000b0b7446 */ /* 0x000fe4000780090e */
[----:B------:R-:W-:Y:S02]  /*2f40*/  SEL R12, R12, 0x63400000, !P0 ;  /* 0x634000000c0c7807 */ /* 0x000fe40004000000 */
[----:B------:R-:W-:-:S05]  /*2f50*/  VIMNMX R11, PT, PT, R11, 0x46a00000, PT ;  /* 0x46a000000b0b7848 */ /* 0x000fca0003fe0100 */
[----:B------:R-:W-:Y:S02]  /*2f60*/  IMAD.IADD R11, R11, 0x1, -R12 ;  /* 0x000000010b0b7824 */ /* 0x000fe400078e0a0c */
[----:B------:R-:W-:-:S03]  /*2f70*/  IMAD.MOV.U32 R12, RZ, RZ, RZ ;  /* 0x000000ffff0c7224 */ /* 0x000fc600078e00ff */
        /* <DEDUP_REMOVED lines=10> */
[C---:B------:R-:W-:Y:S01]  /*3020*/  IADD3 R15, PT, PT, -R11.reuse, RZ, RZ ;  /* 0x000000ff0b0f7210 */ /* 0x040fe20007ffe1ff */
[----:B------:R-:W-:Y:S01]  /*3030*/  IMAD.MOV.U32 R14, RZ, RZ, RZ ;  /* 0x000000ffff0e7224 */ /* 0x000fe200078e00ff */
[----:B------:R-:W-:Y:S01]  /*3040*/  DMUL.RP R12, R114, R12 ;  /* 0x0000000c720c7228 */ /* 0x000fe20000008000 */
[----:B------:R-:W-:-:S04]  /*3050*/  IADD3 R11, PT, PT, -R11, -0x43300000, RZ ;  /* 0xbcd000000b0b7810 */ /* 0x000fc80007ffe1ff */
[----:B------:R-:W-:-:S05]  /*3060*/  DFMA R14, R120, -R14, R114 ;  /* 0x8000000e780e722b */ /* 0x000fca0000000072 */
[----:B------:R-:W-:-:S05]  /*3070*/  LOP3.LUT R112, R13, R112, RZ, 0x3c, !PT ;  /* 0x000000700d707212 */ /* 0x000fca00078e3cff */
[----:B------:R-:W-:-:S04]  /*3080*/  FSETP.NEU.AND P0, PT, |R15|, R11, PT ;  /* 0x0000000b0f00720b */ /* 0x000fc80003f0d200 */
[----:B------:R-:W-:Y:S02]  /*3090*/  FSEL R12, R12, R120, !P0 ;  /* 0x000000780c0c7208 */ /* 0x000fe40004000000 */
[----:B------:R-:W-:-:S03]  /*30a0*/  FSEL R13, R112, R121, !P0 ;  /* 0x00000079700d7208 */ /* 0x000fc60004000000 */
[----:B------:R-:W-:Y:S01]  /*30b0*/  IMAD.MOV.U32 R120, RZ, RZ, R12 ;  /* 0x000000ffff787224 */ /* 0x000fe200078e000c */
[----:B------:R-:W-:Y:S01]  /*30c0*/  MOV R121, R13 ;  /* 0x0000000d00797202 */ /* 0x000fe20000000f00 */
[----:B------:R-:W-:Y:S06]  /*30d0*/  BRA `(.L_x_94) ;  /* 0x0000000000607947 */ /* 0x000fec0003800000 */
.L_x_93:
        /* <DEDUP_REMOVED lines=12> */
[----:B------:R-:W-:Y:S01]  /*31a0*/  @!P0 IMAD.MOV.U32 R121, RZ, RZ, R113 ;  /* 0x000000ffff798224 */ /* 0x000fe200078e0071 */
[----:B------:R-:W-:Y:S01]  /*31b0*/  @!P0 MOV R120, RZ ;  /* 0x000000ff00788202 */ /* 0x000fe20000000f00 */
[----:B------:R-:W-:Y:S01]  /*31c0*/  @P0 IMAD.MOV.U32 R120, RZ, RZ, RZ ;  /* 0x000000ffff780224 */ /* 0x000fe200078e00ff */
[----:B------:R-:W-:Y:S01]  /*31d0*/  @P0 MOV R121, R11 ;  /* 0x0000000b00790202 */ /* 0x000fe20000000f00 */
[----:B------:R-:W-:Y:S06]  /*31e0*/  BRA `(.L_x_94) ;  /* 0x00000000001c7947 */ /* 0x000fec0003800000 */
.L_x_96:
[----:B------:R-:W-:Y:S01]  /*31f0*/  LOP3.LUT R11, R113, 0x80000, RZ, 0xfc, !PT ;  /* 0x00080000710b7812 */ /* 0x000fe200078efcff */
[----:B------:R-:W-:-:S04]  /*3200*/  IMAD.MOV.U32 R120, RZ, RZ, R112 ;  /* 0x000000ffff787224 */ /* 0x000fc800078e0070 */
[----:B------:R-:W-:Y:S01]  /*3210*/  IMAD.MOV.U32 R121, RZ, RZ, R11 ;  /* 0x000000ffff797224 */ /* 0x000fe200078e000b */
[----:B------:R-:W-:Y:S06]  /*3220*/  BRA `(.L_x_94) ;  /* 0x00000000000c7947 */ /* 0x000fec0003800000 */
.L_x_95:
[----:B------:R-:W-:Y:S02]  /*3230*/  LOP3.LUT R11, R117, 0x80000, RZ, 0xfc, !PT ;  /* 0x00080000750b7812 */ /* 0x000fe400078efcff */
[----:B------:R-:W-:-:S03]  /*3240*/  MOV R120, R116 ;  /* 0x0000007400787202 */ /* 0x000fc60000000f00 */
[----:B------:R-:W-:-:S07]  /*3250*/  IMAD.MOV.U32 R121, RZ, RZ, R11 ;  /* 0x000000ffff797224 */ /* 0x000fce00078e000b */
.L_x_94:
[----:B------:R-:W-:Y:S05]  /*3260*/  BSYNC.RECONVERGENT B2 ;  /* 0x0000000000027941 */ /* 0x000fea0003800200 */
.L_x_92:
[----:B------:R-:W-:Y:S02]  /*3270*/  HFMA2 R15, -RZ, RZ, 0, 0 ;  /* 0x00000000ff0f7431 */ /* 0x000fe400000001ff */
[----:B------:R-:W-:Y:S01]  /*3280*/  IMAD.MOV.U32 R14, RZ, RZ, R10 ;  /* 0x000000ffff0e7224 */ /* 0x000fe200078e000a */
[----:B------:R-:W-:Y:S01]  /*3290*/  MOV R11, R121 ;  /* 0x00000079000b7202 */ /* 0x000fe20000000f00 */
[----:B------:R-:W-:Y:S02]  /*32a0*/  IMAD.MOV.U32 R12, RZ, RZ, R120 ;  /* 0x000000ffff0c7224 */ /* 0x000fe400078e0078 */
[----:B------:R-:W-:Y:S05]  /*32b0*/  RET.REL.NODEC R14 `(_Z21dvc_ScaLBL_AAeven_MRTPdiiiddddd) ;  /* 0xffffffcc0e507950 */ /* 0x000fea0003c3ffff */
.L_x_97:
        /* <DEDUP_REMOVED lines=12> */
.L_x_176:


//--------------------- .text._Z20dvc_ScaLBL_AAodd_MRTPiPdiiiddddd --------------------------
	.section	.text._Z20dvc_ScaLBL_AAodd_MRTPiPdiiiddddd,"ax",@progbits
	.align	128
        .global         _Z20dvc_ScaLBL_AAodd_MRTPiPdiiiddddd
        .type           _Z20dvc_ScaLBL_AAodd_MRTPiPdiiiddddd,@function
        .size           _Z20dvc_ScaLBL_AAodd_MRTPiPdiiiddddd,(.L_x_177 - _Z20dvc_ScaLBL_AAodd_MRTPiPdiiiddddd)
        .other          _Z20dvc_ScaLBL_AAodd_MRTPiPdiiiddddd,@"STO_CUDA_ENTRY STV_DEFAULT"
_Z20dvc_ScaLBL_AAodd_MRTPiPdiiiddddd:
.text._Z20dvc_ScaLBL_AAodd_MRTPiPdiiiddddd:
        /* <DEDUP_REMOVED lines=10> */
[----:B------:R-:W3:Y:S01]  /*00a0*/  LDCU.64 UR46, c[0x0][0x3c0] ;  /* 0x00007800ff2e77ac */ /* 0x000ee20008000a00 */
[----:B------:R-:W-:-:S06]  /*00b0*/  USHF.R.S32.HI UR4, URZ, 0x1f, UR6 ;  /* 0x0000001fff047899 */ /* 0x000fcc0008011406 */
[----:B------:R-:W4:Y:S01]  /*00c0*/  LDC.64 R86, c[0x0][0x3b8] ;  /* 0x0000ee00ff567b82 */ /* 0x000f220000000a00 */
[----:B------:R-:W1:Y:S01]  /*00d0*/  LDCU.64 UR40, c[0x0][0x358] ;  /* 0x00006b00ff2877ac */ /* 0x000e620008000a00 */
[----:B------:R-:W-:Y:S01]  /*00e0*/  ULEA.HI UR4, UR4, UR6, URZ, 0x12 ;  /* 0x0000000604047291 */ /* 0x000fe2000f8f90ff */
[----:B------:R-:W1:Y:S01]  /*00f0*/  LDCU.64 UR42, c[0x0][0x3a0] ;  /* 0x00007400ff2a77ac */ /* 0x000e620008000a00 */
[----:B--2---:R-:W-:Y:S01]  /*0100*/  IMAD.U32 R3, RZ, RZ, UR48 ;  /* 0x00000030ff037e24 */ /* 0x004fe2000f8e00ff */
[----:B0-----:R-:W-:Y:S02]  /*0110*/  UIMAD UR5, UR5, UR7, URZ ;  /* 0x00000007050572a4 */ /* 0x001fe4000f8e02ff */
[----:B------:R-:W-:Y:S01]  /*0120*/  USHF.R.S32.HI UR4, URZ, 0x12, UR4 ;  /* 0x00000012ff047899 */ /* 0x000fe20008011404 */
[----:B------:R-:W0:Y:S01]  /*0130*/  LDCU.64 UR44, c[0x0][0x3c0] ;  /* 0x00007800ff2c77ac */ /* 0x000e220008000a00 */
[C---:B---3--:R-:W-:Y:S02]  /*0140*/  DADD R96, R90.reuse, UR46 ;  /* 0x0000002e5a607e29 */ /* 0x048fe40008000000 */
[C---:B------:R-:W-:Y:S01]  /*0150*/  DADD R94, R90.reuse, -UR46 ;  /* 0x8000002e5a5e7e29 */ /* 0x040fe20008000000 */
[----:B------:R-:W-:Y:S01]  /*0160*/  UIMAD UR5, UR4, UR5, UR5 ;  /* 0x00000005040572a4 */ /* 0x000fe2000f8e0205 */
[----:B------:R-:W2:Y:S01]  /*0170*/  LDCU UR49, c[0x0][0x394] ;  /* 0x00007280ff3177ac */ /* 0x000ea20008000800 */
[----:B----4-:R-:W-:-:S04]  /*0180*/  DADD R92, R90, R86 ;  /* 0x000000005a5c7229 */ /* 0x010fc80000000056 */
[----:B-1----:R-:W-:Y:S01]  /*0190*/  IADD3 R2, PT, PT, R3, UR5, R2 ;  /* 0x0000000503027c10 */ /* 0x002fe2000fffe002 */
[----:B------:R-:W-:Y:S01]  /*01a0*/  DADD R90, R90, -R86 ;  /* 0x000000005a5a7229 */ /* 0x000fe20000000856 */
[----:B------:R-:W1:Y:S01]  /*01b0*/  LDCU.128 UR8, c[0x0][0x3a0] ;  /* 0x00007400ff0877ac */ /* 0x000e620008000c00 */
[C---:B------:R-:W-:Y:S02]  /*01c0*/  DADD R88, R86.reuse, UR46 ;  /* 0x0000002e56587e29 */ /* 0x040fe40008000000 */
[----:B------:R-:W-:Y:S01]  /*01d0*/  DADD R86, R86, -UR46 ;  /* 0x8000002e56567e29 */ /* 0x000fe20008000000 */
[----:B------:R-:W3:Y:S01]  /*01e0*/  LDCU.128 UR12, c[0x0][0x3b0] ;  /* 0x00007600ff0c77ac */ /* 0x000ee20008000c00 */
[----:B------:R-:W4:Y:S01]  /*01f0*/  LDCU.128 UR16, c[0x3][URZ] ;  /* 0x00c00000ff1077ac */ /* 0x000f220008000c00 */
[----:B------:R-:W0:Y:S01]  /*0200*/  LDCU.128 UR20, c[0x3][0x10] ;  /* 0x00c00200ff1477ac */ /* 0x000e220008000c00 */
[----:B------:R-:W0:Y:S01]  /*0210*/  LDCU.128 UR24, c[0x3][0x20] ;  /* 0x00c00400ff1877ac */ /* 0x000e220008000c00 */
[----:B------:R-:W0:Y:S01]  /*0220*/  LDCU.128 UR28, c[0x3][0x30] ;  /* 0x00c00600ff1c77ac */ /* 0x000e220008000c00 */
[----:B------:R-:W0:Y:S01]  /*0230*/  LDCU.128 UR32, c[0x3][0x40] ;  /* 0x00c00800ff2077ac */ /* 0x000e220008000c00 */
[----:B------:R-:W0:Y:S01]  /*0240*/  LDCU.128 UR36, c[0x3][0x50] ;  /* 0x00c00a00ff2477ac */ /* 0x000e220008000c00 */
[----:B--2---:R-:W-:-:S12]  /*0250*/  UIADD3 UR4, UPT, UPT, -UR4, URZ, URZ ;  /* 0x000000ff04047290 */ /* 0x004fd8000fffe1ff */
.L_x_114:
[----:B------:R-:W-:Y:S01]  /*0260*/  ISETP.GE.AND P0, PT, R2, UR49, PT ;  /* 0x0000003102007c0c */ /* 0x000fe2000bf06270 */
[----:B------:R-:W-:Y:S01]  /*0270*/  UIADD3 UR4, UPT, UPT, UR4, 0x1, URZ ;  /* 0x0000000104047890 */ /* 0x000fe2000fffe0ff */
[----:B------:R-:W-:Y:S03]  /*0280*/  BSSY.RECONVERGENT B0, `(.L_x_98) ;  /* 0x00002c8000007945 */ /* 0x000fe60003800200 */
[----:B------:R-:W-:-:S08]  /*0290*/  UISETP.NE.AND UP0, UPT, UR4, 0x1, UPT ;  /* 0x000000010400788c */ /* 0x000fd0000bf05270 */
[----:B--2---:R-:W-:Y:S05]  /*02a0*/  @P0 BRA `(.L_x_99) ;  /* 0x0000002c00140947 */ /* 0x004fea0003800000 */
[----:B------:R-:W2:Y:S08]  /*02b0*/  LDC.64 R84, c[0x0][0x380] ;  /* 0x0000e000ff547b82 */ /* 0x000eb00000000a00 */
[----:B------:R-:W5:Y:S08]  /*02c0*/  LDC R51, c[0x0][0x398] ;  /* 0x0000e600ff337b82 */ /* 0x000f700000000800 */
[----:B------:R-:W0:Y:S01]  /*02d0*/  LDC.64 R12, c[0x0][0x388] ;  /* 0x0000e200ff0c7b82 */ /* 0x000e220000000a00 */
[----:B--2---:R-:W-:-:S05]  /*02e0*/  IMAD.WIDE R84, R2, 0x4, R84 ;  /* 0x0000000402547825 */ /* 0x004fca00078e0254 */
[----:B------:R-:W2:Y:S01]  /*02f0*/  LDG.E R37, desc[UR40][R84.64] ;  /* 0x0000002854257981 */ /* 0x000ea2000c1e1900 */
[----:B-----5:R-:W-:-:S05]  /*0300*/  IMAD.WIDE R82, R51, 0x4, R84 ;  /* 0x0000000433527825 */ /* 0x020fca00078e0254 */
[----:B------:R-:W5:Y:S01]  /*0310*/  LDG.E R39, desc[UR40][R82.64] ;  /* 0x0000002852277981 */ /* 0x000f62000c1e1900 */
[----:B------:R-:W-:-:S05]  /*0320*/  IMAD.WIDE R80, R51, 0x4, R82 ;  /* 0x0000000433507825 */ /* 0x000fca00078e0252 */
[----:B------:R-:W3:Y:S01]  /*0330*/  LDG.E R27, desc[UR40][R80.64] ;  /* 0x00000028501b7981 */ /* 0x000ee2000c1e1900 */
[----:B------:R-:W-:-:S05]  /*0340*/  IMAD.WIDE R78, R51, 0x4, R80 ;  /* 0x00000004334e7825 */ /* 0x000fca00078e0250 */
[----:B------:R-:W4:Y:S01]  /*0350*/  LDG.E R35, desc[UR40][R78.64] ;  /* 0x000000284e237981 */ /* 0x000f22000c1e1900 */
        /* <DEDUP_REMOVED lines=28> */
[----:B0-----:R-:W-:-:S05]  /*0520*/  IMAD.WIDE R48, R2, 0x8, R12 ;  /* 0x0000000802307825 */ /* 0x001fca00078e020c */
[----:B------:R-:W4:Y:S01]  /*0530*/  LDG.E.64 R40, desc[UR40][R48.64] ;  /* 0x0000002830287981 */ /* 0x000f22000c1e1b00 */
[----:B--2---:R-:W-:-:S06]  /*0540*/  IMAD.WIDE R36, R37, 0x8, R12 ;  /* 0x0000000825247825 */ /* 0x004fcc00078e020c */
[----:B------:R-:W2:Y:S01]  /*0550*/  LDG.E.64 R36, desc[UR40][R36.64] ;  /* 0x0000002824247981 */ /* 0x000ea2000c1e1b00 */
[----:B-----5:R-:W-:-:S06]  /*0560*/  IMAD.WIDE R38, R39, 0x8, R12 ;  /* 0x0000000827267825 */ /* 0x020fcc00078e020c */
[----:B------:R-:W5:Y:S01]  /*0570*/  LDG.E.64 R38, desc[UR40][R38.64] ;  /* 0x0000002826267981 */ /* 0x000f62000c1e1b00 */
[----:B---3--:R-:W-:-:S06]  /*0580*/  IMAD.WIDE R26, R27, 0x8, R12 ;  /* 0x000000081b1a7825 */ /* 0x008fcc00078e020c */
[----:B------:R-:W3:Y:S01]  /*0590*/  LDG.E.64 R26, desc[UR40][R26.64] ;  /* 0x000000281a1a7981 */ /* 0x000ee2000c1e1b00 */
[----:B----4-:R-:W-:-:S04]  /*05a0*/  IMAD.WIDE R34, R35, 0x8, R12 ;  /* 0x0000000823227825 */ /* 0x010fc800078e020c */
[--C-:B------:R-:W-:Y:S02]  /*05b0*/  IMAD.WIDE R28, R29, 0x8, R12.reuse ;  /* 0x000000081d1c7825 */ /* 0x100fe400078e020c */
[----:B------:R-:W4:Y:S04]  /*05c0*/  LDG.E.64 R34, desc[UR40][R34.64] ;  /* 0x0000002822227981 */ /* 0x000f28000c1e1b00 */
[----:B------:R-:W4:Y:S01]  /*05d0*/  LDG.E.64 R28, desc[UR40][R28.64] ;  /* 0x000000281c1c7981 */ /* 0x000f22000c1e1b00 */
[----:B------:R-:W-:-:S06]  /*05e0*/  IMAD.WIDE R30, R31, 0x8, R12 ;  /* 0x000000081f1e7825 */ /* 0x000fcc00078e020c */
[----:B------:R-:W4:Y:S01]  /*05f0*/  LDG.E.64 R30, desc[UR40][R30.64] ;  /* 0x000000281e1e7981 */ /* 0x000f22000c1e1b00 */
[----:B------:R-:W-:-:S04]  /*0600*/  IMAD.WIDE R32, R33, 0x8, R12 ;  /* 0x0000000821207825 */ /* 0x000fc800078e020c */
        /* <DEDUP_REMOVED lines=23> */
[----:B--2---:R-:W-:-:S08]  /*0780*/  DADD R42, R40, R36 ;  /* 0x00000000282a7229 */ /* 0x004fd00000000024 */
[----:B-----5:R-:W-:-:S08]  /*0790*/  DADD R42, R42, R38 ;  /* 0x000000002a2a7229 */ /* 0x020fd00000000026 */
[----:B---3--:R-:W-:Y:S02]  /*07a0*/  DADD R42, R42, R26 ;  /* 0x000000002a2a7229 */ /* 0x008fe4000000001a */
[----:B------:R-:W-:-:S06]  /*07b0*/  DMUL R44, R36, 11 ;  /* 0x40260000242c7828 */ /* 0x000fcc0000000000 */
[----:B----4-:R-:W-:Y:S02]  /*07c0*/  DADD R42, R42, R34 ;  /* 0x000000002a2a7229 */ /* 0x010fe40000000022 */
[----:B------:R-:W-:-:S06]  /*07d0*/  DMUL R46, R36, -4 ;  /* 0xc0100000242e7828 */ /* 0x000fcc0000000000 */
[----:B------:R-:W-:Y:S02]  /*07e0*/  DADD R42, R42, R28 ;  /* 0x000000002a2a7229 */ /* 0x000fe4000000001c */
[C---:B------:R-:W-:Y:S02]  /*07f0*/  DFMA R44, R40.reuse, -30, -R44 ;  /* 0xc03e0000282c782b */ /* 0x040fe4000000082c */
[----:B------:R-:W-:Y:S02]  /*0800*/  DFMA R98, R40, 12, R46 ;  /* 0x402800002862782b */ /* 0x000fe4000000002e */
[----:B------:R-:W-:Y:S02]  /*0810*/  DADD R100, R38, R38 ;  /* 0x0000000026647229 */ /* 0x000fe40000000026 */
[----:B------:R-:W-:Y:S02]  /*0820*/  DADD R108, R42, R30 ;  /* 0x000000002a6c7229 */ /* 0x000fe4000000001e */
[----:B------:R-:W-:-:S02]  /*0830*/  DFMA R40, R38, 4, R46 ;  /* 0x401000002628782b */ /* 0x000fc4000000002e */
[C---:B------:R-:W-:Y:S02]  /*0840*/  DFMA R44, R38.reuse, -11, R44 ;  /* 0xc0260000262c782b */ /* 0x040fe4000000002c */
[----:B------:R-:W-:Y:S02]  /*0850*/  DFMA R98, R38, -4, R98 ;  /* 0xc01000002662782b */ /* 0x000fe40000000062 */
[----:B------:R-:W-:Y:S02]  /*0860*/  DFMA R100, R36, 2, R100 ;  /* 0x400000002464782b */ /* 0x000fe40000000064 */
[----:B------:R-:W-:Y:S02]  /*0870*/  DFMA R46, R38, -4, R46 ;  /* 0xc0100000262e782b */ /* 0x000fe4000000002e */
[----:B------:R-:W-:Y:S02]  /*0880*/  DADD R108, R108, R32 ;  /* 0x000000006c6c7229 */ /* 0x000fe40000000020 */
[----:B------:R-:W-:-:S02]  /*0890*/  DADD R38, R36, -R38 ;  /* 0x0000000024267229 */ /* 0x000fc40000000826 */
[C---:B------:R-:W-:Y:S02]  /*08a0*/  DMUL R36, R26.reuse, 4 ;  /* 0x401000001a247828 */ /* 0x040fe40000000000 */
[C---:B------:R-:W-:Y:S02]  /*08b0*/  DFMA R44, R26.reuse, -11, R44 ;  /* 0xc02600001a2c782b */ /* 0x040fe4000000002c */
[----:B------:R-:W-:Y:S02]  /*08c0*/  DFMA R98, R26, -4, R98 ;  /* 0xc01000001a62782b */ /* 0x000fe40000000062 */
[----:B------:R-:W-:Y:S02]  /*08d0*/  DADD R100, R100, -R26 ;  /* 0x0000000064647229 */ /* 0x000fe4000000081a */
[----:B------:R-:W-:Y:S02]  /*08e0*/  DFMA R46, R26, 2, R46 ;  /* 0x400000001a2e782b */ /* 0x000fe4000000002e */
[----:B------:R-:W-:-:S02]  /*08f0*/  DADD R102, R34, R34 ;  /* 0x0000000022667229 */ /* 0x000fc40000000022 */
[----:B------:R-:W-:Y:S02]  /*0900*/  DADD R108, R108, R18 ;  /* 0x000000006c6c7229 */ /* 0x000fe40000000012 */
[----:B------:R-:W-:Y:S02]  /*0910*/  DFMA R36, R34, 4, -R36 ;  /* 0x401000002224782b */ /* 0x000fe40000000824 */
[----:B------:R-:W-:Y:S02]  /*0920*/  DADD R104, R26, R34 ;  /* 0x000000001a687229 */ /* 0x000fe40000000022 */
[C---:B------:R-:W-:Y:S02]  /*0930*/  DFMA R44, R34.reuse, -11, R44 ;  /* 0xc0260000222c782b */ /* 0x040fe4000000002c */
[----:B------:R-:W-:Y:S02]  /*0940*/  DFMA R98, R34, -4, R98 ;  /* 0xc01000002262782b */ /* 0x000fe40000000062 */
[----:B------:R-:W-:-:S02]  /*0950*/  DADD R100, R100, -R34 ;  /* 0x0000000064647229 */ /* 0x000fc40000000822 */
[----:B------:R-:W-:Y:S02]  /*0960*/  DADD R34, R26, -R34 ;  /* 0x000000001a227229 */ /* 0x000fe40000000822 */
[--C-:B------:R-:W-:Y:S02]  /*0970*/  DADD R46, R46, R102.reuse ;  /* 0x000000002e2e7229 */ /* 0x100fe40000000066 */
[----:B------:R-:W-:Y:S02]  /*0980*/  DFMA R26, R26, -2, -R102 ;  /* 0xc00000001a1a782b */ /* 0x000fe40000000866 */
[----:B------:R-:W-:Y:S02]  /*0990*/  DADD R108, R108, R16 ;  /* 0x000000006c6c7229 */ /* 0x000fe40000000010 */
[----:B------:R-:W-:Y:S02]  /*09a0*/  DADD R104, R104, -R28 ;  /* 0x0000000068687229 */ /* 0x000fe4000000081c */
[----:B------:R-:W-:-:S02]  /*09b0*/  DFMA R44, R28, -11, R44 ;  /* 0xc02600001c2c782b */ /* 0x000fc4000000002c */
[----:B------:R-:W-:Y:S02]  /*09c0*/  DFMA R98, R28, -4, R98 ;  /* 0xc01000001c62782b */ /* 0x000fe40000000062 */
[----:B------:R-:W-:Y:S02]  /*09d0*/  DADD R100, R100, -R28 ;  /* 0x0000000064647229 */ /* 0x000fe4000000081c */
[C---:B------:R-:W-:Y:S02]  /*09e0*/  DFMA R46, R28.reuse, 2, R46 ;  /* 0x400000001c2e782b */ /* 0x040fe4000000002e */
[----:B------:R-:W-:Y:S02]  /*09f0*/  DFMA R106, R28, 2, R26 ;  /* 0x400000001c6a782b */ /* 0x000fe4000000001a */
[----:B------:R-:W-:Y:S02]  /*0a00*/  DADD R108, R108, R20 ;  /* 0x000000006c6c7229 */ /* 0x000fe40000000014 */
[----:B------:R-:W-:-:S02]  /*0a10*/  DMUL R102, R28, 4 ;  /* 0x401000001c667828 */ /* 0x000fc40000000000 */
[----:B------:R-:W-:Y:S02]  /*0a20*/  DADD R104, R104, -R30 ;  /* 0x0000000068687229 */ /* 0x000fe4000000081e */
[C---:B------:R-:W-:Y:S02]  /*0a30*/  DFMA R44, R30.reuse, -11, R44 ;  /* 0xc02600001e2c782b */ /* 0x040fe4000000002c */
[----:B------:R-:W-:Y:S02]  /*0a40*/  DFMA R98, R30, -4, R98 ;  /* 0xc01000001e62782b */ /* 0x000fe40000000062 */
[----:B------:R-:W-:Y:S02]  /*0a50*/  DADD R100, R100, -R30 ;  /* 0x0000000064647229 */ /* 0x000fe4000000081e */
[C---:B------:R-:W-:Y:S02]  /*0a60*/  DFMA R42, R30.reuse, 2, R46 ;  /* 0x400000001e2a782b */ /* 0x040fe4000000002e */
[----:B------:R-:W-:-:S02]  /*0a70*/  DFMA R106, R30, 2, R106 ;  /* 0x400000001e6a782b */ /* 0x000fc4000000006a */
[----:B------:R-:W-:Y:S02]  /*0a80*/  DADD R108, R108, R22 ;  /* 0x000000006c6c7229 */ /* 0x000fe40000000016 */
[----:B------:R-:W-:Y:S02]  /*0a90*/  DADD R26, R28, -R30 ;  /* 0x000000001c1a7229 */ /* 0x000fe4000000081e */
[----:B------:R-:W-:Y:S02]  /*0aa0*/  DFMA R28, R30, 4, -R102 ;  /* 0x401000001e1c782b */ /* 0x000fe40000000866 */
[--C-:B------:R-:W-:Y:S02]  /*0ab0*/  DADD R38, R38, R32.reuse ;  /* 0x0000000026267229 */ /* 0x100fe40000000020 */
[--C-:B------:R-:W-:Y:S02]  /*0ac0*/  DADD R30, R40, R32.reuse ;  /* 0x00000000281e7229 */ /* 0x100fe40000000020 */
[----:B------:R-:W-:-:S02]  /*0ad0*/  DADD R102, R34, R32 ;  /* 0x0000000022667229 */ /* 0x000fc40000000020 */
[--C-:B------:R-:W-:Y:S02]  /*0ae0*/  DADD R110, R36, R32.reuse ;  /* 0x00000000246e7229 */ /* 0x100fe40000000020 */
[----:B------:R-:W-:Y:S02]  /*0af0*/  DADD R104, R104, R32 ;  /* 0x0000000068687229 */ /* 0x000fe40000000020 */
[----:B------:R-:W-:Y:S02]  /*0b00*/  DFMA R34, R32, 8, R44 ;  /* 0x402000002022782b */ /* 0x000fe4000000002c */
[--C-:B------:R-:W-:Y:S02]  /*0b10*/  DADD R36, R98, R32.reuse ;  /* 0x0000000062247229 */ /* 0x100fe40000000020 */
[--C-:B------:R-:W-:Y:S02]  /*0b20*/  DADD R40, R100, R32.reuse ;  /* 0x0000000064287229 */ /* 0x100fe40000000020 */
[----:B------:R-:W-:-:S02]  /*0b30*/  DADD R42, R42, R32 ;  /* 0x000000002a2a7229 */ /* 0x000fc40000000020 */
[----:B------:R-:W-:Y:S02]  /*0b40*/  DADD R44, R106, R32 ;  /* 0x000000006a2c7229 */ /* 0x000fe40000000020 */
[----:B------:R-:W-:Y:S02]  /*0b50*/  DADD R108, R108, R14 ;  /* 0x000000006c6c7229 */ /* 0x000fe4000000000e */
[--C-:B------:R-:W-:Y:S02]  /*0b60*/  DADD R46, R38, -R18.reuse ;  /* 0x00000000262e7229 */ /* 0x100fe40000000812 */
[--C-:B------:R-:W-:Y:S02]  /*0b70*/  DADD R98, R30, -R18.reuse ;  /* 0x000000001e627229 */ /* 0x100fe40000000812 */
[C-C-:B------:R-:W-:Y:S02]  /*0b80*/  DADD R38, R32.reuse, R18.reuse ;  /* 0x0000000020267229 */ /* 0x140fe40000000012 */
[----:B------:R-:W-:-:S02]  /*0b90*/  DADD R30, R32, -R18 ;  /* 0x00000000201e7229 */ /* 0x000fc40000000812 */
[--C-:B------:R-:W-:Y:S02]  /*0ba0*/  DADD R100, R102, -R18.reuse ;  /* 0x0000000066647229 */ /* 0x100fe40000000812 */
[--C-:B------:R-:W-:Y:S02]  /*0bb0*/  DADD R32, -R32, R18.reuse ;  /* 0x0000000020207229 */ /* 0x100fe40000000112 */
[--C-:B------:R-:W-:Y:S02]  /*0bc0*/  DADD R102, R110, -R18.reuse ;  /* 0x000000006e667229 */ /* 0x100fe40000000812 */
[----:B------:R-:W-:Y:S02]  /*0bd0*/  DADD R104, R104, R18 ;  /* 0x0000000068687229 */ /* 0x000fe40000000012 */
[----:B------:R-:W-:Y:S02]  /*0be0*/  DFMA R34, R18, 8, R34 ;  /* 0x402000001222782b */ /* 0x000fe40000000022 */
[----:B------:R-:W-:-:S02]  /*0bf0*/  DADD R36, R36, R18 ;  /* 0x0000000024247229 */ /* 0x000fc40000000012 */
[--C-:B------:R-:W-:Y:S02]  /*0c00*/  DADD R40, R40, R18.reuse ;  /* 0x0000000028287229 */ /* 0x100fe40000000012 */
[--C-:B------:R-:W-:Y:S02]  /*0c10*/  DADD R42, R42, R18.reuse ;  /* 0x000000002a2a7229 */ /* 0x100fe40000000012 */
[----:B------:R-:W-:Y:S02]  /*0c20*/  DADD R18, R44, R18 ;  /* 0x000000002c127229 */ /* 0x000fe40000000012 */
[----:B------:R-:W-:Y:S02]  /*0c30*/  DADD R108, R108, R10 ;  /* 0x000000006c6c7229 */ /* 0x000fe4000000000a */
[--C-:B------:R-:W-:Y:S02]  /*0c40*/  DADD R44, R46, R16.reuse ;  /* 0x000000002e2c7229 */ /* 0x100fe40000000010 */
[----:B------:R-:W-:-:S02]  /*0c50*/  DADD R46, R98, R16 ;  /* 0x00000000622e7229 */ /* 0x000fc40000000010 */
[--C-:B------:R-:W-:Y:S02]  /*0c60*/  DADD R98, R100, -R16.reuse ;  /* 0x0000000064627229 */ /* 0x100fe40000000810 */
[--C-:B------:R-:W-:Y:S02]  /*0c70*/  DADD R32, R32, R16.reuse ;  /* 0x0000000020207229 */ /* 0x100fe40000000010 */
[--C-:B------:R-:W-:Y:S02]  /*0c80*/  DADD R100, R104, R16.reuse ;  /* 0x0000000068647229 */ /* 0x100fe40000000010 */
[--C-:B------:R-:W-:Y:S02]  /*0c90*/  DADD R36, R36, R16.reuse ;  /* 0x0000000024247229 */ /* 0x100fe40000000010 */
[--C-:B------:R-:W-:Y:S02]  /*0ca0*/  DADD R102, R102, -R16.reuse ;  /* 0x0000000066667229 */ /* 0x100fe40000000810 */
[----:B------:R-:W-:-:S02]  /*0cb0*/  DADD R38, R38, -R16 ;  /* 0x0000000026267229 */ /* 0x000fc40000000810 */
[----:B------:R-:W-:Y:S02]  /*0cc0*/  DADD R30, R30, R16 ;  /* 0x000000001e1e7229 */ /* 0x000fe40000000010 */
[----:B------:R-:W-:Y:S02]  /*0cd0*/  DFMA R34, R16, 8, R34 ;  /* 0x402000001022782b */ /* 0x000fe40000000022 */
[--C-:B------:R-:W-:Y:S02]  /*0ce0*/  DADD R40, R40, R16.reuse ;  /* 0x0000000028287229 */ /* 0x100fe40000000010 */
[--C-:B------:R-:W-:Y:S02]  /*0cf0*/  DADD R42, R42, R16.reuse ;  /* 0x000000002a2a7229 */ /* 0x100fe40000000010 */
[----:B------:R-:W-:Y:S02]  /*0d00*/  DADD R104, R18, R16 ;  /* 0x0000000012687229 */ /* 0x000fe40000000010 */
[----:B------:R-:W-:-:S02]  /*0d10*/  DADD R108, R108, R24 ;  /* 0x000000006c6c7229 */ /* 0x000fc40000000018 */
[--C-:B------:R-:W-:Y:S02]  /*0d20*/  DADD R18, R32, -R20.reuse ;  /* 0x0000000020127229 */ /* 0x100fe40000000814 */
[--C-:B------:R-:W-:Y:S02]  /*0d30*/  DADD R106, R46, -R20.reuse ;  /* 0x000000002e6a7229 */ /* 0x100fe40000000814 */
[--C-:B------:R-:W-:Y:S02]  /*0d40*/  DADD R32, R36, R20.reuse ;  /* 0x0000000024207229 */ /* 0x100fe40000000014 */
[--C-:B------:R-:W-:Y:S02]  /*0d50*/  DADD R44, R44, -R20.reuse ;  /* 0x000000002c2c7229 */ /* 0x100fe40000000814 */
[--C-:B------:R-:W-:Y:S02]  /*0d60*/  DADD R98, R98, R20.reuse ;  /* 0x0000000062627229 */ /* 0x100fe40000000014 */
[----:B------:R-:W-:-:S02]  /*0d70*/  DADD R16, R102, R20 ;  /* 0x0000000066107229 */ /* 0x000fc40000000014 */
[--C-:B------:R-:W-:Y:S02]  /*0d80*/  DADD R100, R100, R20.reuse ;  /* 0x0000000064647229 */ /* 0x100fe40000000014 */
[--C-:B------:R-:W-:Y:S02]  /*0d90*/  DADD R46, R38, -R20.reuse ;  /* 0x00000000262e7229 */ /* 0x100fe40000000814 */
[----:B------:R-:W-:Y:S02]  /*0da0*/  DADD R30, R30, -R20 ;  /* 0x000000001e1e7229 */ /* 0x000fe40000000814 */
[----:B------:R-:W-:Y:S02]  /*0db0*/  DFMA R34, R20, 8, R34 ;  /* 0x402000001422782b */ /* 0x000fe40000000022 */
[--C-:B------:R-:W-:Y:S02]  /*0dc0*/  DADD R40, R40, R20.reuse ;  /* 0x0000000028287229 */ /* 0x100fe40000000014 */
[----:B------:R-:W-:-:S02]  /*0dd0*/  DADD R36, R42, R20 ;  /* 0x000000002a247229 */ /* 0x000fc40000000014 */
[----:B------:R-:W-:Y:S02]  /*0de0*/  DADD R104, R104, R20 ;  /* 0x0000000068687229 */ /* 0x000fe40000000014 */
[----:B------:R-:W-:Y:S02]  /*0df0*/  DADD R20, R108, R4 ;  /* 0x000000006c147229 */ /* 0x000fe40000000004 */
[--C-:B------:R-:W-:Y:S02]  /*0e00*/  DADD R44, R44, R22.reuse ;  /* 0x000000002c2c7229 */ /* 0x100fe40000000016 */
[----:B------:R-:W-:-:S04]  /*0e10*/  DADD R38, R26, R22 ;  /* 0x000000001a267229 */ /* 0x000fc80000000016 */
[----:B------:R-:W-:Y:S02]  /*0e20*/  DADD R110, R20, R8 ;  /* 0x00000000146e7229 */ /* 0x000fe40000000008 */
[--C-:B------:R-:W-:Y:S02]  /*0e30*/  DADD R42, R28, R22.reuse ;  /* 0x000000001c2a7229 */ /* 0x100fe40000000016 */
[--C-:B------:R-:W-:Y:S02]  /*0e40*/  DADD R100, R100, -R22.reuse ;  /* 0x0000000064647229 */ /* 0x100fe40000000816 */
[--C-:B------:R-:W-:Y:S02]  /*0e50*/  DADD R108, R30, -R22.reuse ;  /* 0x000000001e6c7229 */ /* 0x100fe40000000816 */
[----:B------:R-:W-:Y:S02]  /*0e60*/  DADD R28, R104, -R22 ;  /* 0x00000000681c7229 */ /* 0x000fe40000000816 */
[----:B------:R-:W-:-:S02]  /*0e70*/  DADD R30, R44, -R14 ;  /* 0x000000002c1e7229 */ /* 0x000fc4000000080e */
[----:B------:R-:W-:Y:S02]  /*0e80*/  DADD R44, R110, R6 ;  /* 0x000000006e2c7229 */ /* 0x000fe40000000006 */
[----:B------:R-:W-:Y:S02]  /*0e90*/  DADD R104, R38, -R14 ;  /* 0x0000000026687229 */ /* 0x000fe4000000080e */
[----:B------:R-:W-:Y:S02]  /*0ea0*/  DADD R20, R32, R22 ;  /* 0x0000000020147229 */ /* 0x000fe40000000016 */
[----:B------:R-:W-:Y:S02]  /*0eb0*/  DADD R32, R42, -R14 ;  /* 0x000000002a207229 */ /* 0x000fe4000000080e */
[----:B------:R-:W-:Y:S02]  /*0ec0*/  DADD R26, R40, R22 ;  /* 0x00000000281a7229 */ /* 0x000fe40000000016 */
[----:B------:R-:W-:-:S02]  /*0ed0*/  DADD R42, R100, -R14 ;  /* 0x00000000642a7229 */ /* 0x000fc4000000080e */
[----:B------:R-:W-:Y:S02]  /*0ee0*/  DADD R106, R106, R22 ;  /* 0x000000006a6a7229 */ /* 0x000fe40000000016 */
[----:B------:R-:W-:Y:S02]  /*0ef0*/  DFMA R102, R22, 8, R34 ;  /* 0x402000001666782b */ /* 0x000fe40000000022 */
[----:B------:R-:W-:Y:S02]  /*0f00*/  DADD R36, R36, R22 ;  /* 0x0000000024247229 */ /* 0x000fe40000000016 */
[C-C-:B------:R-:W-:Y:S02]  /*0f10*/  DADD R100, R22.reuse, R14.reuse ;  /* 0x0000000016647229 */ /* 0x140fe4000000000e */
[----:B------:R-:W-:Y:S02]  /*0f20*/  DADD R40, R22, -R14 ;  /* 0x0000000016287229 */ /* 0x000fe4000000080e */
[----:B------:R-:W-:-:S02]  /*0f30*/  DADD R44, R44, R12 ;  /* 0x000000002c2c7229 */ /* 0x000fc4000000000c */
[----:B------:R-:W-:Y:S02]  /*0f40*/  DADD R22, R104, -R10 ;  /* 0x0000000068167229 */ /* 0x000fe4000000080a */
[----:B------:R-:W-:Y:S02]  /*0f50*/  DADD R104, R20, R14 ;  /* 0x0000000014687229 */ /* 0x000fe4000000000e */
[----:B------:R-:W0:Y:S01]  /*0f60*/  MUFU.RCP64H R21, R45 ;  /* 0x0000002d00157308 */ /* 0x000e220000001800 */
[----:B------:R-:W-:-:S03]  /*0f70*/  DADD R98, R98, R4 ;  /* 0x0000000062627229 */ /* 0x000fc60000000004 */
[----:B------:R-:W-:Y:S02]  /*0f80*/  DADD R110, R22, R24 ;  /* 0x00000000166e7229 */ /* 0x000fe40000000018 */
[----:B------:R-:W-:Y:S01]  /*0f90*/  DADD R38, R108, R14 ;  /* 0x000000006c267229 */ /* 0x000fe2000000000e */
[----:B------:R-:W-:Y:S02]  /*0fa0*/  IMAD.MOV.U32 R20, RZ, RZ, 0x1 ;  /* 0x00000001ff147424 */ /* 0x000fe400078e00ff */
[----:B------:R-:W-:-:S03]  /*0fb0*/  DADD R98, R98, -R8 ;  /* 0x0000000062627229 */ /* 0x000fc60000000808 */
[----:B------:R-:W-:Y:S02]  /*0fc0*/  DADD R110, R110, R4 ;  /* 0x000000006e6e7229 */ /* 0x000fe40000000004 */
[----:B------:R-:W-:Y:S02]  /*0fd0*/  DADD R108, R28, -R14 ;  /* 0x000000001c6c7229 */ /* 0x000fe4000000080e */
[--C-:B------:R-:W-:Y:S02]  /*0fe0*/  DADD R22, R32, -R10.reuse ;  /* 0x0000000020167229 */ /* 0x100fe4000000080a */
[--C-:B------:R-:W-:Y:S02]  /*0ff0*/  DADD R28, R38, -R10.reuse ;  /* 0x00000000261c7229 */ /* 0x100fe4000000080a */
[----:B------:R-:W-:Y:S02]  /*1000*/  DADD R32, R42, -R10 ;  /* 0x000000002a207229 */ /* 0x000fe4000000080a */
[----:B0-----:R-:W-:-:S02]  /*1010*/  DFMA R38, -R44, R20, 1 ;  /* 0x3ff000002c26742b */ /* 0x001fc40000000114 */
[----:B------:R-:W-:Y:S02]  /*1020*/  DADD R110, R110, -R8 ;  /* 0x000000006e6e7229 */ /* 0x000fe40000000808 */
[----:B------:R-:W-:Y:S02]  /*1030*/  DADD R42, R98, R6 ;  /* 0x00000000622a7229 */ /* 0x000fe40000000006 */
[----:B------:R-:W-:Y:S02]  /*1040*/  DADD R34, R106, -R14 ;  /* 0x000000006a227229 */ /* 0x000fe4000000080e */
[----:B------:R-:W-:Y:S02]  /*1050*/  DFMA R102, R14, 8, R102 ;  /* 0x402000000e66782b */ /* 0x000fe40000000066 */
[--C-:B------:R-:W-:Y:S02]  /*1060*/  DADD R26, R26, R14.reuse ;  /* 0x000000001a1a7229 */ /* 0x100fe4000000000e */
[----:B------:R-:W-:-:S02]  /*1070*/  DADD R36, R36, R14 ;  /* 0x0000000024247229 */ /* 0x000fc4000000000e */
[----:B------:R-:W-:Y:S02]  /*1080*/  DADD R14, R40, -R10 ;  /* 0x00000000280e7229 */ /* 0x000fe4000000080a */
[----:B------:R-:W-:Y:S02]  /*1090*/  DFMA R40, R38, R38, R38 ;  /* 0x000000262628722b */ /* 0x000fe40000000026 */
[----:B------:R-:W-:Y:S02]  /*10a0*/  DADD R106, R30, R10 ;  /* 0x000000001e6a7229 */ /* 0x000fe4000000000a */
[----:B------:R-:W-:Y:S02]  /*10b0*/  DADD R38, R110, -R6 ;  /* 0x000000006e267229 */ /* 0x000fe40000000806 */
[----:B------:R-:W-:Y:S02]  /*10c0*/  DADD R42, R42, -R12 ;  /* 0x000000002a2a7229 */ /* 0x000fe4000000080c */
[----:B------:R-:W-:-:S02]  /*10d0*/  DFMA R98, R10, 8, R102 ;  /* 0x402000000a62782b */ /* 0x000fc40000000066 */
[----:B------:R-:W-:Y:S02]  /*10e0*/  DADD R102, R36, R10 ;  /* 0x0000000024667229 */ /* 0x000fe4000000000a */
[----:B------:R-:W-:Y:S02]  /*10f0*/  DFMA R20, R20, R40, R20 ;  /* 0x000000281414722b */ /* 0x000fe40000000014 */
[----:B------:R-:W-:Y:S02]  /*1100*/  DADD R40, R106, -R24 ;  /* 0x000000006a287229 */ /* 0x000fe40000000818 */
[----:B------:R-:W-:Y:S02]  /*1110*/  DADD R38, R38, R12 ;  /* 0x0000000026267229 */ /* 0x000fe4000000000c */
[----:B------:R-:W-:Y:S02]  /*1120*/  DMUL R36, R42, R42 ;  /* 0x0000002a2a247228 */ /* 0x000fe40000000000 */
[----:B------:R-:W-:-:S02]  /*1130*/  DADD R30, R100, -R10 ;  /* 0x00000000641e7229 */ /* 0x000fc4000000080a */
[--C-:B------:R-:W-:Y:S02]  /*1140*/  DADD R100, R104, R10.reuse ;  /* 0x0000000068647229 */ /* 0x100fe4000000000a */
[----:B------:R-:W-:Y:S02]  /*1150*/  DADD R104, R26, R10 ;  /* 0x000000001a687229 */ /* 0x000fe4000000000a */
[----:B------:R-:W-:Y:S02]  /*1160*/  DMUL R26, R38, R38 ;  /* 0x00000026261a7228 */ /* 0x000fe40000000000 */
[----:B------:R-:W-:Y:S02]  /*1170*/  DFMA R106, R40, R40, R36 ;  /* 0x00000028286a722b */ /* 0x000fe40000000024 */
[--C-:B------:R-:W-:Y:S02]  /*1180*/  DADD R34, R34, R10.reuse ;  /* 0x0000000022227229 */ /* 0x100fe4000000000a */
[----:B------:R-:W-:-:S02]  /*1190*/  DADD R10, R108, -R10 ;  /* 0x000000006c0a7229 */ /* 0x000fc4000000080a */
[----:B------:R-:W-:Y:S02]  /*11a0*/  DFMA R108, -R44, R20, 1 ;  /* 0x3ff000002c6c742b */ /* 0x000fe40000000114 */
[----:B------:R-:W-:Y:S02]  /*11b0*/  DADD R106, R106, R26 ;  /* 0x000000006a6a7229 */ /* 0x000fe4000000001a */
[--C-:B------:R-:W-:Y:S02]  /*11c0*/  DADD R110, R14, R24.reuse ;  /* 0x000000000e6e7229 */ /* 0x100fe40000000018 */
[----:B------:R-:W-:Y:S02]  /*11d0*/  DADD R14, R104, R24 ;  /* 0x00000000680e7229 */ /* 0x000fe40000000018 */
[----:B------:R-:W-:Y:S02]  /*11e0*/  DADD R104, R4, R4 ;  /* 0x0000000004687229 */ /* 0x000fe40000000004 */
[----:B------:R-:W-:-:S02]  /*11f0*/  DADD R102, R102, R24 ;  /* 0x0000000066667229 */ /* 0x000fc40000000018 */
[----:B------:R-:W-:Y:S02]  /*1200*/  DFMA R20, R20, R108, R20 ;  /* 0x0000006c1414722b */ /* 0x000fe40000000014 */
[----:B------:R-:W-:Y:S02]  /*1210*/  DMUL R108, R106, 19 ;  /* 0x403300006a6c7828 */ /* 0x000fe40000000000 */
[--C-:B------:R-:W-:Y:S02]  /*1220*/  DADD R34, R34, -R24.reuse ;  /* 0x0000000022227229 */ /* 0x100fe40000000818 */
[--C-:B------:R-:W-:Y:S02]  /*1230*/  DADD R22, R22, R24.reuse ;  /* 0x0000000016167229 */ /* 0x100fe40000000018 */
[--C-:B------:R-:W-:Y:S02]  /*1240*/  DADD R32, R32, -R24.reuse ;  /* 0x0000000020207229 */ /* 0x100fe40000000818 */
[----:B------:R-:W-:-:S02]  /*1250*/  DADD R30, R30, -R24 ;  /* 0x000000001e1e7229 */ /* 0x000fc40000000818 */
[----:B------:R-:W-:Y:S02]  /*1260*/  DADD R28, R28, R24 ;  /* 0x000000001c1c7229 */ /* 0x000fe40000000018 */
[----:B------:R-:W-:Y:S02]  /*1270*/  DFMA R98, R24, 8, R98 ;  /* 0x402000001862782b */ /* 0x000fe40000000062 */
[--C-:B------:R-:W-:Y:S02]  /*1280*/  DADD R100, R100, R24.reuse ;  /* 0x0000000064647229 */ /* 0x100fe40000000018 */
[----:B------:R-:W-:Y:S02]  /*1290*/  DADD R24, R10, -R24 ;  /* 0x000000000a187229 */ /* 0x000fe40000000818 */
[--C-:B------:R-:W-:Y:S02]  /*12a0*/  DADD R14, R14, -R104.reuse ;  /* 0x000000000e0e7229 */ /* 0x100fe40000000868 */
[----:B------:R-:W-:-:S02]  /*12b0*/  DADD R10, R102, -R104 ;  /* 0x00000000660a7229 */ /* 0x000fc40000000868 */
[--C-:B------:R-:W-:Y:S02]  /*12c0*/  DADD R104, R16, R4.reuse ;  /* 0x0000000010687229 */ /* 0x100fe40000000004 */
[----:B------:R-:W-:Y:S02]  /*12d0*/  DMUL R16, R108, R20 ;  /* 0x000000146c107228 */ /* 0x000fe40000000000 */
[----:B------:R-:W-:Y:S02]  /*12e0*/  DADD R114, R110, -R4 ;  /* 0x000000006e727229 */ /* 0x000fe40000000804 */
[----:B------:R-:W-:Y:S02]  /*12f0*/  DFMA R102, R4, 8, R98 ;  /* 0x402000000466782b */ /* 0x000fe40000000062 */
[--C-:B------:R-:W-:Y:S02]  /*1300*/  DADD R22, R22, R4.reuse ;  /* 0x0000000016167229 */ /* 0x100fe40000000004 */
[----:B------:R-:W-:-:S02]  /*1310*/  DADD R112, R18, R4 ;  /* 0x0000000012707229 */ /* 0x000fc40000000004 */
[----:B------:R-:W-:Y:S02]  /*1320*/  DADD R110, R100, R4 ;  /* 0x00000000646e7229 */ /* 0x000fe40000000004 */
[--C-:B------:R-:W-:Y:S02]  /*1330*/  DADD R98, R4, R8.reuse ;  /* 0x0000000004627229 */ /* 0x100fe40000000008 */
[----:B------:R-:W-:Y:S02]  /*1340*/  DADD R4, R8, R8 ;  /* 0x0000000008047229 */ /* 0x000fe40000000008 */
[----:B------:R-:W-:Y:S02]  /*1350*/  DFMA R116, -R44, R16, R108 ;  /* 0x000000102c74722b */ /* 0x000fe4000000016c */
[----:B------:R-:W-:-:S04]  /*1360*/  DADD R18, R104, -R8 ;  /* 0x0000000068127229 */ /* 0x000fc80000000808 */
[--C-:B------:R-:W-:Y:S02]  /*1370*/  DADD R14, R14, -R4.reuse ;  /* 0x000000000e0e7229 */ /* 0x100fe40000000804 */
[----:B------:R-:W-:Y:S02]  /*1380*/  DADD R10, R10, -R4 ;  /* 0x000000000a0a7229 */ /* 0x000fe40000000804 */
[----:B------:R-:W-:Y:S02]  /*1390*/  DFMA R4, R20, R116, R16 ;  /* 0x000000741404722b */ /* 0x000fe40000000010 */
[--C-:B------:R-:W-:Y:S02]  /*13a0*/  DADD R22, R22, -R8.reuse ;  /* 0x0000000016167229 */ /* 0x100fe40000000808 */
[--C-:B------:R-:W-:Y:S02]  /*13b0*/  DADD R100, R112, -R8.reuse ;  /* 0x0000000070647229 */ /* 0x100fe40000000808 */
[----:B------:R-:W-:-:S02]  /*13c0*/  DADD R104, R114, R8 ;  /* 0x0000000072687229 */ /* 0x000fc40000000008 */
[----:B------:R-:W-:Y:S02]  /*13d0*/  DFMA R102, R8, 8, R102 ;  /* 0x402000000866782b */ /* 0x000fe40000000066 */
[----:B------:R-:W-:Y:S01]  /*13e0*/  DADD R8, R110, R8 ;  /* 0x000000006e087229 */ /* 0x000fe20000000008 */
[----:B------:R-:W-:Y:S01]  /*13f0*/  FFMA R0, RZ, R45, R5 ;  /* 0x0000002dff007223 */ /* 0x000fe20000000005 */
[--C-:B------:R-:W-:Y:S02]  /*1400*/  DADD R18, R18, R6.reuse ;  /* 0x0000000012127229 */ /* 0x100fe40000000006 */
[--C-:B------:R-:W-:Y:S02]  /*1410*/  DADD R110, R98, -R6.reuse ;  /* 0x00000000626e7229 */ /* 0x100fe40000000806 */
[--C-:B------:R-:W-:Y:S01]  /*1420*/  DADD R16, R6, R6.reuse ;  /* 0x0000000006107229 */ /* 0x100fe20000000006 */
[----:B------:R-:W-:Y:S02]  /*1430*/  FSETP.GT.AND P0, PT, |R0|, 1.469367938527859385e-39, PT ;  /* 0x001000000000780b */ /* 0x000fe40003f04200 */
[----:B------:R-:W-:Y:S01]  /*1440*/  FSETP.GEU.AND P1, PT, |R109|, 6.5827683646048100446e-37, PT ;  /* 0x036000006d00780b */ /* 0x000fe20003f2e200 */
[----:B------:R-:W-:-:S02]  /*1450*/  DADD R20, R22, -R6 ;  /* 0x0000000016147229 */ /* 0x000fc40000000806 */
[--C-:B------:R-:W-:Y:S02]  /*1460*/  DADD R104, R104, R6.reuse ;  /* 0x0000000068687229 */ /* 0x100fe40000000006 */
[----:B------:R-:W-:Y:S02]  /*1470*/  DADD R100, R100, R6 ;  /* 0x0000000064647229 */ /* 0x000fe40000000006 */
[----:B------:R-:W-:Y:S02]  /*1480*/  DFMA R102, R6, 8, R102 ;  /* 0x402000000666782b */ /* 0x000fe40000000066 */
[----:B------:R-:W-:Y:S02]  /*1490*/  DADD R22, R18, -R12 ;  /* 0x0000000012167229 */ /* 0x000fe4000000080c */
[----:B------:R-:W-:Y:S02]  /*14a0*/  DADD R8, R8, R6 ;  /* 0x0000000008087229 */ /* 0x000fe40000000006 */
[----:B------:R-:W-:-:S02]  /*14b0*/  DADD R18, R110, -R12 ;  /* 0x000000006e127229 */ /* 0x000fc4000000080c */
[--C-:B------:R-:W-:Y:S02]  /*14c0*/  DADD R6, R14, -R16.reuse ;  /* 0x000000000e067229 */ /* 0x100fe40000000810 */
[----:B------:R-:W-:Y:S02]  /*14d0*/  DADD R98, R10, -R16 ;  /* 0x000000000a627229 */ /* 0x000fe40000000810 */
[--C-:B------:R-:W-:Y:S02]  /*14e0*/  DADD R110, R12, R12.reuse ;  /* 0x000000000c6e7229 */ /* 0x100fe4000000000c */
[--C-:B------:R-:W-:Y:S01]  /*14f0*/  DADD R14, R104, -R12.reuse ;  /* 0x00000000680e7229 */ /* 0x100fe2000000080c */
[----:B------:R-:W-:Y:S01]  /*1500*/  BSSY.RECONVERGENT B1, `(.L_x_100) ;  /* 0x000000e000017945 */ /* 0x000fe20003800200 */
[--C-:B------:R-:W-:Y:S02]  /*1510*/  DADD R20, R20, R12.reuse ;  /* 0x0000000014147229 */ /* 0x100fe4000000000c */
[----:B------:R-:W-:-:S02]  /*1520*/  DADD R16, R100, -R12 ;  /* 0x0000000064107229 */ /* 0x000fc4000000080c */
[----:B------:R-:W-:Y:S02]  /*1530*/  DFMA R104, R12, 8, R102 ;  /* 0x402000000c68782b */ /* 0x000fe40000000066 */
[----:B------:R-:W-:Y:S02]  /*1540*/  DADD R12, R8, R12 ;  /* 0x00000000080c7229 */ /* 0x000fe4000000000c */
[--C-:B------:R-:W-:Y:S02]  /*1550*/  DADD R10, R6, -R110.reuse ;  /* 0x00000000060a7229 */ /* 0x100fe4000000086e */
[----:B------:R-:W-:Y:S01]  /*1560*/  DADD R8, R98, -R110 ;  /* 0x0000000062087229 */ /* 0x000fe2000000086e */
[----:B------:R-:W-:Y:S10]  /*1570*/  @P0 BRA P1, `(.L_x_101) ;  /* 0x0000000000180947 */ /* 0x000ff40000800000 */
[----:B------:R-:W-:Y:S01]  /*1580*/  MOV R100, R44 ;  /* 0x0000002c00647202 */ /* 0x000fe20000000f00 */
[----:B------:R-:W-:Y:S01]  /*1590*/  IMAD.MOV.U32 R101, RZ, RZ, R45 ;  /* 0x000000ffff657224 */ /* 0x000fe200078e002d */
[----:B------:R-:W-:-:S07]  /*15a0*/  MOV R0, 0x15c0 ;  /* 0x000015c000007802 */ /* 0x000fce0000000f00 */
[----:B-1----:R-:W-:Y:S05]  /*15b0*/  CALL.REL.NOINC `($__internal_7_$__cuda_sm20_div_rn_f64_full) ;  /* 0x0000001800607944 */ /* 0x002fea0003c00000 */
[----:B------:R-:W-:Y:S01]  /*15c0*/  MOV R4, R6 ;  /* 0x0000000600047202 */ /* 0x000fe20000000f00 */
[----:B------:R-:W-:-:S07]  /*15d0*/  IMAD.MOV.U32 R5, RZ, RZ, R7 ;  /* 0x000000ffff057224 */ /* 0x000fce00078e0007 */
.L_x_101:
[----:B-1----:R-:W-:Y:S05]  /*15e0*/  BSYNC.RECONVERGENT B1 ;  /* 0x0000000000017941 */ /* 0x002fea0003800200 */
.L_x_100:
[----:B------:R-:W0:Y:S01]  /*15f0*/  MUFU.RCP64H R7, R45 ;  /* 0x0000002d00077308 */ /* 0x000e220000001800 */
[----:B------:R-:W-:Y:S01]  /*1600*/  HFMA2 R6, -RZ, RZ, 0, 5.9604644775390625e-08 ;  /* 0x00000001ff067431 */ /* 0x000fe200000001ff */
[----:B------:R-:W-:Y:S01]  /*1610*/  DMUL R108, R106, -5.5 ;  /* 0xc01600006a6c7828 */ /* 0x000fe20000000000 */
[----:B------:R-:W-:Y:S01]  /*1620*/  BSSY.RECONVERGENT B1, `(.L_x_102) ;  /* 0x0000014000017945 */ /* 0x000fe20003800200 */
[----:B------:R-:W-:-:S08]  /*1630*/  DFMA R4, R44, -11, R4 ;  /* 0xc02600002c04782b */ /* 0x000fd00000000004 */
[----:B------:R-:W-:Y:S01]  /*1640*/  FSETP.GEU.AND P1, PT, |R109|, 6.5827683646048100446e-37, PT ;  /* 0x036000006d00780b */ /* 0x000fe20003f2e200 */
[----:B------:R-:W-:Y:S02]  /*1650*/  DADD R4, -R104, R4 ;  /* 0x0000000068047229 */ /* 0x000fe40000000104 */
[----:B0-----:R-:W-:-:S06]  /*1660*/  DFMA R98, -R44, R6, 1 ;  /* 0x3ff000002c62742b */ /* 0x001fcc0000000106 */
[----:B------:R-:W-:Y:S02]  /*1670*/  DFMA R104, R4, UR42, R104 ;  /* 0x0000002a04687c2b */ /* 0x000fe40008000068 */
[----:B------:R-:W-:-:S08]  /*1680*/  DFMA R98, R98, R98, R98 ;  /* 0x000000626262722b */ /* 0x000fd00000000062 */
[----:B------:R-:W-:-:S08]  /*1690*/  DFMA R98, R6, R98, R6 ;  /* 0x000000620662722b */ /* 0x000fd00000000006 */
[----:B------:R-:W-:-:S08]  /*16a0*/  DFMA R6, -R44, R98, 1 ;  /* 0x3ff000002c06742b */ /* 0x000fd00000000162 */
        /* <DEDUP_REMOVED lines=8> */
[----:B------:R-:W-:Y:S02]  /*1730*/  MOV R101, R45 ;  /* 0x0000002d00657202 */ /* 0x000fe40000000f00 */
[----:B------:R-:W-:-:S07]  /*1740*/  MOV R0, 0x1760 ;  /* 0x0000176000007802 */ /* 0x000fce0000000f00 */
[----:B------:R-:W-:Y:S05]  /*1750*/  CALL.REL.NOINC `($__internal_7_$__cuda_sm20_div_rn_f64_full) ;  /* 0x0000001400f87944 */ /* 0x000fea0003c00000 */
.L_x_103:
[----:B------:R-:W-:Y:S05]  /*1760*/  BSYNC.RECONVERGENT B1 ;  /* 0x0000000000017941 */ /* 0x000fea0003800200 */
.L_x_102:
[----:B------:R-:W0:Y:S01]  /*1770*/  MUFU.RCP64H R99, R45 ;  /* 0x0000002d00637308 */ /* 0x000e220000001800 */
[----:B------:R-:W-:Y:S01]  /*1780*/  IMAD.MOV.U32 R98, RZ, RZ, 0x1 ;  /* 0x00000001ff627424 */ /* 0x000fe200078e00ff */
[----:B------:R-:W-:Y:S01]  /*1790*/  DFMA R6, R44, 3, R6 ;  /* 0x400800002c06782b */ /* 0x000fe20000000006 */
[----:B------:R-:W-:Y:S01]  /*17a0*/  UMOV UR46, 0x55555555 ;  /* 0x55555555002e7882 */ /* 0x000fe20000000000 */
[----:B------:R-:W-:Y:S01]  /*17b0*/  UMOV UR47, 0x3fe55555 ;  /* 0x3fe55555002f7882 */ /* 0x000fe20000000000 */
[----:B------:R-:W-:Y:S01]  /*17c0*/  BSSY.RECONVERGENT B1, `(.L_x_104) ;  /* 0x000001e000017945 */ /* 0x000fe20003800200 */
[----:B------:R-:W-:-:S04]  /*17d0*/  DFMA R102, R38, -UR46, -R20 ;  /* 0x8000002e26667c2b */ /* 0x000fc80008000814 */
[----:B------:R-:W-:-:S04]  /*17e0*/  DADD R6, -R12, R6 ;  /* 0x000000000c067229 */ /* 0x000fc80000000106 */
[----:B------:R-:W-:Y:S02]  /*17f0*/  DFMA R20, R102, UR10, R20 ;  /* 0x0000000a66147c2b */ /* 0x000fe40008000014 */
[----:B0-----:R-:W-:Y:S02]  /*1800*/  DFMA R4, -R44, R98, 1 ;  /* 0x3ff000002c04742b */ /* 0x001fe40000000162 */
[----:B------:R-:W-:-:S06]  /*1810*/  DFMA R12, R6, UR8, R12 ;  /* 0x00000008060c7c2b */ /* 0x000fcc000800000c */
[----:B------:R-:W-:Y:S02]  /*1820*/  DFMA R100, R4, R4, R4 ;  /* 0x000000040464722b */ /* 0x000fe40000000004 */
[----:B------:R-:W-:-:S06]  /*1830*/  DADD R4, R40, R40 ;  /* 0x0000000028047229 */ /* 0x000fcc0000000028 */
[----:B------:R-:W-:Y:S02]  /*1840*/  DFMA R100, R98, R100, R98 ;  /* 0x000000646264722b */ /* 0x000fe40000000062 */
[----:B------:R-:W-:-:S06]  /*1850*/  DFMA R4, R40, R4, -R36 ;  /* 0x000000042804722b */ /* 0x000fcc0000000824 */
[----:B------:R-:W-:Y:S02]  /*1860*/  DFMA R98, -R44, R100, 1 ;  /* 0x3ff000002c62742b */ /* 0x000fe40000000164 */
[----:B------:R-:W-:-:S06]  /*1870*/  DADD R108, -R26, R4 ;  /* 0x000000001a6c7229 */ /* 0x000fcc0000000104 */
[----:B------:R-:W-:-:S04]  /*1880*/  DFMA R100, R100, R98, R100 ;  /* 0x000000626464722b */ /* 0x000fc80000000064 */
[----:B------:R-:W-:-:S04]  /*1890*/  FSETP.GEU.AND P1, PT, |R109|, 6.5827683646048100446e-37, PT ;  /* 0x036000006d00780b */ /* 0x000fc80003f2e200 */
[----:B------:R-:W-:-:S08]  /*18a0*/  DMUL R4, R100, R108 ;  /* 0x0000006c64047228 */ /* 0x000fd00000000000 */
[----:B------:R-:W-:-:S08]  /*18b0*/  DFMA R98, -R44, R4, R108 ;  /* 0x000000042c62722b */ /* 0x000fd0000000016c */
[----:B------:R-:W-:Y:S02]  /*18c0*/  DFMA R4, R100, R98, R4 ;  /* 0x000000626404722b */ /* 0x000fe40000000004 */
[----:B------:R-:W-:Y:S02]  /*18d0*/  DFMA R98, R40, -UR46, -R34 ;  /* 0x8000002e28627c2b */ /* 0x000fe40008000822 */
[----:B------:R-:W-:-:S06]  /*18e0*/  DFMA R100, R42, -UR46, -R22 ;  /* 0x8000002e2a647c2b */ /* 0x000fcc0008000816 */
[----:B------:R-:W-:Y:S01]  /*18f0*/  FFMA R0, RZ, R45, R5 ;  /* 0x0000002dff007223 */ /* 0x000fe20000000005 */
[----:B------:R-:W-:Y:S02]  /*1900*/  DFMA R34, R98, UR10, R34 ;  /* 0x0000000a62227c2b */ /* 0x000fe40008000022 */
[----:B------:R-:W-:Y:S02]  /*1910*/  DFMA R22, R100, UR10, R22 ;  /* 0x0000000a64167c2b */ /* 0x000fe40008000016 */
[----:B------:R-:W-:-:S13]  /*1920*/  FSETP.GT.AND P0, PT, |R0|, 1.469367938527859385e-39, PT ;  /* 0x001000000000780b */ /* 0x000fda0003f04200 */
[----:B------:R-:W-:Y:S05]  /*1930*/  @P0 BRA P1, `(.L_x_105) ;  /* 0x0000000000180947 */ /* 0x000fea0000800000 */
[----:B------:R-:W-:Y:S01]  /*1940*/  MOV R100, R44 ;  /* 0x0000002c00647202 */ /* 0x000fe20000000f00 */
[----:B------:R-:W-:Y:S01]  /*1950*/  IMAD.MOV.U32 R101, RZ, RZ, R45 ;  /* 0x000000ffff657224 */ /* 0x000fe200078e002d */
[----:B------:R-:W-:-:S07]  /*1960*/  MOV R0, 0x1980 ;  /* 0x0000198000007802 */ /* 0x000fce0000000f00 */
[----:B------:R-:W-:Y:S05]  /*1970*/  CALL.REL.NOINC `($__internal_7_$__cuda_sm20_div_rn_f64_full) ;  /* 0x0000001400707944 */ /* 0x000fea0003c00000 */
[----:B------:R-:W-:Y:S01]  /*1980*/  MOV R4, R6 ;  /* 0x0000000600047202 */ /* 0x000fe20000000f00 */
[----:B------:R-:W-:-:S07]  /*1990*/  IMAD.MOV.U32 R5, RZ, RZ, R7 ;  /* 0x000000ffff057224 */ /* 0x000fce00078e0007 */
.L_x_105:
[----:B------:R-:W-:Y:S05]  /*19a0*/  BSYNC.RECONVERGENT B1 ;  /* 0x0000000000017941 */ /* 0x000fea0003800200 */
.L_x_104:
[----:B------:R-:W0:Y:S01]  /*19b0*/  MUFU.RCP64H R7, R45 ;  /* 0x0000002d00077308 */ /* 0x000e220000001800 */
[----:B------:R-:W-:Y:S01]  /*19c0*/  HFMA2 R6, -RZ, RZ, 0, 5.9604644775390625e-08 ;  /* 0x00000001ff067431 */ /* 0x000fe200000001ff */
        /* <DEDUP_REMOVED lines=18> */
[----:B------:R-:W-:Y:S01]  /*1af0*/  IMAD.MOV.U32 R100, RZ, RZ, R44 ;  /* 0x000000ffff647224 */ /* 0x000fe200078e002c */
[----:B------:R-:W-:Y:S02]  /*1b00*/  MOV R101, R45 ;  /* 0x0000002d00657202 */ /* 0x000fe40000000f00 */
[----:B------:R-:W-:-:S07]  /*1b10*/  MOV R0, 0x1b30 ;  /* 0x00001b3000007802 */ /* 0x000fce0000000f00 */
[----:B------:R-:W-:Y:S05]  /*1b20*/  CALL.REL.NOINC `($__internal_7_$__cuda_sm20_div_rn_f64_full) ;  /* 0x0000001400047944 */ /* 0x000fea0003c00000 */
.L_x_107:
[----:B------:R-:W-:Y:S05]  /*1b30*/  BSYNC.RECONVERGENT B1 ;  /* 0x0000000000017941 */ /* 0x000fea0003800200 */
.L_x_106:
[----:B------:R-:W0:Y:S01]  /*1b40*/  MUFU.RCP64H R5, R45 ;  /* 0x0000002d00057308 */ /* 0x000e220000001800 */
[----:B------:R-:W-:Y:S01]  /*1b50*/  IMAD.MOV.U32 R4, RZ, RZ, 0x1 ;  /* 0x00000001ff047424 */ /* 0x000fe200078e00ff */
[----:B------:R-:W-:Y:S01]  /*1b60*/  DMUL R108, R40, R42 ;  /* 0x0000002a286c7228 */ /* 0x000fe20000000000 */
        /* <DEDUP_REMOVED lines=23> */
.L_x_109:
[----:B------:R-:W-:Y:S05]  /*1ce0*/  BSYNC.RECONVERGENT B1 ;  /* 0x0000000000017941 */ /* 0x000fea0003800200 */
.L_x_108:
[----:B------:R-:W0:Y:S01]  /*1cf0*/  MUFU.RCP64H R7, R45 ;  /* 0x0000002d00077308 */ /* 0x000e220000001800 */
[----:B------:R-:W-:Y:S01]  /*1d00*/  HFMA2 R6, -RZ, RZ, 0, 5.9604644775390625e-08 ;  /* 0x00000001ff067431 */ /* 0x000fe200000001ff */
[----:B------:R-:W-:Y:S01]  /*1d10*/  DMUL R108, R42, R38 ;  /* 0x000000262a6c7228 */ /* 0x000fe20000000000 */
[----:B------:R-:W-:Y:S01]  /*1d20*/  BSSY.RECONVERGENT B1, `(.L_x_110) ;  /* 0x0000013000017945 */ /* 0x000fe20003800200 */
[----:B------:R-:W-:-:S08]  /*1d30*/  DADD R4, -R46, R4 ;  /* 0x000000002e047229 */ /* 0x000fd00000000104 */
[----:B------:R-:W-:Y:S01]  /*1d40*/  FSETP.GEU.AND P1, PT, |R109|, 6.5827683646048100446e-37, PT ;  /* 0x036000006d00780b */ /* 0x000fe20003f2e200 */
[----:B------:R-:W-:Y:S02]  /*1d50*/  DFMA R46, R4, UR42, R46 ;  /* 0x0000002a042e7c2b */ /* 0x000fe4000800002e */
[----:B0-----:R-:W-:-:S08]  /*1d60*/  DFMA R26, -R44, R6, 1 ;  /* 0x3ff000002c1a742b */ /* 0x001fd00000000106 */
        /* <DEDUP_REMOVED lines=14> */
.L_x_111:
[----:B------:R-:W-:Y:S05]  /*1e50*/  BSYNC.RECONVERGENT B1 ;  /* 0x0000000000017941 */ /* 0x000fea0003800200 */
.L_x_110:
[----:B------:R-:W0:Y:S01]  /*1e60*/  MUFU.RCP64H R5, R45 ;  /* 0x0000002d00057308 */ /* 0x000e220000001800 */
[----:B------:R-:W-:Y:S01]  /*1e70*/  IMAD.MOV.U32 R4, RZ, RZ, 0x1 ;  /* 0x00000001ff047424 */ /* 0x000fe200078e00ff */
        /* <DEDUP_REMOVED lines=22> */
.L_x_113:
[----:B------:R-:W-:Y:S05]  /*1fe0*/  BSYNC.RECONVERGENT B1 ;  /* 0x0000000000017941 */ /* 0x000fea0003800200 */
.L_x_112:
[----:B------:R-:W-:-:S08]  /*1ff0*/  DMUL R44, R44, UR16 ;  /* 0x000000102c2c7c28 */ /* 0x000fd00008000000 */
[----:B------:R-:W-:-:S08]  /*2000*/  DFMA R6, -R104, UR18, R44 ;  /* 0x0000001268067c2b */ /* 0x000fd0000800012c */
[----:B------:R-:W-:Y:S02]  /*2010*/  DFMA R98, R12, UR20, R6 ;  /* 0x000000140c627c2b */ /* 0x000fe40008000006 */
[----:B------:R-:W-:Y:S01]  /*2020*/  DFMA R26, -R104, UR22, R44 ;  /* 0x00000016681a7c2b */ /* 0x000fe2000800012c */
[----:B------:R-:W0:Y:S04]  /*2030*/  LDC.64 R6, c[0x0][0x388] ;  /* 0x0000e200ff067b82 */ /* 0x000e280000000a00 */
[----:B------:R1:W-:Y:S04]  /*2040*/  STG.E.64 desc[UR40][R48.64], R98 ;  /* 0x0000006230007986 */ /* 0x0003e8000c101b28 */
[----:B------:R-:W0:Y:S01]  /*2050*/  LDG.E R83, desc[UR40][R82.64] ;  /* 0x0000002852537981 */ /* 0x000e22000c1e1900 */
[----:B------:R-:W-:Y:S01]  /*2060*/  DADD R36, R40, -R34 ;  /* 0x0000000028247229 */ /* 0x000fe20000000822 */
[----:B------:R-:W-:Y:S01]  /*2070*/  UMOV UR46, 0x9999999a ;  /* 0x9999999a002e7882 */ /* 0x000fe20000000000 */
[----:B------:R-:W-:Y:S01]  /*2080*/  DFMA R26, -R12, UR24, R26 ;  /* 0x000000180c1a7c2b */ /* 0x000fe2000800011a */
[----:B------:R-:W-:Y:S01]  /*2090*/  UMOV UR47, 0x3fb99999 ;  /* 0x3fb99999002f7882 */ /* 0x000fe20000000000 */
[----:B------:R-:W-:-:S06]  /*20a0*/  DADD R100, R10, -R8 ;  /* 0x000000000a647229 */ /* 0x000fcc0000000808 */
[----:B------:R-:W-:-:S08]  /*20b0*/  DFMA R36, R36, UR46, R26 ;  /* 0x0000002e24247c2b */ /* 0x000fd0000800001a */
[----:B------:R-:W-:Y:S01]  /*20c0*/  DFMA R102, R100, UR26, R36 ;  /* 0x0000001a64667c2b */ /* 0x000fe20008000024 */
[----:B------:R-:W-:Y:S01]  /*20d0*/  MOV R36, 0x47044b69 ;  /* 0x47044b6900247802 */ /* 0x000fe20000000f00 */
[----:B------:R-:W-:-:S06]  /*20e0*/  IMAD.MOV.U32 R37, RZ, RZ, 0x3fc55555 ;  /* 0x3fc55555ff257424 */ /* 0x000fcc00078e00ff */
[----:B------:R-:W-:Y:S01]  /*20f0*/  DFMA R102, R36, UR12, R102 ;  /* 0x0000000c24667c2b */ /* 0x000fe20008000066 */
[----:B0-----:R-:W-:-:S06]  /*2100*/  IMAD.WIDE R82, R83, 0x8, R6 ;  /* 0x0000000853527825 */ /* 0x001fcc00078e0206 */
[----:B------:R0:W-:Y:S04]  /*2110*/  STG.E.64 desc[UR40][R82.64], R102 ;  /* 0x0000006652007986 */ /* 0x0001e8000c101b28 */
[----:B------:R-:W2:Y:S01]  /*2120*/  LDG.E R85, desc[UR40][R84.64] ;  /* 0x0000002854557981 */ /* 0x000ea2000c1e1900 */
[----:B-1----:R-:W-:-:S08]  /*2130*/  DADD R48, -R40, R34 ;  /* 0x0000000028307229 */ /* 0x002fd00000000122 */
[----:B------:R-:W-:-:S08]  /*2140*/  DFMA R48, R48, UR46, R26 ;  /* 0x0000002e30307c2b */ /* 0x000fd0000800001a */
[----:B------:R-:W-:-:S08]  /*2150*/  DFMA R48, R100, UR26, R48 ;  /* 0x0000001a64307c2b */ /* 0x000fd00008000030 */
[----:B------:R-:W-:Y:S02]  /*2160*/  DFMA R98, R36, -UR12, R48 ;  /* 0x8000000c24627c2b */ /* 0x000fe40008000030 */
[----:B------:R-:W-:Y:S01]  /*2170*/  DADD R106, R42, -R22 ;  /* 0x000000002a6a7229 */ /* 0x000fe20000000816 */
[----:B--2---:R-:W-:-:S05]  /*2180*/  IMAD.WIDE R100, R85, 0x8, R6 ;  /* 0x0000000855647825 */ /* 0x004fca00078e0206 */
[----:B------:R1:W-:Y:S04]  /*2190*/  STG.E.64 desc[UR40][R100.64], R98 ;  /* 0x0000006264007986 */ /* 0x0003e8000c101b28 */
[----:B------:R-:W2:Y:S01]  /*21a0*/  LDG.E R79, desc[UR40][R78.64] ;  /* 0x000000284e4f7981 */ /* 0x000ea2000c1e1900 */
[----:B------:R-:W-:Y:S02]  /*21b0*/  DADD R48, -R10, R8 ;  /* 0x000000000a307229 */ /* 0x000fe40000000108 */
[----:B------:R-:W-:Y:S02]  /*21c0*/  DFMA R106, R106, UR46, R26 ;  /* 0x0000002e6a6a7c2b */ /* 0x000fe4000800001a */
[----:B0-----:R-:W-:-:S06]  /*21d0*/  DADD R82, R32, -R24 ;  /* 0x0000000020527229 */ /* 0x001fcc0000000818 */
[----:B------:R-:W-:-:S08]  /*21e0*/  DFMA R106, R48, UR28, R106 ;  /* 0x0000001c306a7c2b */ /* 0x000fd0000800006a */
[----:B------:R-:W-:-:S08]  /*21f0*/  DFMA R106, R82, UR30, R106 ;  /* 0x0000001e526a7c2b */ /* 0x000fd0000800006a */
[----:B------:R-:W-:Y:S01]  /*2200*/  DFMA R106, R36, UR14, R106 ;  /* 0x0000000e246a7c2b */ /* 0x000fe2000800006a */
[----:B--2---:R-:W-:-:S06]  /*2210*/  IMAD.WIDE R84, R79, 0x8, R6 ;  /* 0x000000084f547825 */ /* 0x004fcc00078e0206 */
[----:B------:R0:W-:Y:S04]  /*2220*/  STG.E.64 desc[UR40][R84.64], R106 ;  /* 0x0000006a54007986 */ /* 0x0001e8000c101b28 */
[----:B------:R-:W2:Y:S01]  /*2230*/  LDG.E R81, desc[UR40][R80.64] ;  /* 0x0000002850517981 */ /* 0x000ea2000c1e1900 */
[----:B------:R-:W-:-:S08]  /*2240*/  DADD R78, -R42, R22 ;  /* 0x000000002a4e7229 */ /* 0x000fd00000000116 */
[----:B------:R-:W-:-:S08]  /*2250*/  DFMA R78, R78, UR46, R26 ;  /* 0x0000002e4e4e7c2b */ /* 0x000fd0000800001a */
[----:B------:R-:W-:-:S08]  /*2260*/  DFMA R78, R48, UR28, R78 ;  /* 0x0000001c304e7c2b */ /* 0x000fd0000800004e */
[----:B------:R-:W-:-:S08]  /*2270*/  DFMA R78, R82, UR30, R78 ;  /* 0x0000001e524e7c2b */ /* 0x000fd0000800004e */
[----:B------:R-:W-:Y:S01]  /*2280*/  DFMA R78, R36, -UR14, R78 ;  /* 0x8000000e244e7c2b */ /* 0x000fe2000800004e */
[----:B--2---:R-:W-:-:S06]  /*2290*/  IMAD.WIDE R82, R81, 0x8, R6 ;  /* 0x0000000851527825 */ /* 0x004fcc00078e0206 */
[----:B------:R2:W-:Y:S04]  /*22a0*/  STG.E.64 desc[UR40][R82.64], R78 ;  /* 0x0000004e52007986 */ /* 0x0005e8000c101b28 */
[----:B------:R-:W0:Y:S01]  /*22b0*/  LDG.E R75, desc[UR40][R74.64] ;  /* 0x000000284a4b7981 */ /* 0x000e22000c1e1900 */
[----:B-1----:R-:W-:Y:S02]  /*22c0*/  DADD R98, R38, -R20 ;  /* 0x0000000026627229 */ /* 0x002fe40000000814 */
[----:B------:R-:W-:-:S06]  /*22d0*/  DADD R80, -R32, R24 ;  /* 0x0000000020507229 */ /* 0x000fcc0000000118 */
[----:B------:R-:W-:-:S08]  /*22e0*/  DFMA R98, R98, UR46, R26 ;  /* 0x0000002e62627c2b */ /* 0x000fd0000800001a */
[----:B------:R-:W-:-:S08]  /*22f0*/  DFMA R98, R48, UR28, R98 ;  /* 0x0000001c30627c2b */ /* 0x000fd00008000062 */
[----:B------:R-:W-:-:S08]  /*2300*/  DFMA R98, R80, UR30, R98 ;  /* 0x0000001e50627c2b */ /* 0x000fd00008000062 */
[----:B------:R-:W-:Y:S01]  /*2310*/  DFMA R98, R36, UR44, R98 ;  /* 0x0000002c24627c2b */ /* 0x000fe20008000062 */
[----:B0-----:R-:W-:-:S06]  /*2320*/  IMAD.WIDE R84, R75, 0x8, R6 ;  /* 0x000000084b547825 */ /* 0x001fcc00078e0206 */
[----:B------:R-:W-:Y:S04]  /*2330*/  STG.E.64 desc[UR40][R84.64], R98 ;  /* 0x0000006254007986 */ /* 0x000fe8000c101b28 */
[----:B------:R-:W3:Y:S01]  /*2340*/  LDG.E R77, desc[UR40][R76.64] ;  /* 0x000000284c4d7981 */ /* 0x000ee2000c1e1900 */
[----:B--2---:R-:W-:-:S08]  /*2350*/  DADD R78, -R38, R20 ;  /* 0x00000000264e7229 */ /* 0x004fd00000000114 */
[----:B------:R-:W-:-:S08]  /*2360*/  DFMA R78, R78, UR46, R26 ;  /* 0x0000002e4e4e7c2b */ /* 0x000fd0000800001a */
[----:B------:R-:W-:-:S08]  /*2370*/  DFMA R78, R48, UR28, R78 ;  /* 0x0000001c304e7c2b */ /* 0x000fd0000800004e */
[----:B------:R-:W-:-:S08]  /*2380*/  DFMA R78, R80, UR30, R78 ;  /* 0x0000001e504e7c2b */ /* 0x000fd0000800004e */
[----:B------:R-:W-:Y:S02]  /*2390*/  DFMA R78, R36, -UR44, R78 ;  /* 0x8000002c244e7c2b */ /* 0x000fe4000800004e */
[----:B------:R-:W-:Y:S02]  /*23a0*/  DFMA R44, R104, UR32, R44 ;  /* 0x00000020682c7c2b */ /* 0x000fe4000800002c */
[----:B------:R-:W-:-:S06]  /*23b0*/  DADD R36, R40, R42 ;  /* 0x0000000028247229 */ /* 0x000fcc000000002a */
[----:B------:R-:W-:Y:S02]  /*23c0*/  DFMA R12, R12, UR34, R44 ;  /* 0x000000220c0c7c2b */ /* 0x000fe4000800002c */
[----:B------:R-:W-:-:S06]  /*23d0*/  DADD R48, R34, R22 ;  /* 0x0000000022307229 */ /* 0x000fcc0000000016 */
[----:B------:R-:W-:Y:S01]  /*23e0*/  DFMA R44, R36, UR46, R12 ;  /* 0x0000002e242c7c2b */ /* 0x000fe2000800000c */
[----:B------:R-:W-:Y:S01]  /*23f0*/  UMOV UR50, 0x9999999a ;  /* 0x9999999a00327882 */ /* 0x000fe20000000000 */
[----:B------:R-:W-:Y:S01]  /*2400*/  UMOV UR51, 0x3f999999 ;  /* 0x3f99999900337882 */ /* 0x000fe20000000000 */
[----:B---3--:R-:W-:-:S05]  /*2410*/  IMAD.WIDE R26, R77, 0x8, R6 ;  /* 0x000000084d1a7825 */ /* 0x008fca00078e0206 */
[----:B------:R0:W-:Y:S04]  /*2420*/  STG.E.64 desc[UR40][R26.64], R78 ;  /* 0x0000004e1a007986 */ /* 0x0001e8000c101b28 */
[----:B------:R-:W2:Y:S01]  /*2430*/  LDG.E R71, desc[UR40][R70.64] ;  /* 0x0000002846477981 */ /* 0x000ea2000c1e1900 */
[----:B------:R-:W-:Y:S01]  /*2440*/  DFMA R44, R48, UR50, R44 ;  /* 0x00000032302c7c2b */ /* 0x000fe2000800002c */
[----:B------:R-:W-:Y:S01]  /*2450*/  UMOV UR52, 0x5551ab15 ;  /* 0x5551ab1500347882 */ /* 0x000fe20000000000 */
[----:B------:R-:W-:Y:S01]  /*2460*/  DFMA R28, -R28, UR10, R28 ;  /* 0x0000000a1c1c7c2b */ /* 0x000fe2000800011c */
[----:B------:R-:W-:Y:S01]  /*2470*/  UMOV UR53, 0x3fb55555 ;  /* 0x3fb5555500357882 */ /* 0x000fe20000000000 */
[----:B------:R-:W-:-:S04]  /*2480*/  DFMA R16, -R16, UR10, R16 ;  /* 0x0000000a10107c2b */ /* 0x000fc80008000110 */
[----:B------:R-:W-:-:S04]  /*2490*/  DFMA R44, R10, UR28, R44 ;  /* 0x0000001c0a2c7c2b */ /* 0x000fc8000800002c */
[----:B0-----:R-:W-:-:S04]  /*24a0*/  DADD R26, R28, -R16 ;  /* 0x000000001c1a7229 */ /* 0x001fc80000000810 */
[----:B------:R-:W-:-:S08]  /*24b0*/  DFMA R44, R8, UR36, R44 ;  /* 0x00000024082c7c2b */ /* 0x000fd0000800002c */
[----:B------:R-:W-:-:S08]  /*24c0*/  DFMA R44, R32, UR30, R44 ;  /* 0x0000001e202c7c2b */ /* 0x000fd0000800002c */
[----:B------:R-:W-:-:S08]  /*24d0*/  DFMA R44, R24, UR38, R44 ;  /* 0x00000026182c7c2b */ /* 0x000fd0000800002c */
[----:B------:R-:W-:-:S08]  /*24e0*/  DFMA R44, R46, 0.25, R44 ;  /* 0x3fd000002e2c782b */ /* 0x000fd0000000002c */
[----:B------:R-:W-:-:S08]  /*24f0*/  DFMA R26, R26, 0.125, R44 ;  /* 0x3fc000001a1a782b */ /* 0x000fd0000000002c */
[----:B------:R-:W-:Y:S01]  /*2500*/  DFMA R26, R92, UR52, R26 ;  /* 0x000000345c1a7c2b */ /* 0x000fe2000800001a */
[----:B------:R-:W-:Y:S01]  /*2510*/  UMOV UR54, 0x9999999a ;  /* 0x9999999a00367882 */ /* 0x000fe20000000000 */
[----:B------:R-:W-:Y:S01]  /*2520*/  UMOV UR55, 0x3fb99999 ;  /* 0x3fb9999900377882 */ /* 0x000fe20000000000 */
[----:B--2---:R-:W-:-:S05]  /*2530*/  IMAD.WIDE R44, R71, 0x8, R6 ;  /* 0x00000008472c7825 */ /* 0x004fca00078e0206 */
[----:B------:R0:W-:Y:S04]  /*2540*/  STG.E.64 desc[UR40][R44.64], R26 ;  /* 0x0000001a2c007986 */ /* 0x0001e8000c101b28 */
[----:B------:R-:W2:Y:S01]  /*2550*/  LDG.E R73, desc[UR40][R72.64] ;  /* 0x0000002848497981 */ /* 0x000ea2000c1e1900 */
[----:B------:R-:W-:Y:S01]  /*2560*/  DFMA R36, R36, -UR54, R12 ;  /* 0x8000003624247c2b */ /* 0x000fe2000800000c */
[----:B------:R-:W-:Y:S01]  /*2570*/  UMOV UR56, 0x9999999a ;  /* 0x9999999a00387882 */ /* 0x000fe20000000000 */
[----:B------:R-:W-:Y:S01]  /*2580*/  UMOV UR57, 0x3f999999 ;  /* 0x3f99999900397882 */ /* 0x000fe20000000000 */
[----:B------:R-:W-:Y:S01]  /*2590*/  UMOV UR58, 0x5551ab15 ;  /* 0x5551ab15003a7882 */ /* 0x000fe20000000000 */
[----:B------:R-:W-:-:S04]  /*25a0*/  UMOV UR59, 0x3fb55555 ;  /* 0x3fb55555003b7882 */ /* 0x000fc80000000000 */
[----:B------:R-:W-:Y:S02]  /*25b0*/  DFMA R36, R48, -UR56, R36 ;  /* 0x8000003830247c2b */ /* 0x000fe40008000024 */
[----:B------:R-:W-:-:S06]  /*25c0*/  DADD R48, -R28, R16 ;  /* 0x000000001c307229 */ /* 0x000fcc0000000110 */
[----:B------:R-:W-:-:S08]  /*25d0*/  DFMA R36, R10, UR28, R36 ;  /* 0x0000001c0a247c2b */ /* 0x000fd00008000024 */
[----:B------:R-:W-:-:S08]  /*25e0*/  DFMA R36, R8, UR36, R36 ;  /* 0x0000002408247c2b */ /* 0x000fd00008000024 */
[----:B------:R-:W-:-:S08]  /*25f0*/  DFMA R36, R32, UR30, R36 ;  /* 0x0000001e20247c2b */ /* 0x000fd00008000024 */
[----:B------:R-:W-:-:S08]  /*2600*/  DFMA R36, R24, UR38, R36 ;  /* 0x0000002618247c2b */ /* 0x000fd00008000024 */
[----:B------:R-:W-:-:S08]  /*2610*/  DFMA R36, R46, 0.25, R36 ;  /* 0x3fd000002e24782b */ /* 0x000fd00000000024 */
[----:B------:R-:W-:-:S08]  /*2620*/  DFMA R36, R48, 0.125, R36 ;  /* 0x3fc000003024782b */ /* 0x000fd00000000024 */
[----:B------:R-:W-:Y:S02]  /*2630*/  DFMA R36, R92, -UR58, R36 ;  /* 0x8000003a5c247c2b */ /* 0x000fe40008000024 */
[----:B0-----:R-:W-:Y:S01]  /*2640*/  DADD R44, R40, -R42 ;  /* 0x00000000282c7229 */ /* 0x001fe2000000082a */
[----:B--2---:R-:W-:-:S05]  /*2650*/  IMAD.WIDE R26, R73, 0x8, R6 ;  /* 0x00000008491a7825 */ /* 0x004fca00078e0206 */
[----:B------:R0:W-:Y:S04]  /*2660*/  STG.E.64 desc[UR40][R26.64], R36 ;  /* 0x000000241a007986 */ /* 0x0001e8000c101b28 */
[----:B------:R-:W0:Y:S01]  /*2670*/  LDG.E R67, desc[UR40][R66.64] ;  /* 0x0000002842437981 */ /* 0x000e22000c1e1900 */
[----:B------:R-:W-:Y:S02]  /*2680*/  DADD R48, R34, -R22 ;  /* 0x0000000022307229 */ /* 0x000fe40000000816 */
[----:B------:R-:W-:-:S08]  /*2690*/  DFMA R44, R44, UR46, R12 ;  /* 0x0000002e2c2c7c2b */ /* 0x000fd0000800000c */
[----:B------:R-:W-:Y:S02]  /*26a0*/  DFMA R44, R48, UR50, R44 ;  /* 0x00000032302c7c2b */ /* 0x000fe4000800002c */
[----:B------:R-:W-:-:S06]  /*26b0*/  DADD R48, R28, R16 ;  /* 0x000000001c307229 */ /* 0x000fcc0000000010 */
[----:B------:R-:W-:-:S08]  /*26c0*/  DFMA R44, R10, UR28, R44 ;  /* 0x0000001c0a2c7c2b */ /* 0x000fd0000800002c */
[----:B------:R-:W-:-:S08]  /*26d0*/  DFMA R44, R8, UR36, R44 ;  /* 0x00000024082c7c2b */ /* 0x000fd0000800002c */
[----:B------:R-:W-:-:S08]  /*26e0*/  DFMA R44, R32, UR30, R44 ;  /* 0x0000001e202c7c2b */ /* 0x000fd0000800002c */
[----:B------:R-:W-:-:S08]  /*26f0*/  DFMA R44, R24, UR38, R44 ;  /* 0x00000026182c7c2b */ /* 0x000fd0000800002c */
[----:B------:R-:W-:-:S08]  /*2700*/  DFMA R44, R46, -0.25, R44 ;  /* 0xbfd000002e2c782b */ /* 0x000fd0000000002c */
[----:B------:R-:W-:-:S08]  /*2710*/  DFMA R44, R48, 0.125, R44 ;  /* 0x3fc00000302c782b */ /* 0x000fd0000000002c */
[----:B------:R-:W-:Y:S01]  /*2720*/  DFMA R44, R90, UR52, R44 ;  /* 0x000000345a2c7c2b */ /* 0x000fe2000800002c */
[----:B0-----:R-:W-:-:S06]  /*2730*/  IMAD.WIDE R26, R67, 0x8, R6 ;  /* 0x00000008431a7825 */ /* 0x001fcc00078e0206 */
[----:B------:R0:W-:Y:S04]  /*2740*/  STG.E.64 desc[UR40][R26.64], R44 ;  /* 0x0000002c1a007986 */ /* 0x0001e8000c101b28 */
[----:B------:R-:W0:Y:S01]  /*2750*/  LDG.E R69, desc[UR40][R68.64] ;  /* 0x0000002844457981 */ /* 0x000e22000c1e1900 */
[----:B------:R-:W-:Y:S02]  /*2760*/  DADD R36, -R40, R42 ;  /* 0x0000000028247229 */ /* 0x000fe4000000012a */
[----:B------:R-:W-:-:S06]  /*2770*/  DADD R66, -R34, R22 ;  /* 0x0000000022427229 */ /* 0x000fcc0000000116 */
[----:B------:R-:W-:-:S08]  /*2780*/  DFMA R36, R36, UR46, R12 ;  /* 0x0000002e24247c2b */ /* 0x000fd0000800000c */
[----:B------:R-:W-:-:S08]  /*2790*/  DFMA R36, R66, UR50, R36 ;  /* 0x0000003242247c2b */ /* 0x000fd00008000024 */
[----:B------:R-:W-:-:S08]  /*27a0*/  DFMA R36, R10, UR28, R36 ;  /* 0x0000001c0a247c2b */ /* 0x000fd00008000024 */
[----:B------:R-:W-:-:S08]  /*27b0*/  DFMA R36, R8, UR36, R36 ;  /* 0x0000002408247c2b */ /* 0x000fd00008000024 */
[----:B------:R-:W-:-:S08]  /*27c0*/  DFMA R36, R32, UR30, R36 ;  /* 0x0000001e20247c2b */ /* 0x000fd00008000024 */
[----:B------:R-:W-:-:S08]  /*27d0*/  DFMA R36, R24, UR38, R36 ;  /* 0x0000002618247c2b */ /* 0x000fd00008000024 */
[----:B------:R-:W-:-:S08]  /*27e0*/  DFMA R36, R46, -0.25, R36 ;  /* 0xbfd000002e24782b */ /* 0x000fd00000000024 */
[----:B------:R-:W-:-:S08]  /*27f0*/  DFMA R36, R48, -0.125, R36 ;  /* 0xbfc000003024782b */ /* 0x000fd00000000024 */
[----:B------:R-:W-:Y:S01]  /*2800*/  DFMA R36, R90, -UR58, R36 ;  /* 0x8000003a5a247c2b */ /* 0x000fe20008000024 */
[----:B0-----:R-:W-:-:S06]  /*2810*/  IMAD.WIDE R26, R69, 0x8, R6 ;  /* 0x00000008451a7825 */ /* 0x001fcc00078e0206 */
[----:B------:R0:W-:Y:S04]  /*2820*/  STG.E.64 desc[UR40][R26.64], R36 ;  /* 0x000000241a007986 */ /* 0x0001e8000c101b28 */
[----:B------:R-:W0:Y:S01]  /*2830*/  LDG.E R63, desc[UR40][R62.64] ;  /* 0x000000283e3f7981 */ /* 0x000e22000c1e1900 */
[----:B------:R-:W-:Y:S02]  /*2840*/  DADD R44, R40, R38 ;  /* 0x00000000282c7229 */ /* 0x000fe40000000026 */
[----:B------:R-:W-:Y:S02]  /*2850*/  DADD R48, R34, R20 ;  /* 0x0000000022307229 */ /* 0x000fe40000000014 */
[----:B------:R-:W-:Y:S02]  /*2860*/  DADD R4, -R30, R4 ;  /* 0x000000001e047229 */ /* 0x000fe40000000104 */
[----:B------:R-:W-:-:S02]  /*2870*/  DFMA R14, -R14, UR10, R14 ;  /* 0x0000000a0e0e7c2b */ /* 0x000fc4000800010e */
[----:B------:R-:W-:-:S04]  /*2880*/  DFMA R46, R44, UR46, R12 ;  /* 0x0000002e2c2e7c2b */ /* 0x000fc8000800000c */
[----:B------:R-:W-:Y:S02]  /*2890*/  DFMA R30, R4, UR8, R30 ;  /* 0x00000008041e7c2b */ /* 0x000fe4000800001e */
[----:B------:R-:W-:Y:S02]  /*28a0*/  DADD R4, -R28, R14 ;  /* 0x000000001c047229 */ /* 0x000fe4000000010e */
[----:B------:R-:W-:-:S08]  /*28b0*/  DFMA R46, R48, UR50, R46 ;  /* 0x00000032302e7c2b */ /* 0x000fd0000800002e */
[----:B------:R-:W-:-:S08]  /*28c0*/  DFMA R46, R10, UR28, R46 ;  /* 0x0000001c0a2e7c2b */ /* 0x000fd0000800002e */
[----:B------:R-:W-:-:S08]  /*28d0*/  DFMA R46, R8, UR36, R46 ;  /* 0x00000024082e7c2b */ /* 0x000fd0000800002e */
[----:B------:R-:W-:-:S08]  /*28e0*/  DFMA R46, -R32, UR30, R46 ;  /* 0x0000001e202e7c2b */ /* 0x000fd0000800012e */
[----:B------:R-:W-:-:S08]  /*28f0*/  DFMA R46, -R24, UR38, R46 ;  /* 0x00000026182e7c2b */ /* 0x000fd0000800012e */
[----:B------:R-:W-:-:S08]  /*2900*/  DFMA R46, R30, 0.25, R46 ;  /* 0x3fd000001e2e782b */ /* 0x000fd0000000002e */
[----:B------:R-:W-:-:S08]  /*2910*/  DFMA R4, R4, 0.125, R46 ;  /* 0x3fc000000404782b */ /* 0x000fd0000000002e */
[----:B------:R-:W-:Y:S01]  /*2920*/  DFMA R4, R96, UR52, R4 ;  /* 0x0000003460047c2b */ /* 0x000fe20008000004 */
[----:B0-----:R-:W-:-:S06]  /*2930*/  IMAD.WIDE R26, R63, 0x8, R6 ;  /* 0x000000083f1a7825 */ /* 0x001fcc00078e0206 */
[----:B------:R0:W-:Y:S04]  /*2940*/  STG.E.64 desc[UR40][R26.64], R4 ;  /* 0x000000041a007986 */ /* 0x0001e8000c101b28 */
[----:B------:R-:W2:Y:S01]  /*2950*/  LDG.E R65, desc[UR40][R64.64] ;  /* 0x0000002840417981 */ /* 0x000ea2000c1e1900 */
[----:B------:R-:W-:Y:S02]  /*2960*/  DFMA R44, R44, -UR54, R12 ;  /* 0x800000362c2c7c2b */ /* 0x000fe4000800000c */
[----:B------:R-:W-:-:S06]  /*2970*/  DADD R36, R28, -R14 ;  /* 0x000000001c247229 */ /* 0x000fcc000000080e */
[----:B------:R-:W-:-:S08]  /*2980*/  DFMA R44, R48, -UR56, R44 ;  /* 0x80000038302c7c2b */ /* 0x000fd0000800002c */
[----:B------:R-:W-:-:S08]  /*2990*/  DFMA R44, R10, UR28, R44 ;  /* 0x0000001c0a2c7c2b */ /* 0x000fd0000800002c */
[----:B------:R-:W-:-:S08]  /*29a0*/  DFMA R44, R8, UR36, R44 ;  /* 0x00000024082c7c2b */ /* 0x000fd0000800002c */
[----:B------:R-:W-:-:S08]  /*29b0*/  DFMA R44, -R32, UR30, R44 ;  /* 0x0000001e202c7c2b */ /* 0x000fd0000800012c */
[----:B------:R-:W-:-:S08]  /*29c0*/  DFMA R44, -R24, UR38, R44 ;  /* 0x00000026182c7c2b */ /* 0x000fd0000800012c */
        /* <DEDUP_REMOVED lines=8> */
[----:B------:R-:W-:Y:S02]  /*2a50*/  DFMA R26, R26, UR46, R12 ;  /* 0x0000002e1a1a7c2b */ /* 0x000fe4000800000c */
[----:B------:R-:W-:-:S06]  /*2a60*/  DADD R28, R28, R14 ;  /* 0x000000001c1c7229 */ /* 0x000fcc000000000e */
[----:B------:R-:W-:-:S08]  /*2a70*/  DFMA R26, R44, UR50, R26 ;  /* 0x000000322c1a7c2b */ /* 0x000fd0000800001a */
[----:B------:R-:W-:-:S08]  /*2a80*/  DFMA R26, R10, UR28, R26 ;  /* 0x0000001c0a1a7c2b */ /* 0x000fd0000800001a */
[----:B------:R-:W-:-:S08]  /*2a90*/  DFMA R26, R8, UR36, R26 ;  /* 0x00000024081a7c2b */ /* 0x000fd0000800001a */
[----:B------:R-:W-:-:S08]  /*2aa0*/  DFMA R26, -R32, UR30, R26 ;  /* 0x0000001e201a7c2b */ /* 0x000fd0000800011a */
[----:B------:R-:W-:-:S08]  /*2ab0*/  DFMA R26, -R24, UR38, R26 ;  /* 0x00000026181a7c2b */ /* 0x000fd0000800011a */
[----:B------:R-:W-:-:S08]  /*2ac0*/  DFMA R26, R30, -0.25, R26 ;  /* 0xbfd000001e1a782b */ /* 0x000fd0000000001a */
[----:B------:R-:W-:-:S08]  /*2ad0*/  DFMA R26, R28, -0.125, R26 ;  /* 0xbfc000001c1a782b */ /* 0x000fd0000000001a */
        /* <DEDUP_REMOVED lines=10> */
[----:B------:R-:W-:-:S08]  /*2b80*/  DFMA R34, -R32, UR30, R34 ;  /* 0x0000001e20227c2b */ /* 0x000fd00008000122 */
[----:B------:R-:W-:-:S08]  /*2b90*/  DFMA R34, -R24, UR38, R34 ;  /* 0x0000002618227c2b */ /* 0x000fd00008000122 */
[----:B------:R-:W-:-:S08]  /*2ba0*/  DFMA R34, R30, -0.25, R34 ;  /* 0xbfd000001e22782b */ /* 0x000fd00000000022 */
[----:B------:R-:W-:-:S08]  /*2bb0*/  DFMA R34, R28, 0.125, R34 ;  /* 0x3fc000001c22782b */ /* 0x000fd00000000022 */
[----:B------:R-:W-:Y:S01]  /*2bc0*/  DFMA R34, R94, -UR58, R34 ;  /* 0x8000003a5e227c2b */ /* 0x000fe20008000022 */
[----:B0-----:R-:W-:-:S06]  /*2bd0*/  IMAD.WIDE R4, R61, 0x8, R6 ;  /* 0x000000083d047825 */ /* 0x001fcc00078e0206 */
[----:B------:R0:W-:Y:S04]  /*2be0*/  STG.E.64 desc[UR40][R4.64], R34 ;  /* 0x0000002204007986 */ /* 0x0001e8000c101b28 */
[----:B------:R-:W0:Y:S01]  /*2bf0*/  LDG.E R55, desc[UR40][R54.64] ;  /* 0x0000002836377981 */ /* 0x000e22000c1e1900 */
[----:B------:R-:W-:Y:S02]  /*2c00*/  DADD R24, R42, R38 ;  /* 0x000000002a187229 */ /* 0x000fe40000000026 */
[----:B------:R-:W-:Y:S02]  /*2c10*/  DADD R28, R22, R20 ;  /* 0x00000000161c7229 */ /* 0x000fe40000000014 */
[----:B------:R-:W-:-:S04]  /*2c20*/  DADD R30, R16, -R14 ;  /* 0x00000000101e7229 */ /* 0x000fc8000000080e */
        /* <DEDUP_REMOVED lines=10> */
[----:B------:R-:W-:-:S08]  /*2cd0*/  DFMA R24, R24, -UR54, R12 ;  /* 0x8000003618187c2b */ /* 0x000fd0000800000c */
[----:B------:R-:W-:Y:S02]  /*2ce0*/  DFMA R24, R28, -UR56, R24 ;  /* 0x800000381c187c2b */ /* 0x000fe40008000018 */
[----:B------:R-:W-:-:S06]  /*2cf0*/  DADD R28, -R16, R14 ;  /* 0x00000000101c7229 */ /* 0x000fcc000000010e */
        /* <DEDUP_REMOVED lines=8> */
[----:B------:R-:W3:Y:S01]  /*2d80*/  LDG.E R51, desc[UR40][R50.64] ;  /* 0x0000002832337981 */ /* 0x000ee2000c1e1900 */
[----:B------:R-:W-:Y:S02]  /*2d90*/  DADD R26, R22, -R20 ;  /* 0x00000000161a7229 */ /* 0x000fe40000000814 */
[----:B------:R-:W-:Y:S02]  /*2da0*/  DFMA R4, R4, UR46, R12 ;  /* 0x0000002e04047c2b */ /* 0x000fe4000800000c */
[----:B------:R-:W-:-:S06]  /*2db0*/  DADD R14, R16, R14 ;  /* 0x00000000100e7229 */ /* 0x000fcc000000000e */
[----:B------:R-:W-:-:S08]  /*2dc0*/  DFMA R4, R26, UR50, R4 ;  /* 0x000000321a047c2b */ /* 0x000fd00008000004 */
[----:B------:R-:W-:-:S08]  /*2dd0*/  DFMA R4, -R10, UR26, R4 ;  /* 0x0000001a0a047c2b */ /* 0x000fd00008000104 */
[----:B------:R-:W-:-:S08]  /*2de0*/  DFMA R4, -R8, UR28, R4 ;  /* 0x0000001c08047c2b */ /* 0x000fd00008000104 */
[----:B------:R-:W-:-:S08]  /*2df0*/  DFMA R4, R18, -0.25, R4 ;  /* 0xbfd000001204782b */ /* 0x000fd00000000004 */
[----:B------:R-:W-:-:S08]  /*2e00*/  DFMA R4, R14, 0.125, R4 ;  /* 0x3fc000000e04782b */ /* 0x000fd00000000004 */
[----:B------:R-:W-:Y:S01]  /*2e10*/  DFMA R4, R86, UR52, R4 ;  /* 0x0000003456047c2b */ /* 0x000fe20008000004 */
[----:B---3--:R-:W-:-:S06]  /*2e20*/  IMAD.WIDE R16, R51, 0x8, R6 ;  /* 0x0000000833107825 */ /* 0x008fcc00078e0206 */
[----:B------:R2:W-:Y:S04]  /*2e30*/  STG.E.64 desc[UR40][R16.64], R4 ;  /* 0x0000000410007986 */ /* 0x0005e8000c101b28 */
[----:B------:R-:W3:Y:S01]  /*2e40*/  LDG.E R53, desc[UR40][R52.64] ;  /* 0x0000002834357981 */ /* 0x000ee2000c1e1900 */
[----:B------:R-:W-:Y:S02]  /*2e50*/  DADD R38, -R42, R38 ;  /* 0x000000002a267229 */ /* 0x000fe40000000126 */
[----:B------:R-:W-:-:S06]  /*2e60*/  DADD R20, -R22, R20 ;  /* 0x0000000016147229 */ /* 0x000fcc0000000114 */
[----:B------:R-:W-:-:S08]  /*2e70*/  DFMA R38, R38, UR46, R12 ;  /* 0x0000002e26267c2b */ /* 0x000fd0000800000c */
[----:B------:R-:W-:-:S08]  /*2e80*/  DFMA R20, R20, UR50, R38 ;  /* 0x0000003214147c2b */ /* 0x000fd00008000026 */
[----:B------:R-:W-:-:S08]  /*2e90*/  DFMA R20, -R10, UR26, R20 ;  /* 0x0000001a0a147c2b */ /* 0x000fd00008000114 */
[----:B------:R-:W-:-:S08]  /*2ea0*/  DFMA R20, -R8, UR28, R20 ;  /* 0x0000001c08147c2b */ /* 0x000fd00008000114 */
[----:B------:R-:W-:-:S08]  /*2eb0*/  DFMA R20, R18, -0.25, R20 ;  /* 0xbfd000001214782b */ /* 0x000fd00000000014 */
[----:B------:R-:W-:-:S08]  /*2ec0*/  DFMA R20, R14, -0.125, R20 ;  /* 0xbfc000000e14782b */ /* 0x000fd00000000014 */
[----:B------:R-:W-:Y:S01]  /*2ed0*/  DFMA R20, R86, -UR58, R20 ;  /* 0x8000003a56147c2b */ /* 0x000fe20008000014 */
[----:B---3--:R-:W-:-:S06]  /*2ee0*/  IMAD.WIDE R6, R53, 0x8, R6 ;  /* 0x0000000835067825 */ /* 0x008fcc00078e0206 */
[----:B------:R2:W-:Y:S04]  /*2ef0*/  STG.E.64 desc[UR40][R6.64], R20 ;  /* 0x0000001406007986 */ /* 0x0005e8000c101b28 */
.L_x_99:
[----:B01-34-:R-:W-:Y:S05]  /*2f00*/  BSYNC.RECONVERGENT B0 ;  /* 0x0000000000007941 */ /* 0x01bfea0003800200 */
.L_x_98:
[----:B------:R-:W-:Y:S01]  /*2f10*/  IADD3 R2, PT, PT, R2, UR7, RZ ;  /* 0x0000000702027c10 */ /* 0x000fe2000fffe0ff */
[----:B------:R-:W-:Y:S06]  /*2f20*/  BRA.U UP0, `(.L_x_114) ;  /* 0xffffffd100cc7547 */ /* 0x000fec000b83ffff */
[----:B------:R-:W-:Y:S05]  /*2f30*/  EXIT ;  /* 0x000000000000794d */ /* 0x000fea0003800000 */
        .weak           $__internal_7_$__cuda_sm20_div_rn_f64_full
        .type           $__internal_7_$__cuda_sm20_div_rn_f64_full,@function
        .size           $__internal_7_$__cuda_sm20_div_rn_f64_full,(.L_x_177 - $__internal_7_$__cuda_sm20_div_rn_f64_full)
$__internal_7_$__cuda_sm20_div_rn_f64_full:
[C---:B------:R-:W-:Y:S01]  /*2f40*/  FSETP.GEU.AND P0, PT, |R101|.reuse, 1.469367938527859385e-39, PT ;  /* 0x001000006500780b */ /* 0x040fe20003f0e200 */
[----:B------:R-:W-:Y:S01]  /*2f50*/  BSSY.RECONVERGENT B2, `(.L_x_115) ;  /* 0x0000056000027945 */ /* 0x000fe20003800200 */
[----:B------:R-:W-:Y:S02]  /*2f60*/  LOP3.LUT R98, R101, 0x800fffff, RZ, 0xc0, !PT ;  /* 0x800fffff65627812 */ /* 0x000fe400078ec0ff */
[C---:B------:R-:W-:Y:S02]  /*2f70*/  FSETP.GEU.AND P2, PT, |R109|.reuse, 1.469367938527859385e-39, PT ;  /* 0x001000006d00780b */ /* 0x040fe40003f4e200 */
[----:B------:R-:W-:Y:S01]  /*2f80*/  LOP3.LUT R99, R98, 0x3ff00000, RZ, 0xfc, !PT ;  /* 0x3ff0000062637812 */ /* 0x000fe200078efcff */
[----:B------:R-:W-:Y:S01]  /*2f90*/  IMAD.MOV.U32 R98, RZ, RZ, R100 ;  /* 0x000000ffff627224 */ /* 0x000fe200078e0064 */
[----:B------:R-:W-:Y:S02]  /*2fa0*/  MOV R112, 0x1 ;  /* 0x0000000100707802 */ /* 0x000fe40000000f00 */
[----:B------:R-:W-:-:S02]  /*2fb0*/  LOP3.LUT R4, R109, 0x7ff00000, RZ, 0xc0, !PT ;  /* 0x7ff000006d047812 */ /* 0x000fc400078ec0ff */
[----:B------:R-:W-:Y:S01]  /*2fc0*/  LOP3.LUT R6, R101, 0x7ff00000, RZ, 0xc0, !PT ;  /* 0x7ff0000065067812 */ /* 0x000fe200078ec0ff */
[----:B------:R-:W-:-:S03]  /*2fd0*/  @!P0 DMUL R98, R100, 8.98846567431157953865e+307 ;  /* 0x7fe0000064628828 */ /* 0x000fc60000000000 */
[C---:B------:R-:W-:Y:S01]  /*2fe0*/  ISETP.GE.U32.AND P1, PT, R4.reuse, R6, PT ;  /* 0x000000060400720c */ /* 0x040fe20003f26070 */
[----:B------:R-:W-:Y:S01]  /*2ff0*/  @!P2 IMAD.MOV.U32 R114, RZ, RZ, RZ ;  /* 0x000000ffff72a224 */ /* 0x000fe200078e00ff */
[----:B------:R-:W-:Y:S01]  /*3000*/  @!P2 LOP3.LUT R3, R101, 0x7ff00000, RZ, 0xc0, !PT ;  /* 0x7ff000006503a812 */ /* 0x000fe200078ec0ff */
[----:B------:R-:W0:Y:S03]  /*3010*/  MUFU.RCP64H R113, R99 ;  /* 0x0000006300717308 */ /* 0x000e260000001800 */
[----:B------:R-:W-:Y:S01]  /*3020*/  @!P2 ISETP.GE.U32.AND P3, PT, R4, R3, PT ;  /* 0x000000030400a20c */ /* 0x000fe20003f66070 */
[----:B------:R-:W-:Y:S01]  /*3030*/  IMAD.MOV.U32 R3, RZ, RZ, 0x1ca00000 ;  /* 0x1ca00000ff037424 */ /* 0x000fe200078e00ff */
[----:B------:R-:W-:-:S04]  /*3040*/  @!P0 LOP3.LUT R6, R99, 0x7ff00000, RZ, 0xc0, !PT ;  /* 0x7ff0000063068812 */ /* 0x000fc800078ec0ff */
[----:B------:R-:W-:-:S04]  /*3050*/  @!P2 SEL R5, R3, 0x63400000, !P3 ;  /* 0x634000000305a807 */ /* 0x000fc80005800000 */
[----:B------:R-:W-:Y:S01]  /*3060*/  @!P2 LOP3.LUT R5, R5, 0x80000000, R109, 0xf8, !PT ;  /* 0x800000000505a812 */ /* 0x000fe200078ef86d */
[----:B0-----:R-:W-:-:S03]  /*3070*/  DFMA R102, R112, -R98, 1 ;  /* 0x3ff000007066742b */ /* 0x001fc60000000862 */
[----:B------:R-:W-:Y:S02]  /*3080*/  @!P2 LOP3.LUT R115, R5, 0x100000, RZ, 0xfc, !PT ;  /* 0x001000000573a812 */ /* 0x000fe400078efcff */
[----:B------:R-:W-:-:S03]  /*3090*/  MOV R5, R4 ;  /* 0x0000000400057202 */ /* 0x000fc60000000f00 */
[----:B------:R-:W-:-:S08]  /*30a0*/  DFMA R102, R102, R102, R102 ;  /* 0x000000666666722b */ /* 0x000fd00000000066 */
[----:B------:R-:W-:Y:S01]  /*30b0*/  DFMA R112, R112, R102, R112 ;  /* 0x000000667070722b */ /* 0x000fe20000000070 */
[----:B------:R-:W-:Y:S02]  /*30c0*/  SEL R103, R3, 0x63400000, !P1 ;  /* 0x6340000003677807 */ /* 0x000fe40004800000 */
[----:B------:R-:W-:Y:S02]  /*30d0*/  MOV R102, R108 ;  /* 0x0000006c00667202 */ /* 0x000fe40000000f00 */
[----:B------:R-:W-:-:S03]  /*30e0*/  LOP3.LUT R103, R103, 0x800fffff, R109, 0xf8, !PT ;  /* 0x800fffff67677812 */ /* 0x000fc600078ef86d */
[----:B------:R-:W-:-:S03]  /*30f0*/  DFMA R110, R112, -R98, 1 ;  /* 0x3ff00000706e742b */ /* 0x000fc60000000862 */
[----:B------:R-:W-:-:S05]  /*3100*/  @!P2 DFMA R102, R102, 2, -R114 ;  /* 0x400000006666a82b */ /* 0x000fca0000000872 */
[----:B------:R-:W-:-:S05]  /*3110*/  DFMA R112, R112, R110, R112 ;  /* 0x0000006e7070722b */ /* 0x000fca0000000070 */
[----:B------:R-:W-:-:S03]  /*3120*/  @!P2 LOP3.LUT R5, R103, 0x7ff00000, RZ, 0xc0, !PT ;  /* 0x7ff000006705a812 */ /* 0x000fc600078ec0ff */
[----:B------:R-:W-:Y:S02]  /*3130*/  DMUL R110, R112, R102 ;  /* 0x00000066706e7228 */ /* 0x000fe40000000000 */
[----:B------:R-:W-:-:S05]  /*3140*/  VIADD R7, R5, 0xffffffff ;  /* 0xffffffff05077836 */ /* 0x000fca0000000000 */
[----:B------:R-:W-:Y:S01]  /*3150*/  ISETP.GT.U32.AND P0, PT, R7, 0x7feffffe, PT ;  /* 0x7feffffe0700780c */ /* 0x000fe20003f04070 */
[----:B------:R-:W-:Y:S01]  /*3160*/  DFMA R114, R110, -R98, R102 ;  /* 0x800000626e72722b */ /* 0x000fe20000000066 */
[----:B------:R-:W-:-:S04]  /*3170*/  IADD3 R7, PT, PT, R6, -0x1, RZ ;  /* 0xffffffff06077810 */ /* 0x000fc80007ffe0ff */
[----:B------:R-:W-:-:S03]  /*3180*/  ISETP.GT.U32.OR P0, PT, R7, 0x7feffffe, P0 ;  /* 0x7feffffe0700780c */ /* 0x000fc60000704470 */
[----:B------:R-:W-:-:S10]  /*3190*/  DFMA R110, R112, R114, R110 ;  /* 0x00000072706e722b */ /* 0x000fd4000000006e */
[----:B------:R-:W-:Y:S05]  /*31a0*/  @P0 BRA `(.L_x_116) ;  /* 0x00000000006c0947 */ /* 0x000fea0003800000 */
[----:B------:R-:W-:-:S04]  /*31b0*/  LOP3.LUT R5, R101, 0x7ff00000, RZ, 0xc0, !PT ;  /* 0x7ff0000065057812 */ /* 0x000fc800078ec0ff */
[CC--:B------:R-:W-:Y:S02]  /*31c0*/  VIADDMNMX R6, R4.reuse, -R5.reuse, 0xb9600000, !PT ;  /* 0xb960000004067446 */ /* 0x0c0fe40007800905 */
[----:B------:R-:W-:Y:S01]  /*31d0*/  ISETP.GE.U32.AND P0, PT, R4, R5, PT ;  /* 0x000000050400720c */ /* 0x000fe20003f06070 */
[----:B------:R-:W-:Y:S01]  /*31e0*/  IMAD.MOV.U32 R4, RZ, RZ, RZ ;  /* 0x000000ffff047224 */ /* 0x000fe200078e00ff */
        /* <DEDUP_REMOVED lines=13> */
[----:B------:R-:W-:Y:S01]  /*32c0*/  IMAD.MOV R5, RZ, RZ, -R3 ;  /* 0x000000ffff057224 */ /* 0x000fe200078e0a03 */
[----:B------:R-:W-:Y:S02]  /*32d0*/  MOV R4, RZ ;  /* 0x000000ff00047202 */ /* 0x000fe40000000f00 */
[----:B------:R-:W-:-:S04]  /*32e0*/  IADD3 R3, PT, PT, -R3, -0x43300000, RZ ;  /* 0xbcd0000003037810 */ /* 0x000fc80007ffe1ff */
[----:B------:R-:W-:Y:S02]  /*32f0*/  DFMA R4, R112, -R4, R110 ;  /* 0x800000047004722b */ /* 0x000fe4000000006e */
[----:B------:R-:W-:-:S08]  /*3300*/  DMUL.RP R110, R110, R6 ;  /* 0x000000066e6e7228 */ /* 0x000fd00000008000 */
[----:B------:R-:W-:Y:S02]  /*3310*/  FSETP.NEU.AND P0, PT, |R5|, R3, PT ;  /* 0x000000030500720b */ /* 0x000fe40003f0d200 */
[----:B------:R-:W-:Y:S02]  /*3320*/  LOP3.LUT R3, R111, R100, RZ, 0x3c, !PT ;  /* 0x000000646f037212 */ /* 0x000fe400078e3cff */
[----:B------:R-:W-:Y:S02]  /*3330*/  FSEL R112, R110, R112, !P0 ;  /* 0x000000706e707208 */ /* 0x000fe40004000000 */
[----:B------:R-:W-:Y:S01]  /*3340*/  FSEL R113, R3, R113, !P0 ;  /* 0x0000007103717208 */ /* 0x000fe20004000000 */
[----:B------:R-:W-:Y:S06]  /*3350*/  BRA `(.L_x_117) ;  /* 0x0000000000547947 */ /* 0x000fec0003800000 */
.L_x_116:
        /* <DEDUP_REMOVED lines=16> */
.L_x_119:
[----:B------:R-:W-:Y:S02]  /*3460*/  LOP3.LUT R113, R101, 0x80000, RZ, 0xfc, !PT ;  /* 0x0008000065717812 */ /* 0x000fe400078efcff */
[----:B------:R-:W-:Y:S01]  /*3470*/  MOV R112, R100 ;  /* 0x0000006400707202 */ /* 0x000fe20000000f00 */
[----:B------:R-:W-:Y:S06]  /*3480*/  BRA `(.L_x_117) ;  /* 0x0000000000087947 */ /* 0x000fec0003800000 */
.L_x_118:
[----:B------:R-:W-:Y:S01]  /*3490*/  LOP3.LUT R113, R109, 0x80000, RZ, 0xfc, !PT ;  /* 0x000800006d717812 */ /* 0x000fe200078efcff */
[----:B------:R-:W-:-:S07]  /*34a0*/  IMAD.MOV.U32 R112, RZ, RZ, R108 ;  /* 0x000000ffff707224 */ /* 0x000fce00078e006c */
.L_x_117:
[----:B------:R-:W-:Y:S05]  /*34b0*/  BSYNC.RECONVERGENT B2 ;  /* 0x0000000000027941 */ /* 0x000fea0003800200 */
.L_x_115:
[----:B------:R-:W-:Y:S01]  /*34c0*/  HFMA2 R5, -RZ, RZ, 0, 0 ;  /* 0x00000000ff057431 */ /* 0x000fe200000001ff */
[----:B------:R-:W-:Y:S01]  /*34d0*/  MOV R4, R0 ;  /* 0x0000000000047202 */ /* 0x000fe20000000f00 */
[----:B------:R-:W-:Y:S01]  /*34e0*/  IMAD.MOV.U32 R7, RZ, RZ, R113 ;  /* 0x000000ffff077224 */ /* 0x000fe200078e0071 */
[----:B------:R-:W-:Y:S02]  /*34f0*/  MOV R6, R112 ;  /* 0x0000007000067202 */ /* 0x000fe40000000f00 */
[----:B------:R-:W-:Y:S05]  /*3500*/  RET.REL.NODEC R4 `(_Z20dvc_ScaLBL_AAodd_MRTPiPdiiiddddd) ;  /* 0xffffffc804bc7950 */ /* 0x000fea0003c3ffff */
.L_x_120:
        /* <DEDUP_REMOVED lines=15> */
.L_x_177:


//--------------------- .text._Z24dvc_ScaLBL_AAodd_CompactPiPdi --------------------------
	.section	.text._Z24dvc_ScaLBL_AAodd_CompactPiPdi,"ax",@progbits
	.align	128
        .global         _Z24dvc_ScaLBL_AAodd_CompactPiPdi
        .type           _Z24dvc_ScaLBL_AAodd_CompactPiPdi,@function
        .size           _Z24dvc_ScaLBL_AAodd_CompactPiPdi,(.L_x_197 - _Z24dvc_ScaLBL_AAodd_CompactPiPdi)
        .other          _Z24dvc_ScaLBL_AAodd_CompactPiPdi,@"STO_CUDA_ENTRY STV_DEFAULT"
_Z24dvc_ScaLBL_AAodd_CompactPiPdi:
.text._Z24dvc_ScaLBL_AAodd_CompactPiPdi:
        /* <DEDUP_REMOVED lines=20> */
[C---:B------:R-:W-:Y:S01]  /*0140*/  IMAD R82, R83.reuse, 0x6, R0 ;  /* 0x0000000653527824 */ /* 0x040fe200078e0200 */
[----:B--2---:R-:W-:-:S07]  /*0150*/  LEA R83, R83, R0, 0x2 ;  /* 0x0000000053537211 */ /* 0x004fce00078e10ff */
.L_x_123:
[----:B------:R-:W0:Y:S01]  /*0160*/  LDC R37, c[0x0][0x390] ;  /* 0x0000e400ff257b82 */ /* 0x000e220000000800 */
[----:B------:R-:W-:Y:S01]  /*0170*/  BSSY.RECONVERGENT B0, `(.L_x_121) ;  /* 0x0000082000007945 */ /* 0x000fe20003800200 */
[----:B0-----:R-:W-:-:S13]  /*0180*/  ISETP.GE.AND P0, PT, R0, R37, PT ;  /* 0x000000250000720c */ /* 0x001fda0003f06270 */
[----:B---3--:R-:W-:Y:S05]  /*0190*/  @P0 BRA `(.L_x_122) ;  /* 0x0000000400fc0947 */ /* 0x008fea0003800000 */
[----:B------:R-:W0:Y:S01]  /*01a0*/  LDC.64 R20, c[0x0][0x380] ;  /* 0x0000e000ff147b82 */ /* 0x000e220000000a00 */
[----:B------:R-:W-:-:S07]  /*01b0*/  SHF.L.U32 R5, R37, 0x1, RZ ;  /* 0x0000000125057819 */ /* 0x000fce00000006ff */
[----:B------:R-:W1:Y:S01]  /*01c0*/  LDC.64 R6, c[0x0][0x388] ;  /* 0x0000e200ff067b82 */ /* 0x000e620000000a00 */
[----:B0-----:R-:W-:-:S04]  /*01d0*/  IMAD.WIDE R22, R0, 0x4, R20 ;  /* 0x0000000400167825 */ /* 0x001fc800078e0214 */
[----:B------:R-:W-:Y:S01]  /*01e0*/  IMAD.WIDE R8, R83, 0x4, R20 ;  /* 0x0000000453087825 */ /* 0x000fe200078e0214 */
[----:B------:R0:W2:Y:S03]  /*01f0*/  LDG.E R41, desc[UR6][R22.64] ;  /* 0x0000000616297981 */ /* 0x0000a6000c1e1900 */
[----:B------:R-:W-:Y:S01]  /*0200*/  IMAD.WIDE R2, R37, 0x4, R22 ;  /* 0x0000000425027825 */ /* 0x000fe200078e0216 */
[----:B------:R-:W3:Y:S04]  /*0210*/  LDG.E R45, desc[UR6][R8.64] ;  /* 0x00000006082d7981 */ /* 0x000ee8000c1e1900 */
[----:B------:R-:W1:Y:S01]  /*0220*/  LDG.E R39, desc[UR6][R2.64] ;  /* 0x0000000602277981 */ /* 0x000e62000c1e1900 */
[----:B------:R-:W-:-:S04]  /*0230*/  IMAD.WIDE R10, R82, 0x4, R20 ;  /* 0x00000004520a7825 */ /* 0x000fc800078e0214 */
[--C-:B------:R-:W-:Y:S01]  /*0240*/  IMAD.WIDE R12, R80, 0x4, R20.reuse ;  /* 0x00000004500c7825 */ /* 0x100fe200078e0214 */
[----:B------:R-:W4:Y:S03]  /*0250*/  LDG.E R47, desc[UR6][R10.64] ;  /* 0x000000060a2f7981 */ /* 0x000f26000c1e1900 */
[--C-:B------:R-:W-:Y:S01]  /*0260*/  IMAD.WIDE R14, R81, 0x4, R20.reuse ;  /* 0x00000004510e7825 */ /* 0x100fe200078e0214 */
[----:B------:R-:W5:Y:S03]  /*0270*/  LDG.E R49, desc[UR6][R12.64] ;  /* 0x000000060c317981 */ /* 0x000f66000c1e1900 */
[--C-:B------:R-:W-:Y:S01]  /*0280*/  IMAD.WIDE R16, R79, 0x4, R20.reuse ;  /* 0x000000044f107825 */ /* 0x100fe200078e0214 */
[----:B------:R-:W2:Y:S03]  /*0290*/  LDG.E R51, desc[UR6][R14.64] ;  /* 0x000000060e337981 */ /* 0x000ea6000c1e1900 */
[--C-:B------:R-:W-:Y:S01]  /*02a0*/  IMAD.WIDE R18, R78, 0x4, R20.reuse ;  /* 0x000000044e127825 */ /* 0x100fe200078e0214 */
[----:B------:R-:W2:Y:S03]  /*02b0*/  LDG.E R53, desc[UR6][R16.64] ;  /* 0x0000000610357981 */ /* 0x000ea6000c1e1900 */
[----:B------:R-:W-:Y:S01]  /*02c0*/  IMAD.WIDE R20, R77, 0x4, R20 ;  /* 0x000000044d147825 */ /* 0x000fe200078e0214 */
[----:B------:R-:W2:Y:S03]  /*02d0*/  LDG.E R55, desc[UR6][R18.64] ;  /* 0x0000000612377981 */ /* 0x000ea6000c1e1900 */
[----:B------:R-:W-:Y:S01]  /*02e0*/  IMAD.WIDE R4, R5, 0x4, R22 ;  /* 0x0000000405047825 */ /* 0x000fe200078e0216 */
[----:B------:R-:W2:Y:S03]  /*02f0*/  LDG.E R57, desc[UR6][R20.64] ;  /* 0x0000000614397981 */ /* 0x000ea6000c1e1900 */
[C---:B0-----:R-:W-:Y:S01]  /*0300*/  IMAD.WIDE R22, R37.reuse, 0x4, R8 ;  /* 0x0000000425167825 */ /* 0x041fe200078e0208 */
[----:B------:R-:W2:Y:S03]  /*0310*/  LDG.E R65, desc[UR6][R4.64] ;  /* 0x0000000604417981 */ /* 0x000ea6000c1e1900 */
[C---:B------:R-:W-:Y:S01]  /*0320*/  IMAD.WIDE R24, R37.reuse, 0x4, R10 ;  /* 0x0000000425187825 */ /* 0x040fe200078e020a */
        /* <DEDUP_REMOVED lines=11> */
[----:B------:R-:W-:Y:S01]  /*03e0*/  IMAD.WIDE R36, R37, 0x4, R4 ;  /* 0x0000000425247825 */ /* 0x000fe200078e0204 */
[----:B------:R-:W2:Y:S04]  /*03f0*/  LDG.E R63, desc[UR6][R34.64] ;  /* 0x00000006223f7981 */ /* 0x000ea8000c1e1900 */
[----:B------:R-:W2:Y:S01]  /*0400*/  LDG.E R67, desc[UR6][R36.64] ;  /* 0x0000000624437981 */ /* 0x000ea2000c1e1900 */
[----:B-1----:R-:W-:-:S06]  /*0410*/  IMAD.WIDE R38, R39, 0x8, R6 ;  /* 0x0000000827267825 */ /* 0x002fcc00078e0206 */
[----:B------:R-:W2:Y:S01]  /*0420*/  LDG.E.64 R38, desc[UR6][R38.64] ;  /* 0x0000000626267981 */ /* 0x000ea2000c1e1b00 */
[----:B---3--:R-:W-:-:S04]  /*0430*/  IMAD.WIDE R44, R45, 0x8, R6 ;  /* 0x000000082d2c7825 */ /* 0x008fc800078e0206 */
[--C-:B----4-:R-:W-:Y:S02]  /*0440*/  IMAD.WIDE R46, R47, 0x8, R6.reuse ;  /* 0x000000082f2e7825 */ /* 0x110fe400078e0206 */
[----:B------:R-:W3:Y:S02]  /*0450*/  LDG.E.64 R44, desc[UR6][R44.64] ;  /* 0x000000062c2c7981 */ /* 0x000ee4000c1e1b00 */
[--C-:B-----5:R-:W-:Y:S02]  /*0460*/  IMAD.WIDE R48, R49, 0x8, R6.reuse ;  /* 0x0000000831307825 */ /* 0x120fe400078e0206 */
[----:B------:R-:W4:Y:S02]  /*0470*/  LDG.E.64 R46, desc[UR6][R46.64] ;  /* 0x000000062e2e7981 */ /* 0x000f24000c1e1b00 */
[--C-:B--2---:R-:W-:Y:S02]  /*0480*/  IMAD.WIDE R50, R51, 0x8, R6.reuse ;  /* 0x0000000833327825 */ /* 0x104fe400078e0206 */
[----:B------:R-:W2:Y:S02]  /*0490*/  LDG.E.64 R48, desc[UR6][R48.64] ;  /* 0x0000000630307981 */ /* 0x000ea4000c1e1b00 */
[----:B------:R-:W-:-:S02]  /*04a0*/  IMAD.WIDE R52, R53, 0x8, R6 ;  /* 0x0000000835347825 */ /* 0x000fc400078e0206 */
[----:B------:R-:W5:Y:S02]  /*04b0*/  LDG.E.64 R50, desc[UR6][R50.64] ;  /* 0x0000000632327981 */ /* 0x000f64000c1e1b00 */
[--C-:B------:R-:W-:Y:S02]  /*04c0*/  IMAD.WIDE R54, R55, 0x8, R6.reuse ;  /* 0x0000000837367825 */ /* 0x100fe400078e0206 */
[----:B------:R-:W5:Y:S02]  /*04d0*/  LDG.E.64 R52, desc[UR6][R52.64] ;  /* 0x0000000634347981 */ /* 0x000f64000c1e1b00 */
[--C-:B------:R-:W-:Y:S02]  /*04e0*/  IMAD.WIDE R56, R57, 0x8, R6.reuse ;  /* 0x0000000839387825 */ /* 0x100fe400078e0206 */
[----:B------:R-:W5:Y:S02]  /*04f0*/  LDG.E.64 R54, desc[UR6][R54.64] ;  /* 0x0000000636367981 */ /* 0x000f64000c1e1b00 */
[----:B------:R-:W-:-:S02]  /*0500*/  IMAD.WIDE R64, R65, 0x8, R6 ;  /* 0x0000000841407825 */ /* 0x000fc400078e0206 */
[----:B------:R-:W5:Y:S02]  /*0510*/  LDG.E.64 R56, desc[UR6][R56.64] ;  /* 0x0000000638387981 */ /* 0x000f64000c1e1b00 */
[--C-:B------:R-:W-:Y:S02]  /*0520*/  IMAD.WIDE R68, R69, 0x8, R6.reuse ;  /* 0x0000000845447825 */ /* 0x100fe400078e0206 */
[----:B------:R-:W3:Y:S02]  /*0530*/  LDG.E.64 R64, desc[UR6][R64.64] ;  /* 0x0000000640407981 */ /* 0x000ee4000c1e1b00 */
[--C-:B------:R-:W-:Y:S02]  /*0540*/  IMAD.WIDE R72, R73, 0x8, R6.reuse ;  /* 0x0000000849487825 */ /* 0x100fe400078e0206 */
[----:B------:R-:W4:Y:S02]  /*0550*/  LDG.E.64 R68, desc[UR6][R68.64] ;  /* 0x0000000644447981 */ /* 0x000f24000c1e1b00 */
[----:B------:R-:W-:-:S02]  /*0560*/  IMAD.WIDE R74, R75, 0x8, R6 ;  /* 0x000000084b4a7825 */ /* 0x000fc400078e0206 */
[----:B------:R-:W2:Y:S02]  /*0570*/  LDG.E.64 R72, desc[UR6][R72.64] ;  /* 0x0000000648487981 */ /* 0x000ea4000c1e1b00 */
[--C-:B------:R-:W-:Y:S02]  /*0580*/  IMAD.WIDE R70, R71, 0x8, R6.reuse ;  /* 0x0000000847467825 */ /* 0x100fe400078e0206 */
[----:B------:R-:W5:Y:S02]  /*0590*/  LDG.E.64 R74, desc[UR6][R74.64] ;  /* 0x000000064a4a7981 */ /* 0x000f64000c1e1b00 */
[--C-:B------:R-:W-:Y:S02]  /*05a0*/  IMAD.WIDE R58, R59, 0x8, R6.reuse ;  /* 0x000000083b3a7825 */ /* 0x100fe400078e0206 */
[----:B------:R-:W3:Y:S02]  /*05b0*/  LDG.E.64 R70, desc[UR6][R70.64] ;  /* 0x0000000646467981 */ /* 0x000ee4000c1e1b00 */
[----:B------:R-:W-:-:S02]  /*05c0*/  IMAD.WIDE R60, R61, 0x8, R6 ;  /* 0x000000083d3c7825 */ /* 0x000fc400078e0206 */
[----:B------:R-:W3:Y:S02]  /*05d0*/  LDG.E.64 R58, desc[UR6][R58.64] ;  /* 0x000000063a3a7981 */ /* 0x000ee4000c1e1b00 */
[--C-:B------:R-:W-:Y:S02]  /*05e0*/  IMAD.WIDE R62, R63, 0x8, R6.reuse ;  /* 0x000000083f3e7825 */ /* 0x100fe400078e0206 */
[----:B------:R-:W3:Y:S02]  /*05f0*/  LDG.E.64 R60, desc[UR6][R60.64] ;  /* 0x000000063c3c7981 */ /* 0x000ee4000c1e1b00 */
[--C-:B------:R-:W-:Y:S02]  /*0600*/  IMAD.WIDE R66, R67, 0x8, R6.reuse ;  /* 0x0000000843427825 */ /* 0x100fe400078e0206 */
[----:B------:R-:W3:Y:S02]  /*0610*/  LDG.E.64 R62, desc[UR6][R62.64] ;  /* 0x000000063e3e7981 */ /* 0x000ee4000c1e1b00 */
[----:B------:R-:W-:-:S02]  /*0620*/  IMAD.WIDE R40, R41, 0x8, R6 ;  /* 0x0000000829287825 */ /* 0x000fc400078e0206 */
[----:B------:R-:W4:Y:S04]  /*0630*/  LDG.E.64 R66, desc[UR6][R66.64] ;  /* 0x0000000642427981 */ /* 0x000f28000c1e1b00 */
[----:B------:R-:W3:Y:S04]  /*0640*/  LDG.E.64 R42, desc[UR6][R40.64] ;  /* 0x00000006282a7981 */ /* 0x000ee8000c1e1b00 */
[----:B------:R0:W-:Y:S04]  /*0650*/  STG.E.64 desc[UR6][R40.64], R38 ;  /* 0x0000002628007986 */ /* 0x0001e8000c101b06 */
[----:B------:R-:W2:Y:S02]  /*0660*/  LDG.E R85, desc[UR6][R4.64] ;  /* 0x0000000604557981 */ /* 0x000ea4000c1e1900 */
[----:B--2---:R-:W-:-:S05]  /*0670*/  IMAD.WIDE R84, R85, 0x8, R6 ;  /* 0x0000000855547825 */ /* 0x004fca00078e0206 */
[----:B----4-:R-:W-:Y:S04]  /*0680*/  STG.E.64 desc[UR6][R84.64], R66 ;  /* 0x0000004254007986 */ /* 0x010fe8000c101b06 */
[----:B------:R-:W2:Y:S02]  /*0690*/  LDG.E R87, desc[UR6][R8.64] ;  /* 0x0000000608577981 */ /* 0x000ea4000c1e1900 */
[----:B--2---:R-:W-:-:S05]  /*06a0*/  IMAD.WIDE R86, R87, 0x8, R6 ;  /* 0x0000000857567825 */ /* 0x004fca00078e0206 */
[----:B------:R-:W-:Y:S04]  /*06b0*/  STG.E.64 desc[UR6][R86.64], R68 ;  /* 0x0000004456007986 */ /* 0x000fe8000c101b06 */
[----:B------:R-:W2:Y:S02]  /*06c0*/  LDG.E R89, desc[UR6][R10.64] ;  /* 0x000000060a597981 */ /* 0x000ea4000c1e1900 */
[----:B--2---:R-:W-:-:S05]  /*06d0*/  IMAD.WIDE R88, R89, 0x8, R6 ;  /* 0x0000000859587825 */ /* 0x004fca00078e0206 */
[----:B------:R-:W-:Y:S04]  /*06e0*/  STG.E.64 desc[UR6][R88.64], R72 ;  /* 0x0000004858007986 */ /* 0x000fe8000c101b06 */
[----:B------:R-:W0:Y:S02]  /*06f0*/  LDG.E R13, desc[UR6][R12.64] ;  /* 0x000000060c0d7981 */ /* 0x000e24000c1e1900 */
[----:B0-----:R-:W-:-:S05]  /*0700*/  IMAD.WIDE R38, R13, 0x8, R6 ;  /* 0x000000080d267825 */ /* 0x001fca00078e0206 */
[----:B-----5:R-:W-:Y:S04]  /*0710*/  STG.E.64 desc[UR6][R38.64], R74 ;  /* 0x0000004a26007986 */ /* 0x020fe8000c101b06 */
[----:B------:R-:W2:Y:S02]  /*0720*/  LDG.E R5, desc[UR6][R14.64] ;  /* 0x000000060e057981 */ /* 0x000ea4000c1e1900 */
[----:B--2---:R-:W-:-:S05]  /*0730*/  IMAD.WIDE R4, R5, 0x8, R6 ;  /* 0x0000000805047825 */ /* 0x004fca00078e0206 */
[----:B---3--:R0:W-:Y:S04]  /*0740*/  STG.E.64 desc[UR6][R4.64], R70 ;  /* 0x0000004604007986 */ /* 0x0081e8000c101b06 */
[----:B------:R-:W2:Y:S02]  /*0750*/  LDG.E R9, desc[UR6][R16.64] ;  /* 0x0000000610097981 */ /* 0x000ea4000c1e1900 */
[----:B--2---:R-:W-:-:S05]  /*0760*/  IMAD.WIDE R8, R9, 0x8, R6 ;  /* 0x0000000809087825 */ /* 0x004fca00078e0206 */
[----:B------:R1:W-:Y:S04]  /*0770*/  STG.E.64 desc[UR6][R8.64], R58 ;  /* 0x0000003a08007986 */ /* 0x0003e8000c101b06 */
[----:B------:R-:W2:Y:S02]  /*0780*/  LDG.E R11, desc[UR6][R18.64] ;  /* 0x00000006120b7981 */ /* 0x000ea4000c1e1900 */
[----:B--2---:R-:W-:-:S05]  /*0790*/  IMAD.WIDE R10, R11, 0x8, R6 ;  /* 0x000000080b0a7825 */ /* 0x004fca00078e0206 */
[----:B------:R2:W-:Y:S04]  /*07a0*/  STG.E.64 desc[UR6][R10.64], R60 ;  /* 0x0000003c0a007986 */ /* 0x0005e8000c101b06 */
[----:B------:R-:W3:Y:S02]  /*07b0*/  LDG.E R13, desc[UR6][R20.64] ;  /* 0x00000006140d7981 */ /* 0x000ee4000c1e1900 */
[----:B---3--:R-:W-:-:S05]  /*07c0*/  IMAD.WIDE R12, R13, 0x8, R6 ;  /* 0x000000080d0c7825 */ /* 0x008fca00078e0206 */
[----:B------:R3:W-:Y:S04]  /*07d0*/  STG.E.64 desc[UR6][R12.64], R62 ;  /* 0x0000003e0c007986 */ /* 0x0007e8000c101b06 */
[----:B------:R-:W0:Y:S02]  /*07e0*/  LDG.E R3, desc[UR6][R2.64] ;  /* 0x0000000602037981 */ /* 0x000e24000c1e1900 */
[----:B0-----:R-:W-:-:S05]  /*07f0*/  IMAD.WIDE R4, R3, 0x8, R6 ;  /* 0x0000000803047825 */ /* 0x001fca00078e0206 */
[----:B------:R0:W-:Y:S04]  /*0800*/  STG.E.64 desc[UR6][R4.64], R42 ;  /* 0x0000002a04007986 */ /* 0x0001e8000c101b06 */
[----:B------:R-:W1:Y:S02]  /*0810*/  LDG.E R37, desc[UR6][R36.64] ;  /* 0x0000000624257981 */ /* 0x000e64000c1e1900 */
[----:B-1----:R-:W-:-:S05]  /*0820*/  IMAD.WIDE R8, R37, 0x8, R6 ;  /* 0x0000000825087825 */ /* 0x002fca00078e0206 */
[----:B------:R1:W-:Y:S04]  /*0830*/  STG.E.64 desc[UR6][R8.64], R64 ;  /* 0x0000004008007986 */ /* 0x0003e8000c101b06 */
[----:B------:R-:W2:Y:S02]  /*0840*/  LDG.E R23, desc[UR6][R22.64] ;  /* 0x0000000616177981 */ /* 0x000ea4000c1e1900 */
[----:B--2---:R-:W-:-:S05]  /*0850*/  IMAD.WIDE R10, R23, 0x8, R6 ;  /* 0x00000008170a7825 */ /* 0x004fca00078e0206 */
[----:B------:R2:W-:Y:S04]  /*0860*/  STG.E.64 desc[UR6][R10.64], R44 ;  /* 0x0000002c0a007986 */ /* 0x0005e8000c101b06 */
[----:B------:R-:W3:Y:S02]  /*0870*/  LDG.E R25, desc[UR6][R24.64] ;  /* 0x0000000618197981 */ /* 0x000ee4000c1e1900 */
[----:B---3--:R-:W-:-:S05]  /*0880*/  IMAD.WIDE R12, R25, 0x8, R6 ;  /* 0x00000008190c7825 */ /* 0x008fca00078e0206 */
[----:B------:R3:W-:Y:S04]  /*0890*/  STG.E.64 desc[UR6][R12.64], R46 ;  /* 0x0000002e0c007986 */ /* 0x0007e8000c101b06 */
[----:B------:R-:W4:Y:S02]  /*08a0*/  LDG.E R3, desc[UR6][R26.64] ;  /* 0x000000061a037981 */ /* 0x000f24000c1e1900 */
[----:B----4-:R-:W-:-:S05]  /*08b0*/  IMAD.WIDE R2, R3, 0x8, R6 ;  /* 0x0000000803027825 */ /* 0x010fca00078e0206 */
[----:B------:R3:W-:Y:S04]  /*08c0*/  STG.E.64 desc[UR6][R2.64], R48 ;  /* 0x0000003002007986 */ /* 0x0007e8000c101b06 */
[----:B0-----:R-:W4:Y:S02]  /*08d0*/  LDG.E R5, desc[UR6][R28.64] ;  /* 0x000000061c057981 */ /* 0x001f24000c1e1900 */
[----:B----4-:R-:W-:-:S05]  /*08e0*/  IMAD.WIDE R4, R5, 0x8, R6 ;  /* 0x0000000805047825 */ /* 0x010fca00078e0206 */
[----:B------:R3:W-:Y:S04]  /*08f0*/  STG.E.64 desc[UR6][R4.64], R50 ;  /* 0x0000003204007986 */ /* 0x0007e8000c101b06 */
[----:B-1----:R-:W4:Y:S02]  /*0900*/  LDG.E R9, desc[UR6][R30.64] ;  /* 0x000000061e097981 */ /* 0x002f24000c1e1900 */
[----:B----4-:R-:W-:-:S05]  /*0910*/  IMAD.WIDE R8, R9, 0x8, R6 ;  /* 0x0000000809087825 */ /* 0x010fca00078e0206 */
[----:B------:R3:W-:Y:S04]  /*0920*/  STG.E.64 desc[UR6][R8.64], R52 ;  /* 0x0000003408007986 */ /* 0x0007e8000c101b06 */
[----:B--2---:R-:W2:Y:S02]  /*0930*/  LDG.E R11, desc[UR6][R32.64] ;  /* 0x00000006200b7981 */ /* 0x004ea4000c1e1900 */
[----:B--2---:R-:W-:-:S05]  /*0940*/  IMAD.WIDE R10, R11, 0x8, R6 ;  /* 0x000000080b0a7825 */ /* 0x004fca00078e0206 */
[----:B------:R3:W-:Y:S04]  /*0950*/  STG.E.64 desc[UR6][R10.64], R54 ;  /* 0x000000360a007986 */ /* 0x0007e8000c101b06 */
[----:B------:R-:W2:Y:S02]  /*0960*/  LDG.E R35, desc[UR6][R34.64] ;  /* 0x0000000622237981 */ /* 0x000ea4000c1e1900 */
[----:B--2---:R-:W-:-:S05]  /*0970*/  IMAD.WIDE R6, R35, 0x8, R6 ;  /* 0x0000000823067825 */ /* 0x004fca00078e0206 */
[----:B------:R3:W-:Y:S02]  /*0980*/  STG.E.64 desc[UR6][R6.64], R56 ;  /* 0x0000003806007986 */ /* 0x0007e4000c101b06 */
.L_x_122:
[----:B------:R-:W-:Y:S05]  /*0990*/  BSYNC.RECONVERGENT B0 ;  /* 0x0000000000007941 */ /* 0x000fea0003800200 */
.L_x_121:
[----:B------:R-:W0:Y:S01]  /*09a0*/  LDCU UR4, c[0x0][0x360] ;  /* 0x00006c00ff0477ac */ /* 0x000e220008000800 */
[----:B------:R-:W-:-:S04]  /*09b0*/  IADD3 R76, PT, PT, R76, 0x1, RZ ;  /* 0x000000014c4c7810 */ /* 0x000fc80007ffe0ff */
[----:B------:R-:W-:Y:S02]  /*09c0*/  ISETP.NE.AND P0, PT, R76, 0x1, PT ;  /* 0x000000014c00780c */ /* 0x000fe40003f05270 */
[----:B0-----:R-:W-:Y:S02]  /*09d0*/  IADD3 R77, PT, PT, R77, UR4, RZ ;  /* 0x000000044d4d7c10 */ /* 0x001fe4000fffe0ff */
[----:B------:R-:W-:Y:S02]  /*09e0*/  IADD3 R78, PT, PT, R78, UR4, RZ ;  /* 0x000000044e4e7c10 */ /* 0x000fe4000fffe0ff */
[----:B------:R-:W-:Y:S02]  /*09f0*/  IADD3 R79, PT, PT, R79, UR4, RZ ;  /* 0x000000044f4f7c10 */ /* 0x000fe4000fffe0ff */
[----:B------:R-:W-:Y:S02]  /*0a00*/  IADD3 R80, PT, PT, R80, UR4, RZ ;  /* 0x0000000450507c10 */ /* 0x000fe4000fffe0ff */
[----:B------:R-:W-:-:S02]  /*0a10*/  IADD3 R81, PT, PT, R81, UR4, RZ ;  /* 0x0000000451517c10 */ /* 0x000fc4000fffe0ff */
[----:B------:R-:W-:Y:S02]  /*0a20*/  IADD3 R82, PT, PT, R82, UR4, RZ ;  /* 0x0000000452527c10 */ /* 0x000fe4000fffe0ff */
[----:B------:R-:W-:Y:S02]  /*0a30*/  IADD3 R83, PT, PT, R83, UR4, RZ ;  /* 0x0000000453537c10 */ /* 0x000fe4000fffe0ff */
[----:B------:R-:W-:Y:S01]  /*0a40*/  IADD3 R0, PT, PT, R0, UR4, RZ ;  /* 0x0000000400007c10 */ /* 0x000fe2000fffe0ff */
[----:B------:R-:W-:Y:S06]  /*0a50*/  @P0 BRA `(.L_x_123) ;  /* 0xfffffff400c00947 */ /* 0x000fec000383ffff */
[----:B------:R-:W-:Y:S05]  /*0a60*/  EXIT ;  /* 0x000000000000794d */ /* 0x000fea0003800000 */
.L_x_124:
        /* <DEDUP_REMOVED lines=9> */
.L_x_197:


//--------------------- .text._Z29dvc_ScaLBL_D3Q19_Swap_CompactPiPdS0_ii --------------------------
	.section	.text._Z29dvc_ScaLBL_D3Q19_Swap_CompactPiPdS0_ii,"ax",@progbits
	.align	128
        .global         _Z29dvc_ScaLBL_D3Q19_Swap_CompactPiPdS0_ii
        .type           _Z29dvc_ScaLBL_D3Q19_Swap_CompactPiPdS0_ii,@function
        .size           _Z29dvc_ScaLBL_D3Q19_Swap_CompactPiPdS0_ii,(.L_x_198 - _Z29dvc_ScaLBL_D3Q19_Swap_CompactPiPdS0_ii)
        .other          _Z29dvc_ScaLBL_D3Q19_Swap_CompactPiPdS0_ii,@"STO_CUDA_ENTRY STV_DEFAULT"
_Z29dvc_ScaLBL_D3Q19_Swap_CompactPiPdS0_ii:
.text._Z29dvc_ScaLBL_D3Q19_Swap_CompactPiPdS0_ii:
[----:B------:R-:W-:Y:S01]  /*0000*/  LDC R1, c[0x0][0x37c] ;  /* 0x0000df00ff017b82 */ /* 0x000fe20000000800 */
[----:B------:R-:W0:Y:S02]  /*0010*/  LDCU UR4, c[0x0][0x398] ;  /* 0x00007300ff0477ac */ /* 0x000e240008000800 */
[----:B0-----:R-:W-:-:S04]  /*0020*/  MOV R0, UR4 ;  /* 0x0000000400007c02 */ /* 0x001fc80008000f00 */
[----:B------:R-:W-:-:S13]  /*0030*/  ISETP.GE.AND P0, PT, R0, -0x3ffff, PT ;  /* 0xfffc00010000780c */ /* 0x000fda0003f06270 */
[----:B------:R-:W-:Y:S05]  /*0040*/  @!P0 EXIT ;  /* 0x000000000000894d */ /* 0x000fea0003800000 */
[----:B------:R-:W0:Y:S01]  /*0050*/  S2R R9, SR_CTAID.X ;  /* 0x0000000000097919 */ /* 0x000e220000002500 */
[----:B------:R-:W-:Y:S01]  /*0060*/  SHF.R.S32.HI R5, RZ, 0x1f, R0 ;  /* 0x0000001fff057819 */ /* 0x000fe20000011400 */
[----:B------:R-:W1:Y:S01]  /*0070*/  LDC R11, c[0x0][0x39c] ;  /* 0x0000e700ff0b7b82 */ /* 0x000e620000000800 */
[----:B------:R-:W2:Y:S01]  /*0080*/  LDCU.64 UR4, c[0x0][0x358] ;  /* 0x00006b00ff0477ac */ /* 0x000ea20008000a00 */
[----:B------:R-:W3:Y:S01]  /*0090*/  S2R R3, SR_TID.X ;  /* 0x0000000000037919 */ /* 0x000ee20000002100 */
[----:B------:R-:W-:Y:S01]  /*00a0*/  LEA.HI R5, R5, R0, RZ, 0x12 ;  /* 0x0000000005057211 */ /* 0x000fe200078f90ff */
[----:B------:R-:W-:-:S03]  /*00b0*/  HFMA2 R4, -RZ, RZ, 0, 0 ;  /* 0x00000000ff047431 */ /* 0x000fc600000001ff */
[----:B------:R-:W-:Y:S01]  /*00c0*/  SHF.R.S32.HI R7, RZ, 0x12, R5 ;  /* 0x00000012ff077819 */ /* 0x000fe20000011405 */
[----:B------:R-:W4:Y:S03]  /*00d0*/  LDC R2, c[0x0][0x360] ;  /* 0x0000d800ff027b82 */ /* 0x000f260000000800 */
[C---:B------:R-:W-:Y:S01]  /*00e0*/  ISETP.GE.U32.AND P0, PT, R7.reuse, 0x3, PT ;  /* 0x000000030700780c */ /* 0x040fe20003f06070 */
[----:B------:R-:W-:-:S05]  /*00f0*/  VIADD R10, R7, 0x1 ;  /* 0x00000001070a7836 */ /* 0x000fca0000000000 */
[----:B------:R-:W-:Y:S01]  /*0100*/  LOP3.LUT R6, R10, 0x3, RZ, 0xc0, !PT ;  /* 0x000000030a067812 */ /* 0x000fe200078ec0ff */
[----:B-1----:R-:W-:Y:S02]  /*0110*/  IMAD R5, R0, R11, R0 ;  /* 0x0000000b00057224 */ /* 0x002fe400078e0200 */
[----:B0-----:R-:W-:-:S04]  /*0120*/  IMAD R7, R7, R9, R9 ;  /* 0x0000000907077224 */ /* 0x001fc800078e0209 */
[----:B--23--:R-:W-:Y:S05]  /*0130*/  @!P0 BRA `(.L_x_125) ;  /* 0x0000000400908947 */ /* 0x00cfea0003800000 */
[----:B------:R-:W0:Y:S01]  /*0140*/  LDC R8, c[0x0][0x398] ;  /* 0x0000e600ff087b82 */ /* 0x000e220000000800 */
[-C--:B----4-:R-:W-:Y:S01]  /*0150*/  IMAD R9, R9, R2.reuse, RZ ;  /* 0x0000000209097224 */ /* 0x090fe200078e02ff */
[----:B------:R-:W-:Y:S01]  /*0160*/  LOP3.LUT R4, R10, 0xfffffffc, RZ, 0xc0, !PT ;  /* 0xfffffffc0a047812 */ /* 0x000fe200078ec0ff */
[--C-:B------:R-:W-:Y:S02]  /*0170*/  IMAD R29, R0, R11, R3.reuse ;  /* 0x0000000b001d7224 */ /* 0x100fe400078e0203 */
[----:B------:R-:W-:Y:S01]  /*0180*/  IMAD R9, R10, R9, R3 ;  /* 0x000000090a097224 */ /* 0x000fe200078e0203 */
[C---:B------:R-:W-:Y:S01]  /*0190*/  IADD3 R10, PT, PT, R7.reuse, 0x3, RZ ;  /* 0x00000003070a7810 */ /* 0x040fe20007ffe0ff */
[CC--:B------:R-:W-:Y:S02]  /*01a0*/  IMAD R12, R7.reuse, R2.reuse, R2 ;  /* 0x00000002070c7224 */ /* 0x0c0fe400078e0202 */
[----:B------:R-:W-:Y:S02]  /*01b0*/  VIADD R27, R7, 0x2 ;  /* 0x00000002071b7836 */ /* 0x000fe40000000000 */
[----:B------:R-:W-:Y:S01]  /*01c0*/  IMAD R11, R0, R11, R9 ;  /* 0x0000000b000b7224 */ /* 0x000fe200078e0209 */
[----:B------:R-:W-:Y:S01]  /*01d0*/  IADD3 R23, PT, PT, R12, R29, RZ ;  /* 0x0000001d0c177210 */ /* 0x000fe20007ffe0ff */
[----:B------:R-:W-:-:S02]  /*01e0*/  IMAD R25, R27, R2, R3 ;  /* 0x000000021b197224 */ /* 0x000fc400078e0203 */
[-CC-:B------:R-:W-:Y:S02]  /*01f0*/  IMAD R27, R27, R2.reuse, R29.reuse ;  /* 0x000000021b1b7224 */ /* 0x180fe400078e021d */
[-C--:B------:R-:W-:Y:S02]  /*0200*/  IMAD R29, R10, R2.reuse, R29 ;  /* 0x000000020a1d7224 */ /* 0x080fe400078e021d */
[--C-:B------:R-:W-:Y:S02]  /*0210*/  IMAD.IADD R21, R12, 0x1, R3.reuse ;  /* 0x000000010c157824 */ /* 0x100fe400078e0203 */
[----:B------:R-:W-:Y:S02]  /*0220*/  IMAD R10, R10, R2, R3 ;  /* 0x000000020a0a7224 */ /* 0x000fe400078e0203 */
[----:B------:R-:W-:-:S07]  /*0230*/  IMAD.MOV R20, RZ, RZ, -R4 ;  /* 0x000000ffff147224 */ /* 0x000fce00078e0a04 */
.L_x_134:
[----:B0-----:R-:W-:Y:S01]  /*0240*/  MOV R0, R8 ;  /* 0x0000000800007202 */ /* 0x001fe20000000f00 */
[----:B------:R-:W-:Y:S03]  /*0250*/  BSSY.RECONVERGENT B0, `(.L_x_126) ;  /* 0x0000014000007945 */ /* 0x000fe60003800200 */
[-C--:B------:R-:W-:Y:S02]  /*0260*/  ISETP.GE.AND P3, PT, R9, R0.reuse, PT ;  /* 0x000000000900720c */ /* 0x080fe40003f66270 */
[-C--:B------:R-:W-:Y:S02]  /*0270*/  ISETP.GE.AND P0, PT, R21, R0.reuse, PT ;  /* 0x000000001500720c */ /* 0x080fe40003f06270 */
[-C--:B------:R-:W-:Y:S02]  /*0280*/  ISETP.GE.AND P1, PT, R25, R0.reuse, PT ;  /* 0x000000001900720c */ /* 0x080fe40003f26270 */
[----:B------:R-:W-:-:S07]  /*0290*/  ISETP.GE.AND P2, PT, R10, R0, PT ;  /* 0x000000000a00720c */ /* 0x000fce0003f46270 */
[----:B-12-4-:R-:W-:Y:S06]  /*02a0*/  @P3 BRA `(.L_x_127) ;  /* 0x0000000000383947 */ /* 0x016fec0003800000 */
[----:B------:R-:W0:Y:S02]  /*02b0*/  LDC.64 R12, c[0x0][0x380] ;  /* 0x0000e000ff0c7b82 */ /* 0x000e240000000a00 */
[----:B0-----:R-:W-:-:S06]  /*02c0*/  IMAD.WIDE R12, R11, 0x4, R12 ;  /* 0x000000040b0c7825 */ /* 0x001fcc00078e020c */
[----:B------:R-:W2:Y:S02]  /*02d0*/  LDG.E R12, desc[UR4][R12.64] ;  /* 0x000000040c0c7981 */ /* 0x000ea4000c1e1900 */
[----:B--2---:R-:W-:-:S13]  /*02e0*/  ISETP.GE.AND P3, PT, R12, RZ, PT ;  /* 0x000000ff0c00720c */ /* 0x004fda0003f66270 */
[----:B------:R-:W-:Y:S05]  /*02f0*/  @!P3 BRA `(.L_x_127) ;  /* 0x000000000024b947 */ /* 0x000fea0003800000 */
[----:B------:R-:W0:Y:S01]  /*0300*/  LDC.64 R18, c[0x0][0x390] ;  /* 0x0000e400ff127b82 */ /* 0x000e220000000a00 */
[----:B------:R-:W-:-:S07]  /*0310*/  IADD3 R13, PT, PT, R5, R12, RZ ;  /* 0x0000000c050d7210 */ /* 0x000fce0007ffe0ff */
[----:B------:R-:W1:Y:S01]  /*0320*/  LDC.64 R14, c[0x0][0x388] ;  /* 0x0000e200ff0e7b82 */ /* 0x000e620000000a00 */
[----:B0-----:R-:W-:-:S05]  /*0330*/  IMAD.WIDE R18, R11, 0x8, R18 ;  /* 0x000000080b127825 */ /* 0x001fca00078e0212 */
[----:B------:R-:W2:Y:S01]  /*0340*/  LDG.E.64 R16, desc[UR4][R18.64] ;  /* 0x0000000412107981 */ /* 0x000ea2000c1e1b00 */
[----:B-1----:R-:W-:-:S05]  /*0350*/  IMAD.WIDE R14, R13, 0x8, R14 ;  /* 0x000000080d0e7825 */ /* 0x002fca00078e020e */
[----:B------:R-:W3:Y:S04]  /*0360*/  LDG.E.64 R12, desc[UR4][R14.64] ;  /* 0x000000040e0c7981 */ /* 0x000ee8000c1e1b00 */
[----:B--2---:R0:W-:Y:S04]  /*0370*/  STG.E.64 desc[UR4][R14.64], R16 ;  /* 0x000000100e007986 */ /* 0x0041e8000c101b04 */
[----:B---3--:R0:W-:Y:S02]  /*0380*/  STG.E.64 desc[UR4][R18.64], R12 ;  /* 0x0000000c12007986 */ /* 0x0081e4000c101b04 */
.L_x_127:
[----:B------:R-:W-:Y:S05]  /*0390*/  BSYNC.RECONVERGENT B0 ;  /* 0x0000000000007941 */ /* 0x000fea0003800200 */
.L_x_126:
[----:B------:R-:W-:Y:S04]  /*03a0*/  BSSY.RECONVERGENT B0, `(.L_x_128) ;  /* 0x0000010000007945 */ /* 0x000fe80003800200 */
[----:B------:R-:W-:Y:S05]  /*03b0*/  @P0 BRA `(.L_x_129) ;  /* 0x0000000000380947 */ /* 0x000fea0003800000 */
[----:B0-----:R-:W0:Y:S02]  /*03c0*/  LDC.64 R12, c[0x0][0x380] ;  /* 0x0000e000ff0c7b82 */ /* 0x001e240000000a00 */
[----:B0-----:R-:W-:-:S06]  /*03d0*/  IMAD.WIDE R12, R23, 0x4, R12 ;  /* 0x00000004170c7825 */ /* 0x001fcc00078e020c */
[----:B------:R-:W2:Y:S02]  /*03e0*/  LDG.E R12, desc[UR4][R12.64] ;  /* 0x000000040c0c7981 */ /* 0x000ea4000c1e1900 */
[----:B--2---:R-:W-:-:S13]  /*03f0*/  ISETP.GE.AND P0, PT, R12, RZ, PT ;  /* 0x000000ff0c00720c */ /* 0x004fda0003f06270 */
[----:B------:R-:W-:Y:S05]  /*0400*/  @!P0 BRA `(.L_x_129) ;  /* 0x0000000000248947 */ /* 0x000fea0003800000 */
[----:B------:R-:W0:Y:S01]  /*0410*/  LDC.64 R18, c[0x0][0x390] ;  /* 0x0000e400ff127b82 */ /* 0x000e220000000a00 */
[----:B------:R-:W-:-:S07]  /*0420*/  IMAD.IADD R13, R5, 0x1, R12 ;  /* 0x00000001050d7824 */ /* 0x000fce00078e020c */
[----:B------:R-:W1:Y:S01]  /*0430*/  LDC.64 R14, c[0x0][0x388] ;  /* 0x0000e200ff0e7b82 */ /* 0x000e620000000a00 */
[----:B0-----:R-:W-:-:S05]  /*0440*/  IMAD.WIDE R18, R23, 0x8, R18 ;  /* 0x0000000817127825 */ /* 0x001fca00078e0212 */
[----:B------:R-:W2:Y:S01]  /*0450*/  LDG.E.64 R16, desc[UR4][R18.64] ;  /* 0x0000000412107981 */ /* 0x000ea2000c1e1b00 */
[----:B-1----:R-:W-:-:S05]  /*0460*/  IMAD.WIDE R14, R13, 0x8, R14 ;  /* 0x000000080d0e7825 */ /* 0x002fca00078e020e */
[----:B------:R-:W3:Y:S04]  /*0470*/  LDG.E.64 R12, desc[UR4][R14.64] ;  /* 0x000000040e0c7981 */ /* 0x000ee8000c1e1b00 */
[----:B--2---:R1:W-:Y:S04]  /*0480*/  STG.E.64 desc[UR4][R14.64], R16 ;  /* 0x000000100e007986 */ /* 0x0043e8000c101b04 */
[----:B---3--:R1:W-:Y:S02]  /*0490*/  STG.E.64 desc[UR4][R18.64], R12 ;  /* 0x0000000c12007986 */ /* 0x0083e4000c101b04 */
.L_x_129:
[----:B------:R-:W-:Y:S05]  /*04a0*/  BSYNC.RECONVERGENT B0 ;  /* 0x0000000000007941 */ /* 0x000fea0003800200 */
.L_x_128:
[----:B------:R-:W-:Y:S04]  /*04b0*/  BSSY.RECONVERGENT B0, `(.L_x_130) ;  /* 0x0000010000007945 */ /* 0x000fe80003800200 */
[----:B------:R-:W-:Y:S05]  /*04c0*/  @P1 BRA `(.L_x_131) ;  /* 0x0000000000381947 */ /* 0x000fea0003800000 */
[----:B01----:R-:W0:Y:S02]  /*04d0*/  LDC.64 R12, c[0x0][0x380] ;  /* 0x0000e000ff0c7b82 */ /* 0x003e240000000a00 */
[----:B0-----:R-:W-:-:S05]  /*04e0*/  IMAD.WIDE R12, R27, 0x4, R12 ;  /* 0x000000041b0c7825 */ /* 0x001fca00078e020c */
        /* <DEDUP_REMOVED lines=12> */
.L_x_131:
[----:B------:R-:W-:Y:S05]  /*05b0*/  BSYNC.RECONVERGENT B0 ;  /* 0x0000000000007941 */ /* 0x000fea0003800200 */
.L_x_130:
[----:B------:R-:W-:Y:S04]  /*05c0*/  BSSY.RECONVERGENT B0, `(.L_x_132) ;  /* 0x0000010000007945 */ /* 0x000fe80003800200 */
[----:B------:R-:W-:Y:S05]  /*05d0*/  @P2 BRA `(.L_x_133) ;  /* 0x0000000000382947 */ /* 0x000fea0003800000 */
[----:B012---:R-:W0:Y:S02]  /*05e0*/  LDC.64 R12, c[0x0][0x380] ;  /* 0x0000e000ff0c7b82 */ /* 0x007e240000000a00 */
[----:B0-----:R-:W-:-:S05]  /*05f0*/  IMAD.WIDE R12, R29, 0x4, R12 ;  /* 0x000000041d0c7825 */ /* 0x001fca00078e020c */
[----:B------:R-:W2:Y:S02]  /*0600*/  LDG.E R16, desc[UR4][R12.64] ;  /* 0x000000040c107981 */ /* 0x000ea4000c1e1900 */
[----:B--2---:R-:W-:-:S13]  /*0610*/  ISETP.GE.AND P0, PT, R16, RZ, PT ;  /* 0x000000ff1000720c */ /* 0x004fda0003f06270 */
[----:B------:R-:W-:Y:S05]  /*0620*/  @!P0 BRA `(.L_x_133) ;  /* 0x0000000000248947 */ /* 0x000fea0003800000 */
[----:B------:R-:W0:Y:S01]  /*0630*/  LDC.64 R12, c[0x0][0x390] ;  /* 0x0000e400ff0c7b82 */ /* 0x000e220000000a00 */
[----:B------:R-:W-:-:S07]  /*0640*/  IADD3 R17, PT, PT, R5, R16, RZ ;  /* 0x0000001005117210 */ /* 0x000fce0007ffe0ff */
[----:B------:R-:W1:Y:S01]  /*0650*/  LDC.64 R14, c[0x0][0x388] ;  /* 0x0000e200ff0e7b82 */ /* 0x000e620000000a00 */
[----:B0-----:R-:W-:-:S04]  /*0660*/  IMAD.WIDE R12, R29, 0x8, R12 ;  /* 0x000000081d0c7825 */ /* 0x001fc800078e020c */
[----:B-1----:R-:W-:Y:S02]  /*0670*/  IMAD.WIDE R14, R17, 0x8, R14 ;  /* 0x00000008110e7825 */ /* 0x002fe400078e020e */
[----:B------:R-:W2:Y:S04]  /*0680*/  LDG.E.64 R16, desc[UR4][R12.64] ;  /* 0x000000040c107981 */ /* 0x000ea8000c1e1b00 */
[----:B------:R-:W3:Y:S04]  /*0690*/  LDG.E.64 R18, desc[UR4][R14.64] ;  /* 0x000000040e127981 */ /* 0x000ee8000c1e1b00 */
[----:B--2---:R4:W-:Y:S04]  /*06a0*/  STG.E.64 desc[UR4][R14.64], R16 ;  /* 0x000000100e007986 */ /* 0x0049e8000c101b04 */
[----:B---3--:R4:W-:Y:S02]  /*06b0*/  STG.E.64 desc[UR4][R12.64], R18 ;  /* 0x000000120c007986 */ /* 0x0089e4000c101b04 */
.L_x_133:
[----:B------:R-:W-:Y:S05]  /*06c0*/  BSYNC.RECONVERGENT B0 ;  /* 0x0000000000007941 */ /* 0x000fea0003800200 */
.L_x_132:
[----:B------:R-:W-:Y:S01]  /*06d0*/  VIADD R20, R20, 0x4 ;  /* 0x0000000414147836 */ /* 0x000fe20000000000 */
[C---:B------:R-:W-:Y:S01]  /*06e0*/  LEA R21, R2.reuse, R21, 0x2 ;  /* 0x0000001502157211 */ /* 0x040fe200078e10ff */
[C---:B------:R-:W-:Y:S01]  /*06f0*/  IMAD R25, R2.reuse, 0x4, R25 ;  /* 0x0000000402197824 */ /* 0x040fe200078e0219 */
[C---:B------:R-:W-:Y:S01]  /*0700*/  LEA R23, R2.reuse, R23, 0x2 ;  /* 0x0000001702177211 */ /* 0x040fe200078e10ff */
[----:B------:R-:W-:Y:S01]  /*0710*/  IMAD R29, R2, 0x4, R29 ;  /* 0x00000004021d7824 */ /* 0x000fe200078e021d */
[----:B------:R-:W-:Y:S02]  /*0720*/  ISETP.NE.AND P0, PT, R20, RZ, PT ;  /* 0x000000ff1400720c */ /* 0x000fe40003f05270 */
[C---:B------:R-:W-:Y:S02]  /*0730*/  LEA R27, R2.reuse, R27, 0x2 ;  /* 0x0000001b021b7211 */ /* 0x040fe400078e10ff */
[C---:B------:R-:W-:Y:S02]  /*0740*/  LEA R10, R2.reuse, R10, 0x2 ;  /* 0x0000000a020a7211 */ /* 0x040fe400078e10ff */
[----:B------:R-:W-:-:S02]  /*0750*/  LEA R11, R2, R11, 0x2 ;  /* 0x0000000b020b7211 */ /* 0x000fc400078e10ff */
[----:B------:R-:W-:-:S05]  /*0760*/  LEA R9, R2, R9, 0x2 ;  /* 0x0000000902097211 */ /* 0x000fca00078e10ff */
[----:B------:R-:W-:Y:S05]  /*0770*/  @P0 BRA `(.L_x_134) ;  /* 0xfffffff800b00947 */ /* 0x000fea000383ffff */
.L_x_125:
[----:B------:R-:W-:-:S13]  /*0780*/  ISETP.NE.AND P0, PT, R6, RZ, PT ;  /* 0x000000ff0600720c */ /* 0x000fda0003f05270 */
[----:B------:R-:W-:Y:S05]  /*0790*/  @!P0 EXIT ;  /* 0x000000000000894d */ /* 0x000fea0003800000 */
[----:B------:R-:W3:Y:S01]  /*07a0*/  LDC.64 R8, c[0x0][0x380] ;  /* 0x0000e000ff087b82 */ /* 0x000ee20000000a00 */
[----:B------:R-:W5:Y:S01]  /*07b0*/  LDCU UR6, c[0x0][0x39c] ;  /* 0x00007380ff0677ac */ /* 0x000f620008000800 */
[----:B------:R-:W-:Y:S01]  /*07c0*/  IMAD.IADD R4, R7, 0x1, R4 ;  /* 0x0000000107047824 */ /* 0x000fe200078e0204 */
[----:B------:R-:W3:Y:S03]  /*07d0*/  LDCU UR7, c[0x0][0x398] ;  /* 0x00007300ff0777ac */ /* 0x000ee60008000800 */
[----:B----4-:R-:W-:Y:S01]  /*07e0*/  IMAD R3, R4, R2, R3 ;  /* 0x0000000204037224 */ /* 0x010fe200078e0203 */
[----:B------:R-:W-:Y:S01]  /*07f0*/  IADD3 R4, PT, PT, -R6, RZ, RZ ;  /* 0x000000ff06047210 */ /* 0x000fe20007ffe1ff */
[----:B------:R-:W4:Y:S08]  /*0800*/  LDC.64 R10, c[0x0][0x390] ;  /* 0x0000e400ff0a7b82 */ /* 0x000f300000000a00 */
[----:B012---:R-:W0:Y:S01]  /*0810*/  LDC.64 R12, c[0x0][0x388] ;  /* 0x0000e200ff0c7b82 */ /* 0x007e220000000a00 */
[----:B-----5:R-:W-:-:S07]  /*0820*/  IMAD R21, R0, UR6, R3 ;  /* 0x0000000600157c24 */ /* 0x020fce000f8e0203 */
.L_x_137:
[----:B---3--:R-:W-:Y:S01]  /*0830*/  ISETP.GE.AND P0, PT, R3, UR7, PT ;  /* 0x0000000703007c0c */ /* 0x008fe2000bf06270 */
[----:B------:R-:W-:Y:S01]  /*0840*/  BSSY.RECONVERGENT B0, `(.L_x_135) ;  /* 0x000000f000007945 */ /* 0x000fe20003800200 */
[----:B------:R-:W-:-:S04]  /*0850*/  IADD3 R4, PT, PT, R4, 0x1, RZ ;  /* 0x0000000104047810 */ /* 0x000fc80007ffe0ff */
[----:B------:R-:W-:-:S07]  /*0860*/  ISETP.NE.AND P1, PT, R4, RZ, PT ;  /* 0x000000ff0400720c */ /* 0x000fce0003f25270 */
[----:B-1----:R-:W-:Y:S06]  /*0870*/  @P0 BRA `(.L_x_136) ;  /* 0x00000000002c0947 */ /* 0x002fec0003800000 */
[----:B------:R-:W-:-:S06]  /*0880*/  IMAD.WIDE R6, R21, 0x4, R8 ;  /* 0x0000000415067825 */ /* 0x000fcc00078e0208 */
[----:B------:R-:W2:Y:S02]  /*0890*/  LDG.E R6, desc[UR4][R6.64] ;  /* 0x0000000406067981 */ /* 0x000ea4000c1e1900 */
[----:B--2---:R-:W-:-:S13]  /*08a0*/  ISETP.GE.AND P0, PT, R6, RZ, PT ;  /* 0x000000ff0600720c */ /* 0x004fda0003f06270 */
[----:B------:R-:W-:Y:S05]  /*08b0*/  @!P0 BRA `(.L_x_136) ;  /* 0x00000000001c8947 */ /* 0x000fea0003800000 */
[----:B------:R-:W-:Y:S02]  /*08c0*/  IMAD.IADD R17, R5, 0x1, R6 ;  /* 0x0000000105117824 */ /* 0x000fe400078e0206 */
[----:B----4-:R-:W-:-:S04]  /*08d0*/  IMAD.WIDE R6, R21, 0x8, R10 ;  /* 0x0000000815067825 */ /* 0x010fc800078e020a */
[----:B0-----:R-:W-:Y:S01]  /*08e0*/  IMAD.WIDE R16, R17, 0x8, R12 ;  /* 0x0000000811107825 */ /* 0x001fe200078e020c */
[----:B------:R-:W2:Y:S04]  /*08f0*/  LDG.E.64 R14, desc[UR4][R6.64] ;  /* 0x00000004060e7981 */ /* 0x000ea8000c1e1b00 */
[----:B------:R-:W3:Y:S04]  /*0900*/  LDG.E.64 R18, desc[UR4][R16.64] ;  /* 0x0000000410127981 */ /* 0x000ee8000c1e1b00 */
[----:B--2---:R1:W-:Y:S04]  /*0910*/  STG.E.64 desc[UR4][R16.64], R14 ;  /* 0x0000000e10007986 */ /* 0x0043e8000c101b04 */
[----:B---3--:R1:W-:Y:S02]  /*0920*/  STG.E.64 desc[UR4][R6.64], R18 ;  /* 0x0000001206007986 */ /* 0x0083e4000c101b04 */
.L_x_136:
[----:B------:R-:W-:Y:S05]  /*0930*/  BSYNC.RECONVERGENT B0 ;  /* 0x0000000000007941 */ /* 0x000fea0003800200 */
.L_x_135:
[C---:B------:R-:W-:Y:S02]  /*0940*/  IADD3 R3, PT, PT, R2.reuse, R3, RZ ;  /* 0x0000000302037210 */ /* 0x040fe40007ffe0ff */
[----:B------:R-:W-:Y:S01]  /*0950*/  IADD3 R21, PT, PT, R2, R21, RZ ;  /* 0x0000001502157210 */ /* 0x000fe20007ffe0ff */
[----:B------:R-:W-:Y:S06]  /*0960*/  @P1 BRA `(.L_x_137) ;  /* 0xfffffffc00b01947 */ /* 0x000fec000383ffff */
[----:B------:R-:W-:Y:S05]  /*0970*/  EXIT ;  /* 0x000000000000794d */ /* 0x000fea0003800000 */
.L_x_138:
        /* <DEDUP_REMOVED lines=16> */
.L_x_198:


//--------------------- .text._Z21dvc_ScaLBL_D3Q19_InitPdi --------------------------
	.section	.text._Z21dvc_ScaLBL_D3Q19_InitPdi,"ax",@progbits
	.align	128
        .global         _Z21dvc_ScaLBL_D3Q19_InitPdi
        .type           _Z21dvc_ScaLBL_D3Q19_InitPdi,@function
        .size           _Z21dvc_ScaLBL_D3Q19_InitPdi,(.L_x_199 - _Z21dvc_ScaLBL_D3Q19_InitPdi)
        .other          _Z21dvc_ScaLBL_D3Q19_InitPdi,@"STO_CUDA_ENTRY STV_DEFAULT"
_Z21dvc_ScaLBL_D3Q19_InitPdi:
.text._Z21dvc_ScaLBL_D3Q19_InitPdi:
[----:B------:R-:W-:Y:S01]  /*0000*/  LDC R1, c[0x0][0x37c] ;  /* 0x0000df00ff017b82 */ /* 0x000fe20000000800 */
[----:B------:R-:W0:Y:S02]  /*0010*/  LDCU UR4, c[0x0][0x388] ;  /* 0x00007100ff0477ac */ /* 0x000e240008000800 */
[----:B0-----:R-:W-:-:S04]  /*0020*/  MOV R29, UR4 ;  /* 0x00000004001d7c02 */ /* 0x001fc80008000f00 */
[----:B------:R-:W-:-:S13]  /*0030*/  ISETP.GE.AND P0, PT, R29, -0x3ffff, PT ;  /* 0xfffc00011d00780c */ /* 0x000fda0003f06270 */
[----:B------:R-:W-:Y:S05]  /*0040*/  @!P0 EXIT ;  /* 0x000000000000894d */ /* 0x000fea0003800000 */
[----:B------:R-:W0:Y:S01]  /*0050*/  S2R R6, SR_CTAID.X ;  /* 0x0000000000067919 */ /* 0x000e220000002500 */
[----:B------:R-:W1:Y:S01]  /*0060*/  LDC R5, c[0x0][0x360] ;  /* 0x0000d800ff057b82 */ /* 0x000e620000000800 */
[----:B------:R-:W-:Y:S01]  /*0070*/  IADD3 R2, PT, PT, R29, 0x3ffff, RZ ;  /* 0x0003ffff1d027810 */ /* 0x000fe20007ffe0ff */
[----:B------:R-:W2:Y:S01]  /*0080*/  LDCU.64 UR4, c[0x0][0x358] ;  /* 0x00006b00ff0477ac */ /* 0x000ea20008000a00 */
[----:B------:R-:W3:Y:S01]  /*0090*/  S2R R4, SR_TID.X ;  /* 0x0000000000047919 */ /* 0x000ee20000002100 */
[----:B------:R-:W-:Y:S01]  /*00a0*/  SHF.R.S32.HI R0, RZ, 0x1f, R29 ;  /* 0x0000001fff007819 */ /* 0x000fe2000001141d */
[----:B------:R-:W-:Y:S01]  /*00b0*/  HFMA2 R3, -RZ, RZ, 0, 0 ;  /* 0x00000000ff037431 */ /* 0x000fe200000001ff */
[----:B------:R-:W-:Y:S02]  /*00c0*/  ISETP.GE.U32.AND P0, PT, R2, 0x7ffff, PT ;  /* 0x0007ffff0200780c */ /* 0x000fe40003f06070 */
[----:B------:R-:W-:-:S04]  /*00d0*/  LEA.HI R0, R0, R29, RZ, 0x12 ;  /* 0x0000001d00007211 */ /* 0x000fc800078f90ff */
[----:B------:R-:W-:-:S05]  /*00e0*/  SHF.R.S32.HI R2, RZ, 0x12, R0 ;  /* 0x00000012ff027819 */ /* 0x000fca0000011400 */
[----:B0-----:R-:W-:Y:S02]  /*00f0*/  IMAD R0, R2, R6, R6 ;  /* 0x0000000602007224 */ /* 0x001fe400078e0206 */
[----:B--2---:R-:W-:Y:S05]  /*0100*/  @!P0 BRA `(.L_x_139) ;  /* 0x0000000400b88947 */ /* 0x004fea0003800000 */
[----:B------:R-:W0:Y:S01]  /*0110*/  LDC R29, c[0x0][0x388] ;  /* 0x0000e200ff1d7b82 */ /* 0x000e220000000800 */
[----:B------:R-:W-:Y:S01]  /*0120*/  IADD3 R7, PT, PT, R2, 0x1, RZ ;  /* 0x0000000102077810 */ /* 0x000fe20007ffe0ff */
[-C--:B-1----:R-:W-:Y:S02]  /*0130*/  IMAD R6, R6, R5.reuse, RZ ;  /* 0x0000000506067224 */ /* 0x082fe400078e02ff */
[----:B------:R-:W-:Y:S01]  /*0140*/  IMAD R11, R0, R5, R5 ;  /* 0x00000005000b7224 */ /* 0x000fe200078e0205 */
[C---:B------:R-:W-:Y:S01]  /*0150*/  LOP3.LUT R3, R7.reuse, 0xfffffffe, RZ, 0xc0, !PT ;  /* 0xfffffffe07037812 */ /* 0x040fe200078ec0ff */
[----:B---3--:R-:W-:Y:S02]  /*0160*/  IMAD R6, R7, R6, R4 ;  /* 0x0000000607067224 */ /* 0x008fe400078e0204 */
[----:B------:R-:W1:Y:S01]  /*0170*/  LDC.64 R8, c[0x0][0x380] ;  /* 0x0000e000ff087b82 */ /* 0x000e620000000a00 */
[----:B------:R-:W-:Y:S02]  /*0180*/  IADD3 R7, PT, PT, R11, R4, RZ ;  /* 0x000000040b077210 */ /* 0x000fe40007ffe0ff */
[----:B------:R-:W-:-:S07]  /*0190*/  IADD3 R28, PT, PT, -R3, RZ, RZ ;  /* 0x000000ff031c7210 */ /* 0x000fce0007ffe1ff */
.L_x_144:
[-C--:B0-----:R-:W-:Y:S01]  /*01a0*/  ISETP.GE.AND P0, PT, R6, R29.reuse, PT ;  /* 0x0000001d0600720c */ /* 0x081fe20003f06270 */
[----:B------:R-:W-:Y:S01]  /*01b0*/  BSSY.RECONVERGENT B0, `(.L_x_140) ;  /* 0x0000031000007945 */ /* 0x000fe20003800200 */
[----:B------:R-:W-:Y:S02]  /*01c0*/  IADD3 R28, PT, PT, R28, 0x2, RZ ;  /* 0x000000021c1c7810 */ /* 0x000fe40007ffe0ff */
[----:B------:R-:W-:Y:S02]  /*01d0*/  ISETP.GE.AND P1, PT, R7, R29, PT ;  /* 0x0000001d0700720c */ /* 0x000fe40003f26270 */
[----:B------:R-:W-:-:S07]  /*01e0*/  ISETP.NE.AND P2, PT, R28, RZ, PT ;  /* 0x000000ff1c00720c */ /* 0x000fce0003f45270 */
[----:B---3--:R-:W-:Y:S06]  /*01f0*/  @P0 BRA `(.L_x_141) ;  /* 0x0000000000b00947 */ /* 0x008fec0003800000 */
[----:B-1----:R-:W-:-:S04]  /*0200*/  IMAD.WIDE R10, R6, 0x8, R8 ;  /* 0x00000008060a7825 */ /* 0x002fc800078e0208 */
[----:B------:R-:W-:Y:S01]  /*0210*/  HFMA2 R25, -RZ, RZ, 1.9580078125, 85.3125 ;  /* 0x3fd55555ff197431 */ /* 0x000fe200000001ff */
[----:B------:R-:W-:Y:S01]  /*0220*/  MOV R24, 0x55555555 ;  /* 0x5555555500187802 */ /* 0x000fe20000000f00 */
[----:B------:R-:W-:Y:S01]  /*0230*/  HFMA2 R19, -RZ, RZ, 1.91796875, 11832 ;  /* 0x3fac71c7ff137431 */ /* 0x000fe200000001ff */
[----:B------:R-:W-:Y:S01]  /*0240*/  MOV R18, 0x1c71c71c ;  /* 0x1c71c71c00127802 */ /* 0x000fe20000000f00 */
[C---:B------:R-:W-:Y:S02]  /*0250*/  IMAD.WIDE R16, R29.reuse, 0x8, R10 ;  /* 0x000000081d107825 */ /* 0x040fe400078e020a */
[----:B------:R0:W-:Y:S02]  /*0260*/  STG.E.64 desc[UR4][R10.64], R24 ;  /* 0x000000180a007986 */ /* 0x0001e4000c101b04 */
[C---:B------:R-:W-:Y:S02]  /*0270*/  IMAD.WIDE R14, R29.reuse, 0x8, R16 ;  /* 0x000000081d0e7825 */ /* 0x040fe400078e0210 */
[----:B------:R1:W-:Y:S04]  /*0280*/  STG.E.64 desc[UR4][R16.64], R18 ;  /* 0x0000001210007986 */ /* 0x0003e8000c101b04 */
[----:B------:R2:W-:Y:S01]  /*0290*/  STG.E.64 desc[UR4][R14.64], R18 ;  /* 0x000000120e007986 */ /* 0x0005e2000c101b04 */
[----:B------:R-:W-:-:S05]  /*02a0*/  IMAD.WIDE R12, R29, 0x8, R14 ;  /* 0x000000081d0c7825 */ /* 0x000fca00078e020e */
[----:B------:R3:W-:Y:S01]  /*02b0*/  STG.E.64 desc[UR4][R12.64], R18 ;  /* 0x000000120c007986 */ /* 0x0007e2000c101b04 */
[----:B------:R-:W-:-:S05]  /*02c0*/  IMAD.WIDE R22, R29, 0x8, R12 ;  /* 0x000000081d167825 */ /* 0x000fca00078e020c */
[----:B------:R-:W-:Y:S01]  /*02d0*/  STG.E.64 desc[UR4][R22.64], R18 ;  /* 0x0000001216007986 */ /* 0x000fe2000c101b04 */
[----:B------:R-:W-:-:S05]  /*02e0*/  IMAD.WIDE R20, R29, 0x8, R22 ;  /* 0x000000081d147825 */ /* 0x000fca00078e0216 */
[----:B------:R-:W-:Y:S01]  /*02f0*/  STG.E.64 desc[UR4][R20.64], R18 ;  /* 0x0000001214007986 */ /* 0x000fe2000c101b04 */
[----:B0-----:R-:W-:-:S05]  /*0300*/  IMAD.WIDE R10, R29, 0x8, R20 ;  /* 0x000000081d0a7825 */ /* 0x001fca00078e0214 */
[----:B------:R0:W-:Y:S01]  /*0310*/  STG.E.64 desc[UR4][R10.64], R18 ;  /* 0x000000120a007986 */ /* 0x0001e2000c101b04 */
[----:B-1----:R-:W-:-:S04]  /*0320*/  IMAD.WIDE R16, R29, 0x8, R10 ;  /* 0x000000081d107825 */ /* 0x002fc800078e020a */
[----:B--2---:R-:W-:-:S04]  /*0330*/  IMAD.WIDE R14, R29, 0x8, R16 ;  /* 0x000000081d0e7825 */ /* 0x004fc800078e0210 */
[----:B---3--:R-:W-:-:S04]  /*0340*/  IMAD.WIDE R12, R29, 0x8, R14 ;  /* 0x000000081d0c7825 */ /* 0x008fc800078e020e */
[----:B0-----:R-:W-:Y:S01]  /*0350*/  HFMA2 R11, -RZ, RZ, 1.90234375, 11832 ;  /* 0x3f9c71c7ff0b7431 */ /* 0x001fe200000001ff */
[----:B------:R-:W-:Y:S01]  /*0360*/  MOV R10, 0x1c71c723 ;  /* 0x1c71c723000a7802 */ /* 0x000fe20000000f00 */
[----:B------:R-:W-:-:S04]  /*0370*/  IMAD.WIDE R26, R29, 0x8, R12 ;  /* 0x000000081d1a7825 */ /* 0x000fc800078e020c */
[----:B------:R0:W-:Y:S01]  /*0380*/  STG.E.64 desc[UR4][R16.64], R10 ;  /* 0x0000000a10007986 */ /* 0x0001e2000c101b04 */
[----:B------:R-:W-:-:S03]  /*0390*/  IMAD.WIDE R24, R29, 0x8, R26 ;  /* 0x000000081d187825 */ /* 0x000fc600078e021a */
[----:B------:R-:W-:Y:S04]  /*03a0*/  STG.E.64 desc[UR4][R14.64], R10 ;  /* 0x0000000a0e007986 */ /* 0x000fe8000c101b04 */
[----:B------:R1:W-:Y:S01]  /*03b0*/  STG.E.64 desc[UR4][R12.64], R10 ;  /* 0x0000000a0c007986 */ /* 0x0003e2000c101b04 */
[----:B------:R-:W-:-:S03]  /*03c0*/  IMAD.WIDE R22, R29, 0x8, R24 ;  /* 0x000000081d167825 */ /* 0x000fc600078e0218 */
[----:B------:R-:W-:Y:S01]  /*03d0*/  STG.E.64 desc[UR4][R26.64], R10 ;  /* 0x0000000a1a007986 */ /* 0x000fe2000c101b04 */
[----:B------:R-:W-:-:S03]  /*03e0*/  IMAD.WIDE R20, R29, 0x8, R22 ;  /* 0x000000081d147825 */ /* 0x000fc600078e0216 */
[----:B------:R-:W-:Y:S04]  /*03f0*/  STG.E.64 desc[UR4][R24.64], R10 ;  /* 0x0000000a18007986 */ /* 0x000fe8000c101b04 */
[----:B------:R-:W-:Y:S01]  /*0400*/  STG.E.64 desc[UR4][R22.64], R10 ;  /* 0x0000000a16007986 */ /* 0x000fe2000c101b04 */
[----:B------:R-:W-:-:S03]  /*0410*/  IMAD.WIDE R18, R29, 0x8, R20 ;  /* 0x000000081d127825 */ /* 0x000fc600078e0214 */
[----:B------:R2:W-:Y:S01]  /*0420*/  STG.E.64 desc[UR4][R20.64], R10 ;  /* 0x0000000a14007986 */ /* 0x0005e2000c101b04 */
[----:B0-----:R-:W-:-:S03]  /*0430*/  IMAD.WIDE R16, R29, 0x8, R18 ;  /* 0x000000081d107825 */ /* 0x001fc600078e0212 */
[----:B------:R0:W-:Y:S04]  /*0440*/  STG.E.64 desc[UR4][R18.64], R10 ;  /* 0x0000000a12007986 */ /* 0x0001e8000c101b04 */
[----:B------:R0:W-:Y:S01]  /*0450*/  STG.E.64 desc[UR4][R16.64], R10 ;  /* 0x0000000a10007986 */ /* 0x0001e2000c101b04 */
[----:B-1----:R-:W-:-:S05]  /*0460*/  IMAD.WIDE R12, R29, 0x8, R16 ;  /* 0x000000081d0c7825 */ /* 0x002fca00078e0210 */
[----:B------:R0:W-:Y:S01]  /*0470*/  STG.E.64 desc[UR4][R12.64], R10 ;  /* 0x0000000a0c007986 */ /* 0x0001e2000c101b04 */
[----:B------:R-:W-:-:S05]  /*0480*/  IMAD.WIDE R14, R29, 0x8, R12 ;  /* 0x000000081d0e7825 */ /* 0x000fca00078e020c */
[----:B------:R0:W-:Y:S01]  /*0490*/  STG.E.64 desc[UR4][R14.64], R10 ;  /* 0x0000000a0e007986 */ /* 0x0001e2000c101b04 */
[----:B--2---:R-:W-:-:S05]  /*04a0*/  IMAD.WIDE R20, R29, 0x8, R14 ;  /* 0x000000081d147825 */ /* 0x004fca00078e020e */
[----:B------:R0:W-:Y:S02]  /*04b0*/  STG.E.64 desc[UR4][R20.64], R10 ;  /* 0x0000000a14007986 */ /* 0x0001e4000c101b04 */
.L_x_141:
[----:B------:R-:W-:Y:S05]  /*04c0*/  BSYNC.RECONVERGENT B0 ;  /* 0x0000000000007941 */ /* 0x000fea0003800200 */
.L_x_140:
[----:B------:R-:W-:Y:S04]  /*04d0*/  BSSY.RECONVERGENT B0, `(.L_x_142) ;  /* 0x000002e000007945 */ /* 0x000fe80003800200 */
[----:B------:R-:W-:Y:S05]  /*04e0*/  @P1 BRA `(.L_x_143) ;  /* 0x0000000000b01947 */ /* 0x000fea0003800000 */
[----:B01----:R-:W-:-:S04]  /*04f0*/  IMAD.WIDE R20, R7, 0x8, R8 ;  /* 0x0000000807147825 */ /* 0x003fc800078e0208 */
        /* <DEDUP_REMOVED lines=10> */
[----:B------:R-:W-:Y:S01]  /*05a0*/  STG.E.64 desc[UR4][R14.64], R26 ;  /* 0x0000001a0e007986 */ /* 0x000fe2000c101b04 */
        /* <DEDUP_REMOVED lines=8> */
[----:B------:R-:W-:-:S04]  /*0630*/  IMAD.WIDE R20, R29, 0x8, R18 ;  /* 0x000000081d147825 */ /* 0x000fc800078e0212 */
[----:B0-----:R-:W-:Y:S01]  /*0640*/  HFMA2 R13, -RZ, RZ, 1.90234375, 11832 ;  /* 0x3f9c71c7ff0d7431 */ /* 0x001fe200000001ff */
[----:B------:R-:W-:Y:S01]  /*0650*/  MOV R12, 0x1c71c723 ;  /* 0x1c71c723000c7802 */ /* 0x000fe20000000f00 */
[----:B------:R-:W-:-:S04]  /*0660*/  IMAD.WIDE R24, R29, 0x8, R20 ;  /* 0x000000081d187825 */ /* 0x000fc800078e0214 */
[----:B------:R0:W-:Y:S01]  /*0670*/  STG.E.64 desc[UR4][R16.64], R12 ;  /* 0x0000000c10007986 */ /* 0x0001e2000c101b04 */
[----:B------:R-:W-:-:S03]  /*0680*/  IMAD.WIDE R10, R29, 0x8, R24 ;  /* 0x000000081d0a7825 */ /* 0x000fc600078e0218 */
[----:B------:R1:W-:Y:S04]  /*0690*/  STG.E.64 desc[UR4][R18.64], R12 ;  /* 0x0000000c12007986 */ /* 0x0003e8000c101b04 */
[----:B------:R2:W-:Y:S01]  /*06a0*/  STG.E.64 desc[UR4][R20.64], R12 ;  /* 0x0000000c14007986 */ /* 0x0005e2000c101b04 */
[----:B------:R-:W-:-:S03]  /*06b0*/  IMAD.WIDE R14, R29, 0x8, R10 ;  /* 0x000000081d0e7825 */ /* 0x000fc600078e020a */
[----:B------:R-:W-:Y:S01]  /*06c0*/  STG.E.64 desc[UR4][R24.64], R12 ;  /* 0x0000000c18007986 */ /* 0x000fe2000c101b04 */
[----:B0-----:R-:W-:-:S03]  /*06d0*/  IMAD.WIDE R16, R29, 0x8, R14 ;  /* 0x000000081d107825 */ /* 0x001fc600078e020e */
[----:B------:R0:W-:Y:S04]  /*06e0*/  STG.E.64 desc[UR4][R10.64], R12 ;  /* 0x0000000c0a007986 */ /* 0x0001e8000c101b04 */
[----:B------:R3:W-:Y:S01]  /*06f0*/  STG.E.64 desc[UR4][R14.64], R12 ;  /* 0x0000000c0e007986 */ /* 0x0007e2000c101b04 */
[----:B-1----:R-:W-:-:S03]  /*0700*/  IMAD.WIDE R18, R29, 0x8, R16 ;  /* 0x000000081d127825 */ /* 0x002fc600078e0210 */
[----:B------:R3:W-:Y:S01]  /*0710*/  STG.E.64 desc[UR4][R16.64], R12 ;  /* 0x0000000c10007986 */ /* 0x0007e2000c101b04 */
[----:B--2---:R-:W-:-:S03]  /*0720*/  IMAD.WIDE R20, R29, 0x8, R18 ;  /* 0x000000081d147825 */ /* 0x004fc600078e0212 */
[----:B------:R3:W-:Y:S04]  /*0730*/  STG.E.64 desc[UR4][R18.64], R12 ;  /* 0x0000000c12007986 */ /* 0x0007e8000c101b04 */
[----:B------:R3:W-:Y:S01]  /*0740*/  STG.E.64 desc[UR4][R20.64], R12 ;  /* 0x0000000c14007986 */ /* 0x0007e2000c101b04 */
[----:B------:R-:W-:-:S05]  /*0750*/  IMAD.WIDE R22, R29, 0x8, R20 ;  /* 0x000000081d167825 */ /* 0x000fca00078e0214 */
[----:B------:R3:W-:Y:S01]  /*0760*/  STG.E.64 desc[UR4][R22.64], R12 ;  /* 0x0000000c16007986 */ /* 0x0007e2000c101b04 */
[----:B------:R-:W-:-:S05]  /*0770*/  IMAD.WIDE R26, R29, 0x8, R22 ;  /* 0x000000081d1a7825 */ /* 0x000fca00078e0216 */
[----:B------:R3:W-:Y:S01]  /*0780*/  STG.E.64 desc[UR4][R26.64], R12 ;  /* 0x0000000c1a007986 */ /* 0x0007e2000c101b04 */
[----:B0-----:R-:W-:-:S05]  /*0790*/  IMAD.WIDE R10, R29, 0x8, R26 ;  /* 0x000000081d0a7825 */ /* 0x001fca00078e021a */
[----:B------:R3:W-:Y:S02]  /*07a0*/  STG.E.64 desc[UR4][R10.64], R12 ;  /* 0x0000000c0a007986 */ /* 0x0007e4000c101b04 */
.L_x_143:
[----:B------:R-:W-:Y:S05]  /*07b0*/  BSYNC.RECONVERGENT B0 ;  /* 0x0000000000007941 */ /* 0x000fea0003800200 */
.L_x_142:
[C---:B------:R-:W-:Y:S02]  /*07c0*/  LEA R7, R5.reuse, R7, 0x1 ;  /* 0x0000000705077211 */ /* 0x040fe400078e08ff */
[----:B------:R-:W-:Y:S01]  /*07d0*/  LEA R6, R5, R6, 0x1 ;  /* 0x0000000605067211 */ /* 0x000fe200078e08ff */
[----:B------:R-:W-:Y:S06]  /*07e0*/  @P2 BRA `(.L_x_144) ;  /* 0xfffffff8006c2947 */ /* 0x000fec000383ffff */
.L_x_139:
[----:B------:R-:W-:-:S04]  /*07f0*/  LOP3.LUT R2, R2, 0x1, RZ, 0xc0, !PT ;  /* 0x0000000102027812 */ /* 0x000fc800078ec0ff */
[----:B------:R-:W-:-:S13]  /*0800*/  ISETP.NE.U32.AND P0, PT, R2, 0x1, PT ;  /* 0x000000010200780c */ /* 0x000fda0003f05070 */
[----:B------:R-:W-:Y:S05]  /*0810*/  @!P0 EXIT ;  /* 0x000000000000894d */ /* 0x000fea0003800000 */
[----:B------:R-:W-:-:S05]  /*0820*/  IADD3 R0, PT, PT, R0, R3, RZ ;  /* 0x0000000300007210 */ /* 0x000fca0007ffe0ff */
[----:B-1-3--:R-:W-:-:S05]  /*0830*/  IMAD R0, R0, R5, R4 ;  /* 0x0000000500007224 */ /* 0x00afca00078e0204 */
[----:B------:R-:W-:-:S13]  /*0840*/  ISETP.GE.AND P0, PT, R0, R29, PT ;  /* 0x0000001d0000720c */ /* 0x000fda0003f06270 */
[----:B------:R-:W-:Y:S05]  /*0850*/  @P0 EXIT ;  /* 0x000000000000094d */ /* 0x000fea0003800000 */
[----:B0-----:R-:W0:Y:S01]  /*0860*/  LDC.64 R12, c[0x0][0x380] ;  /* 0x0000e000ff0c7b82 */ /* 0x001e220000000a00 */
[----:B------:R-:W-:Y:S01]  /*0870*/  HFMA2 R17, -RZ, RZ, 1.9580078125, 85.3125 ;  /* 0x3fd55555ff117431 */ /* 0x000fe200000001ff */
[----:B------:R-:W-:Y:S01]  /*0880*/  MOV R16, 0x55555555 ;  /* 0x5555555500107802 */ /* 0x000fe20000000f00 */
[----:B0-----:R-:W-:-:S05]  /*0890*/  IMAD.WIDE R12, R0, 0x8, R12 ;  /* 0x00000008000c7825 */ /* 0x001fca00078e020c */
[----:B------:R0:W-:Y:S01]  /*08a0*/  STG.E.64 desc[UR4][R12.64], R16 ;  /* 0x000000100c007986 */ /* 0x0001e2000c101b04 */
[----:B------:R-:W-:-:S04]  /*08b0*/  IMAD.WIDE R10, R29, 0x8, R12 ;  /* 0x000000081d0a7825 */ /* 0x000fc800078e020c */
[----:B------:R-:W-:-:S04]  /*08c0*/  IMAD.WIDE R26, R29, 0x8, R10 ;  /* 0x000000081d1a7825 */ /* 0x000fc800078e020a */
[----:B------:R-:W-:-:S04]  /*08d0*/  IMAD.WIDE R24, R29, 0x8, R26 ;  /* 0x000000081d187825 */ /* 0x000fc800078e021a */
[----:B0-----:R-:W-:Y:S01]  /*08e0*/  HFMA2 R17, -RZ, RZ, 1.91796875, 11832 ;  /* 0x3fac71c7ff117431 */ /* 0x001fe200000001ff */
[----:B------:R-:W-:Y:S01]  /*08f0*/  MOV R16, 0x1c71c71c ;  /* 0x1c71c71c00107802 */ /* 0x000fe20000000f00 */
[----:B------:R-:W-:-:S04]  /*0900*/  IMAD.WIDE R20, R29, 0x8, R24 ;  /* 0x000000081d147825 */ /* 0x000fc800078e0218 */
[----:B------:R-:W-:Y:S01]  /*0910*/  STG.E.64 desc[UR4][R10.64], R16 ;  /* 0x000000100a007986 */ /* 0x000fe2000c101b04 */
[----:B------:R-:W-:-:S03]  /*0920*/  IMAD.WIDE R8, R29, 0x8, R20 ;  /* 0x000000081d087825 */ /* 0x000fc600078e0214 */
[----:B------:R-:W-:Y:S04]  /*0930*/  STG.E.64 desc[UR4][R26.64], R16 ;  /* 0x000000101a007986 */ /* 0x000fe8000c101b04 */
[----:B------:R-:W-:Y:S01]  /*0940*/  STG.E.64 desc[UR4][R24.64], R16 ;  /* 0x0000001018007986 */ /* 0x000fe2000c101b04 */
[----:B------:R-:W-:-:S03]  /*0950*/  IMAD.WIDE R18, R29, 0x8, R8 ;  /* 0x000000081d127825 */ /* 0x000fc600078e0208 */
[----:B------:R-:W-:Y:S01]  /*0960*/  STG.E.64 desc[UR4][R20.64], R16 ;  /* 0x0000001014007986 */ /* 0x000fe2000c101b04 */
[----:B------:R-:W-:-:S03]  /*0970*/  IMAD.WIDE R6, R29, 0x8, R18 ;  /* 0x000000081d067825 */ /* 0x000fc600078e0212 */
[----:B------:R-:W-:Y:S04]  /*0980*/  STG.E.64 desc[UR4][R8.64], R16 ;  /* 0x0000001008007986 */ /* 0x000fe8000c101b04 */
[----:B------:R0:W-:Y:S01]  /*0990*/  STG.E.64 desc[UR4][R18.64], R16 ;  /* 0x0000001012007986 */ /* 0x0001e2000c101b04 */
[----:B------:R-:W-:-:S04]  /*09a0*/  IMAD.WIDE R2, R29, 0x8, R6 ;  /* 0x000000081d027825 */ /* 0x000fc800078e0206 */
[----:B------:R-:W-:-:S04]  /*09b0*/  IMAD.WIDE R4, R29, 0x8, R2 ;  /* 0x000000081d047825 */ /* 0x000fc800078e0202 */
[----:B------:R-:W-:-:S04]  /*09c0*/  IMAD.WIDE R14, R29, 0x8, R4 ;  /* 0x000000081d0e7825 */ /* 0x000fc800078e0204 */
[----:B0-----:R-:W-:Y:S01]  /*09d0*/  HFMA2 R19, -RZ, RZ, 1.90234375, 11832 ;  /* 0x3f9c71c7ff137431 */ /* 0x001fe200000001ff */
        /* <DEDUP_REMOVED lines=21> */
[----:B------:R-:W-:Y:S05]  /*0b30*/  EXIT ;  /* 0x000000000000794d */ /* 0x000fea0003800000 */
.L_x_145:
        /* <DEDUP_REMOVED lines=12> */
.L_x_199:


//--------------------- .text._Z24dvc_ScaLBL_D3Q19_AA_InitPdS_i --------------------------
	.section	.text._Z24dvc_ScaLBL_D3Q19_AA_InitPdS_i,"ax",@progbits
	.align	128
        .global         _Z24dvc_ScaLBL_D3Q19_AA_InitPdS_i
        .type           _Z24dvc_ScaLBL_D3Q19_AA_InitPdS_i,@function
        .size           _Z24dvc_ScaLBL_D3Q19_AA_InitPdS_i,(.L_x_200 - _Z24dvc_ScaLBL_D3Q19_AA_InitPdS_i)
        .other          _Z24dvc_ScaLBL_D3Q19_AA_InitPdS_i,@"STO_CUDA_ENTRY STV_DEFAULT"
_Z24dvc_ScaLBL_D3Q19_AA_InitPdS_i:
.text._Z24dvc_ScaLBL_D3Q19_AA_InitPdS_i:
        /* <DEDUP_REMOVED lines=25> */
[----:B------:R-:W-:-:S05]  /*0190*/  IADD3 R7, PT, PT, -R3, RZ, RZ ;  /* 0x000000ff03077210 */ /* 0x000fca0007ffe1ff */
[----:B------:R-:W2:Y:S02]  /*01a0*/  LDC.64 R12, c[0x0][0x388] ;  /* 0x0000e200ff0c7b82 */ /* 0x000ea40000000a00 */
.L_x_151:
[-C--:B0-----:R-:W-:Y:S01]  /*01b0*/  ISETP.GE.AND P0, PT, R6, R9.reuse, PT ;  /* 0x000000090600720c */ /* 0x081fe20003f06270 */
[----:B------:R-:W-:Y:S01]  /*01c0*/  BSSY.RECONVERGENT B0, `(.L_x_147) ;  /* 0x0000031000007945 */ /* 0x000fe20003800200 */
[----:B------:R-:W-:Y:S02]  /*01d0*/  IADD3 R7, PT, PT, R7, 0x2, RZ ;  /* 0x0000000207077810 */ /* 0x000fe40007ffe0ff */
[----:B------:R-:W-:Y:S02]  /*01e0*/  ISETP.GE.AND P1, PT, R8, R9, PT ;  /* 0x000000090800720c */ /* 0x000fe40003f26270 */
[----:B------:R-:W-:-:S07]  /*01f0*/  ISETP.NE.AND P2, PT, R7, RZ, PT ;  /* 0x000000ff0700720c */ /* 0x000fce0003f45270 */
[----:B---34-:R-:W-:Y:S06]  /*0200*/  @P0 BRA `(.L_x_148) ;  /* 0x0000000000b00947 */ /* 0x018fec0003800000 */
[----:B-1----:R-:W-:-:S04]  /*0210*/  IMAD.WIDE R14, R6, 0x8, R10 ;  /* 0x00000008060e7825 */ /* 0x002fc800078e020a */
[----:B------:R-:W-:Y:S01]  /*0220*/  HFMA2 R23, -RZ, RZ, 1.9580078125, 85.3125 ;  /* 0x3fd55555ff177431 */ /* 0x000fe200000001ff */
[----:B------:R-:W-:Y:S01]  /*0230*/  MOV R22, 0x55555555 ;  /* 0x5555555500167802 */ /* 0x000fe20000000f00 */
[----:B------:R-:W-:Y:S02]  /*0240*/  HFMA2 R25, -RZ, RZ, 1.91796875, 11832 ;  /* 0x3fac71c7ff197431 */ /* 0x000fe400000001ff */
[----:B--2---:R-:W-:Y:S01]  /*0250*/  IMAD.WIDE R20, R6, 0x8, R12 ;  /* 0x0000000806147825 */ /* 0x004fe200078e020c */
[----:B------:R-:W-:-:S03]  /*0260*/  MOV R24, 0x1c71c71c ;  /* 0x1c71c71c00187802 */ /* 0x000fc60000000f00 */
[C---:B------:R-:W-:Y:S01]  /*0270*/  IMAD.WIDE R16, R9.reuse, 0x8, R14 ;  /* 0x0000000809107825 */ /* 0x040fe200078e020e */
[----:B------:R0:W-:Y:S03]  /*0280*/  STG.E.64 desc[UR4][R14.64], R22 ;  /* 0x000000160e007986 */ /* 0x0001e6000c101b04 */
[C---:B------:R-:W-:Y:S01]  /*0290*/  IMAD.WIDE R28, R9.reuse, 0x8, R20 ;  /* 0x00000008091c7825 */ /* 0x040fe200078e0214 */
[----:B------:R-:W-:Y:S03]  /*02a0*/  STG.E.64 desc[UR4][R20.64], R24 ;  /* 0x0000001814007986 */ /* 0x000fe6000c101b04 */
[C---:B------:R-:W-:Y:S01]  /*02b0*/  IMAD.WIDE R26, R9.reuse, 0x8, R16 ;  /* 0x00000008091a7825 */ /* 0x040fe200078e0210 */
[----:B------:R1:W-:Y:S03]  /*02c0*/  STG.E.64 desc[UR4][R16.64], R24 ;  /* 0x0000001810007986 */ /* 0x0003e6000c101b04 */
[C---:B------:R-:W-:Y:S01]  /*02d0*/  IMAD.WIDE R18, R9.reuse, 0x8, R28 ;  /* 0x0000000809127825 */ /* 0x040fe200078e021c */
[----:B------:R-:W-:Y:S03]  /*02e0*/  STG.E.64 desc[UR4][R28.64], R24 ;  /* 0x000000181c007986 */ /* 0x000fe6000c101b04 */
[C---:B0-----:R-:W-:Y:S01]  /*02f0*/  IMAD.WIDE R14, R9.reuse, 0x8, R26 ;  /* 0x00000008090e7825 */ /* 0x041fe200078e021a */
[----:B------:R-:W-:Y:S04]  /*0300*/  STG.E.64 desc[UR4][R26.64], R24 ;  /* 0x000000181a007986 */ /* 0x000fe8000c101b04 */
[----:B------:R0:W-:Y:S01]  /*0310*/  STG.E.64 desc[UR4][R18.64], R24 ;  /* 0x0000001812007986 */ /* 0x0001e2000c101b04 */
[----:B------:R-:W-:-:S03]  /*0320*/  IMAD.WIDE R22, R9, 0x8, R14 ;  /* 0x0000000809167825 */ /* 0x000fc600078e020e */
[----:B------:R2:W-:Y:S01]  /*0330*/  STG.E.64 desc[UR4][R14.64], R24 ;  /* 0x000000180e007986 */ /* 0x0005e2000c101b04 */
[----:B-1----:R-:W-:-:S04]  /*0340*/  IMAD.WIDE R16, R9, 0x8, R18 ;  /* 0x0000000809107825 */ /* 0x002fc800078e0212 */
[----:B------:R-:W-:-:S04]  /*0350*/  IMAD.WIDE R20, R9, 0x8, R16 ;  /* 0x0000000809147825 */ /* 0x000fc800078e0210 */
[----:B0-----:R-:W-:-:S04]  /*0360*/  IMAD.WIDE R18, R9, 0x8, R22 ;  /* 0x0000000809127825 */ /* 0x001fc800078e0216 */
[----:B--2---:R-:W-:Y:S01]  /*0370*/  HFMA2 R15, -RZ, RZ, 1.90234375, 11832 ;  /* 0x3f9c71c7ff0f7431 */ /* 0x004fe200000001ff */
[----:B------:R-:W-:Y:S01]  /*0380*/  MOV R14, 0x1c71c723 ;  /* 0x1c71c723000e7802 */ /* 0x000fe20000000f00 */
[----:B------:R-:W-:-:S04]  /*0390*/  IMAD.WIDE R28, R9, 0x8, R18 ;  /* 0x00000008091c7825 */ /* 0x000fc800078e0212 */
[----:B------:R0:W-:Y:S01]  /*03a0*/  STG.E.64 desc[UR4][R16.64], R14 ;  /* 0x0000000e10007986 */ /* 0x0001e2000c101b04 */
[----:B------:R-:W-:-:S03]  /*03b0*/  IMAD.WIDE R24, R9, 0x8, R28 ;  /* 0x0000000809187825 */ /* 0x000fc600078e021c */
[----:B------:R-:W-:Y:S04]  /*03c0*/  STG.E.64 desc[UR4][R22.64], R14 ;  /* 0x0000000e16007986 */ /* 0x000fe8000c101b04 */
[----:B------:R1:W-:Y:S04]  /*03d0*/  STG.E.64 desc[UR4][R20.64], R14 ;  /* 0x0000000e14007986 */ /* 0x0003e8000c101b04 */
[----:B------:R-:W-:Y:S01]  /*03e0*/  STG.E.64 desc[UR4][R18.64], R14 ;  /* 0x0000000e12007986 */ /* 0x000fe2000c101b04 */
[----:B0-----:R-:W-:-:S05]  /*03f0*/  IMAD.WIDE R16, R9, 0x8, R20 ;  /* 0x0000000809107825 */ /* 0x001fca00078e0214 */
[----:B------:R0:W-:Y:S01]  /*0400*/  STG.E.64 desc[UR4][R16.64], R14 ;  /* 0x0000000e10007986 */ /* 0x0001e2000c101b04 */
[----:B------:R-:W-:-:S03]  /*0410*/  IMAD.WIDE R26, R9, 0x8, R16 ;  /* 0x00000008091a7825 */ /* 0x000fc600078e0210 */
[----:B------:R3:W-:Y:S01]  /*0420*/  STG.E.64 desc[UR4][R28.64], R14 ;  /* 0x0000000e1c007986 */ /* 0x0007e2000c101b04 */
[----:B-1----:R-:W-:-:S03]  /*0430*/  IMAD.WIDE R20, R9, 0x8, R24 ;  /* 0x0000000809147825 */ /* 0x002fc600078e0218 */
[----:B------:R3:W-:Y:S01]  /*0440*/  STG.E.64 desc[UR4][R26.64], R14 ;  /* 0x0000000e1a007986 */ /* 0x0007e2000c101b04 */
[----:B------:R-:W-:-:S03]  /*0450*/  IMAD.WIDE R22, R9, 0x8, R26 ;  /* 0x0000000809167825 */ /* 0x000fc600078e021a */
[----:B------:R3:W-:Y:S01]  /*0460*/  STG.E.64 desc[UR4][R24.64], R14 ;  /* 0x0000000e18007986 */ /* 0x0007e2000c101b04 */
[----:B0-----:R-:W-:-:S03]  /*0470*/  IMAD.WIDE R16, R9, 0x8, R20 ;  /* 0x0000000809107825 */ /* 0x001fc600078e0214 */
[----:B------:R3:W-:Y:S01]  /*0480*/  STG.E.64 desc[UR4][R22.64], R14 ;  /* 0x0000000e16007986 */ /* 0x0007e2000c101b04 */
[----:B------:R-:W-:-:S03]  /*0490*/  IMAD.WIDE R18, R9, 0x8, R22 ;  /* 0x0000000809127825 */ /* 0x000fc600078e0216 */
[----:B------:R3:W-:Y:S04]  /*04a0*/  STG.E.64 desc[UR4][R20.64], R14 ;  /* 0x0000000e14007986 */ /* 0x0007e8000c101b04 */
[----:B------:R3:W-:Y:S04]  /*04b0*/  STG.E.64 desc[UR4][R18.64], R14 ;  /* 0x0000000e12007986 */ /* 0x0007e8000c101b04 */
[----:B------:R3:W-:Y:S02]  /*04c0*/  STG.E.64 desc[UR4][R16.64], R14 ;  /* 0x0000000e10007986 */ /* 0x0007e4000c101b04 */
.L_x_148:
[----:B------:R-:W-:Y:S05]  /*04d0*/  BSYNC.RECONVERGENT B0 ;  /* 0x0000000000007941 */ /* 0x000fea0003800200 */
.L_x_147:
[----:B------:R-:W-:Y:S04]  /*04e0*/  BSSY.RECONVERGENT B0, `(.L_x_149) ;  /* 0x000002e000007945 */ /* 0x000fe80003800200 */
[----:B------:R-:W-:Y:S05]  /*04f0*/  @P1 BRA `(.L_x_150) ;  /* 0x0000000000b01947 */ /* 0x000fea0003800000 */
[----:B-1-3--:R-:W-:-:S04]  /*0500*/  IMAD.WIDE R14, R8, 0x8, R10 ;  /* 0x00000008080e7825 */ /* 0x00afc800078e020a */
        /* <DEDUP_REMOVED lines=14> */
[----:B------:R0:W-:Y:S04]  /*05f0*/  STG.E.64 desc[UR4][R18.64], R22 ;  /* 0x0000001612007986 */ /* 0x0001e8000c101b04 */
[----:B------:R-:W-:Y:S01]  /*0600*/  STG.E.64 desc[UR4][R16.64], R22 ;  /* 0x0000001610007986 */ /* 0x000fe2000c101b04 */
[----:B------:R-:W-:-:S03]  /*0610*/  IMAD.WIDE R24, R9, 0x8, R14 ;  /* 0x0000000809187825 */ /* 0x000fc600078e020e */
[----:B------:R2:W-:Y:S01]  /*0620*/  STG.E.64 desc[UR4][R14.64], R22 ;  /* 0x000000160e007986 */ /* 0x0005e2000c101b04 */
[----:B-1----:R-:W-:-:S04]  /*0630*/  IMAD.WIDE R20, R9, 0x8, R16 ;  /* 0x0000000809147825 */ /* 0x002fc800078e0210 */
[----:B0-----:R-:W-:-:S04]  /*0640*/  IMAD.WIDE R18, R9, 0x8, R24 ;  /* 0x0000000809127825 */ /* 0x001fc800078e0218 */
[----:B------:R-:W-:-:S04]  /*0650*/  IMAD.WIDE R28, R9, 0x8, R20 ;  /* 0x00000008091c7825 */ /* 0x000fc800078e0214 */
[----:B--2---:R-:W-:Y:S01]  /*0660*/  HFMA2 R15, -RZ, RZ, 1.90234375, 11832 ;  /* 0x3f9c71c7ff0f7431 */ /* 0x004fe200000001ff */
[----:B------:R-:W-:Y:S01]  /*0670*/  MOV R14, 0x1c71c723 ;  /* 0x1c71c723000e7802 */ /* 0x000fe20000000f00 */
[----:B------:R-:W-:-:S04]  /*0680*/  IMAD.WIDE R16, R9, 0x8, R28 ;  /* 0x0000000809107825 */ /* 0x000fc800078e021c */
[C---:B------:R-:W-:Y:S01]  /*0690*/  IMAD.WIDE R26, R9.reuse, 0x8, R18 ;  /* 0x00000008091a7825 */ /* 0x040fe200078e0212 */
[----:B------:R0:W-:Y:S03]  /*06a0*/  STG.E.64 desc[UR4][R20.64], R14 ;  /* 0x0000000e14007986 */ /* 0x0001e6000c101b04 */
[C---:B------:R-:W-:Y:S01]  /*06b0*/  IMAD.WIDE R22, R9.reuse, 0x8, R16 ;  /* 0x0000000809167825 */ /* 0x040fe200078e0210 */
[----:B------:R-:W-:Y:S04]  /*06c0*/  STG.E.64 desc[UR4][R24.64], R14 ;  /* 0x0000000e18007986 */ /* 0x000fe8000c101b04 */
[----:B------:R-:W-:Y:S04]  /*06d0*/  STG.E.64 desc[UR4][R28.64], R14 ;  /* 0x0000000e1c007986 */ /* 0x000fe8000c101b04 */
[----:B------:R1:W-:Y:S01]  /*06e0*/  STG.E.64 desc[UR4][R18.64], R14 ;  /* 0x0000000e12007986 */ /* 0x0003e2000c101b04 */
[----:B0-----:R-:W-:-:S03]  /*06f0*/  IMAD.WIDE R20, R9, 0x8, R26 ;  /* 0x0000000809147825 */ /* 0x001fc600078e021a */
[----:B------:R0:W-:Y:S04]  /*0700*/  STG.E.64 desc[UR4][R16.64], R14 ;  /* 0x0000000e10007986 */ /* 0x0001e8000c101b04 */
[----:B------:R4:W-:Y:S04]  /*0710*/  STG.E.64 desc[UR4][R26.64], R14 ;  /* 0x0000000e1a007986 */ /* 0x0009e8000c101b04 */
[----:B------:R4:W-:Y:S01]  /*0720*/  STG.E.64 desc[UR4][R22.64], R14 ;  /* 0x0000000e16007986 */ /* 0x0009e2000c101b04 */
[----:B-1----:R-:W-:-:S03]  /*0730*/  IMAD.WIDE R18, R9, 0x8, R20 ;  /* 0x0000000809127825 */ /* 0x002fc600078e0214 */
[----:B------:R4:W-:Y:S01]  /*0740*/  STG.E.64 desc[UR4][R20.64], R14 ;  /* 0x0000000e14007986 */ /* 0x0009e2000c101b04 */
[----:B0-----:R-:W-:-:S04]  /*0750*/  IMAD.WIDE R16, R9, 0x8, R22 ;  /* 0x0000000809107825 */ /* 0x001fc800078e0216 */
[C---:B------:R-:W-:Y:S01]  /*0760*/  IMAD.WIDE R28, R9.reuse, 0x8, R18 ;  /* 0x00000008091c7825 */ /* 0x040fe200078e0212 */
[----:B------:R4:W-:Y:S03]  /*0770*/  STG.E.64 desc[UR4][R16.64], R14 ;  /* 0x0000000e10007986 */ /* 0x0009e6000c101b04 */
[----:B------:R-:W-:Y:S01]  /*0780*/  IMAD.WIDE R24, R9, 0x8, R16 ;  /* 0x0000000809187825 */ /* 0x000fe200078e0210 */
[----:B------:R4:W-:Y:S04]  /*0790*/  STG.E.64 desc[UR4][R18.64], R14 ;  /* 0x0000000e12007986 */ /* 0x0009e8000c101b04 */
[----:B------:R4:W-:Y:S04]  /*07a0*/  STG.E.64 desc[UR4][R24.64], R14 ;  /* 0x0000000e18007986 */ /* 0x0009e8000c101b04 */
[----:B------:R4:W-:Y:S02]  /*07b0*/  STG.E.64 desc[UR4][R28.64], R14 ;  /* 0x0000000e1c007986 */ /* 0x0009e4000c101b04 */
.L_x_150:
[----:B------:R-:W-:Y:S05]  /*07c0*/  BSYNC.RECONVERGENT B0 ;  /* 0x0000000000007941 */ /* 0x000fea0003800200 */
.L_x_149:
[C---:B------:R-:W-:Y:S02]  /*07d0*/  LEA R8, R5.reuse, R8, 0x1 ;  /* 0x0000000805087211 */ /* 0x040fe400078e08ff */
[----:B------:R-:W-:Y:S01]  /*07e0*/  LEA R6, R5, R6, 0x1 ;  /* 0x0000000605067211 */ /* 0x000fe200078e08ff */
[----:B------:R-:W-:Y:S06]  /*07f0*/  @P2 BRA `(.L_x_151) ;  /* 0xfffffff8006c2947 */ /* 0x000fec000383ffff */
.L_x_146:
[----:B------:R-:W-:-:S04]  /*0800*/  LOP3.LUT R2, R2, 0x1, RZ, 0xc0, !PT ;  /* 0x0000000102027812 */ /* 0x000fc800078ec0ff */
[----:B------:R-:W-:-:S13]  /*0810*/  ISETP.NE.U32.AND P0, PT, R2, 0x1, PT ;  /* 0x000000010200780c */ /* 0x000fda0003f05070 */
[----:B------:R-:W-:Y:S05]  /*0820*/  @!P0 EXIT ;  /* 0x000000000000894d */ /* 0x000fea0003800000 */
[----:B------:R-:W-:-:S05]  /*0830*/  IADD3 R0, PT, PT, R0, R3, RZ ;  /* 0x0000000300007210 */ /* 0x000fca0007ffe0ff */
[----:B-1-3--:R-:W-:-:S05]  /*0840*/  IMAD R5, R0, R5, R4 ;  /* 0x0000000500057224 */ /* 0x00afca00078e0204 */
[----:B------:R-:W-:-:S13]  /*0850*/  ISETP.GE.AND P0, PT, R5, R9, PT ;  /* 0x000000090500720c */ /* 0x000fda0003f06270 */
[----:B------:R-:W-:Y:S05]  /*0860*/  @P0 EXIT ;  /* 0x000000000000094d */ /* 0x000fea0003800000 */
[----:B------:R-:W0:Y:S01]  /*0870*/  LDC.64 R2, c[0x0][0x380] ;  /* 0x0000e000ff027b82 */ /* 0x000e220000000a00 */
[----:B------:R-:W-:Y:S01]  /*0880*/  MOV R4, 0x55555555 ;  /* 0x5555555500047802 */ /* 0x000fe20000000f00 */
[----:B----4-:R-:W-:Y:S01]  /*0890*/  HFMA2 R17, -RZ, RZ, 1.91796875, 11832 ;  /* 0x3fac71c7ff117431 */ /* 0x010fe200000001ff */
[----:B------:R-:W-:-:S05]  /*08a0*/  MOV R16, 0x1c71c71c ;  /* 0x1c71c71c00107802 */ /* 0x000fca0000000f00 */
[----:B--2---:R-:W1:Y:S01]  /*08b0*/  LDC.64 R12, c[0x0][0x388] ;  /* 0x0000e200ff0c7b82 */ /* 0x004e620000000a00 */
[----:B0-----:R-:W-:-:S04]  /*08c0*/  IMAD.WIDE R2, R5, 0x8, R2 ;  /* 0x0000000805027825 */ /* 0x001fc800078e0202 */
[----:B------:R-:W-:-:S04]  /*08d0*/  IMAD.WIDE R24, R9, 0x8, R2 ;  /* 0x0000000809187825 */ /* 0x000fc800078e0202 */
[----:B-1----:R-:W-:-:S04]  /*08e0*/  IMAD.WIDE R12, R5, 0x8, R12 ;  /* 0x00000008050c7825 */ /* 0x002fc800078e020c */
[----:B------:R-:W-:Y:S02]  /*08f0*/  HFMA2 R5, -RZ, RZ, 1.9580078125, 85.3125 ;  /* 0x3fd55555ff057431 */ /* 0x000fe400000001ff */
[----:B------:R-:W-:-:S04]  /*0900*/  IMAD.WIDE R22, R9, 0x8, R24 ;  /* 0x0000000809167825 */ /* 0x000fc800078e0218 */
[C---:B------:R-:W-:Y:S01]  /*0910*/  IMAD.WIDE R26, R9.reuse, 0x8, R12 ;  /* 0x00000008091a7825 */ /* 0x040fe200078e020c */
[----:B------:R0:W-:Y:S03]  /*0920*/  STG.E.64 desc[UR4][R2.64], R4 ;  /* 0x0000000402007986 */ /* 0x0001e6000c101b04 */
        /* <DEDUP_REMOVED lines=8> */
[C---:B0-----:R-:W-:Y:S01]  /*09b0*/  IMAD.WIDE R2, R9.reuse, 0x8, R6 ;  /* 0x0000000809027825 */ /* 0x041fe200078e0206 */
[----:B------:R0:W-:Y:S03]  /*09c0*/  STG.E.64 desc[UR4][R20.64], R16 ;  /* 0x0000001014007986 */ /* 0x0001e6000c101b04 */
[----:B------:R-:W-:Y:S01]  /*09d0*/  IMAD.WIDE R4, R9, 0x8, R10 ;  /* 0x0000000809047825 */ /* 0x000fe200078e020a */
[----:B------:R3:W-:Y:S03]  /*09e0*/  STG.E.64 desc[UR4][R18.64], R16 ;  /* 0x0000001012007986 */ /* 0x0007e6000c101b04 */
[----:B-1----:R-:W-:-:S02]  /*09f0*/  HFMA2 R27, -RZ, RZ, 1.90234375, 11832 ;  /* 0x3f9c71c7ff1b7431 */ /* 0x002fc400000001ff */
[----:B------:R-:W-:Y:S01]  /*0a00*/  IMAD.WIDE R12, R9, 0x8, R2 ;  /* 0x00000008090c7825 */ /* 0x000fe200078e0202 */
[----:B------:R-:W-:-:S03]  /*0a10*/  MOV R26, 0x1c71c723 ;  /* 0x1c71c723001a7802 */ /* 0x000fc60000000f00 */
[C---:B------:R-:W-:Y:S02]  /*0a20*/  IMAD.WIDE R14, R9.reuse, 0x8, R4 ;  /* 0x00000008090e7825 */ /* 0x040fe400078e0204 */
[----:B------:R-:W-:Y:S02]  /*0a30*/  STG.E.64 desc[UR4][R10.64], R26 ;  /* 0x0000001a0a007986 */ /* 0x000fe4000c101b04 */
[C---:B--2---:R-:W-:Y:S02]  /*0a40*/  IMAD.WIDE R22, R9.reuse, 0x8, R12 ;  /* 0x0000000809167825 */ /* 0x044fe400078e020c */
[----:B------:R-:W-:Y:S02]  /*0a50*/  STG.E.64 desc[UR4][R6.64], R26 ;  /* 0x0000001a06007986 */ /* 0x000fe4000c101b04 */
[C---:B------:R-:W-:Y:S02]  /*0a60*/  IMAD.WIDE R28, R9.reuse, 0x8, R14 ;  /* 0x00000008091c7825 */ /* 0x040fe400078e020e */
[----:B------:R-:W-:Y:S02]  /*0a70*/  STG.E.64 desc[UR4][R4.64], R26 ;  /* 0x0000001a04007986 */ /* 0x000fe4000c101b04 */
[----:B0-----:R-:W-:-:S02]  /*0a80*/  IMAD.WIDE R20, R9, 0x8, R22 ;  /* 0x0000000809147825 */ /* 0x001fc400078e0216 */
[----:B------:R-:W-:Y:S02]  /*0a90*/  STG.E.64 desc[UR4][R2.64], R26 ;  /* 0x0000001a02007986 */ /* 0x000fe4000c101b04 */
[C---:B---3--:R-:W-:Y:S02]  /*0aa0*/  IMAD.WIDE R18, R9.reuse, 0x8, R28 ;  /* 0x0000000809127825 */ /* 0x048fe400078e021c */
[----:B------:R-:W-:Y:S02]  /*0ab0*/  STG.E.64 desc[UR4][R14.64], R26 ;  /* 0x0000001a0e007986 */ /* 0x000fe4000c101b04 */
[C---:B------:R-:W-:Y:S02]  /*0ac0*/  IMAD.WIDE R24, R9.reuse, 0x8, R18 ;  /* 0x0000000809187825 */ /* 0x040fe400078e0212 */
[----:B------:R-:W-:Y:S02]  /*0ad0*/  STG.E.64 desc[UR4][R12.64], R26 ;  /* 0x0000001a0c007986 */ /* 0x000fe4000c101b04 */
[----:B------:R-:W-:-:S02]  /*0ae0*/  IMAD.WIDE R8, R9, 0x8, R20 ;  /* 0x0000000809087825 */ /* 0x000fc400078e0214 */
[----:B------:R-:W-:Y:S04]  /*0af0*/  STG.E.64 desc[UR4][R28.64], R26 ;  /* 0x0000001a1c007986 */ /* 0x000fe8000c101b04 */
[----:B------:R-:W-:Y:S04]  /*0b00*/  STG.E.64 desc[UR4][R22.64], R26 ;  /* 0x0000001a16007986 */ /* 0x000fe8000c101b04 */
[----:B------:R-:W-:Y:S04]  /*0b10*/  STG.E.64 desc[UR4][R18.64], R26 ;  /* 0x0000001a12007986 */ /* 0x000fe8000c101b04 */
[----:B------:R-:W-:Y:S04]  /*0b20*/  STG.E.64 desc[UR4][R20.64], R26 ;  /* 0x0000001a14007986 */ /* 0x000fe8000c101b04 */
[----:B------:R-:W-:Y:S04]  /*0b30*/  STG.E.64 desc[UR4][R24.64], R26 ;  /* 0x0000001a18007986 */ /* 0x000fe8000c101b04 */
[----:B------:R-:W-:Y:S01]  /*0b40*/  STG.E.64 desc[UR4][R8.64], R26 ;  /* 0x0000001a08007986 */ /* 0x000fe2000c101b04 */
[----:B------:R-:W-:Y:S05]  /*0b50*/  EXIT ;  /* 0x000000000000794d */ /* 0x000fea0003800000 */
.L_x_152:
        /* <DEDUP_REMOVED lines=10> */
.L_x_200:


//--------------------- .text._Z21dvc_ScaLBL_D3Q19_InitPcPdS0_iii --------------------------
	.section	.text._Z21dvc_ScaLBL_D3Q19_InitPcPdS0_iii,"ax",@progbits
	.align	128
        .global         _Z21dvc_ScaLBL_D3Q19_InitPcPdS0_iii
        .type           _Z21dvc_ScaLBL_D3Q19_InitPcPdS0_iii,@function
        .size           _Z21dvc_ScaLBL_D3Q19_InitPcPdS0_iii,(.L_x_201 - _Z21dvc_ScaLBL_D3Q19_InitPcPdS0_iii)
        .other          _Z21dvc_ScaLBL_D3Q19_InitPcPdS0_iii,@"STO_CUDA_ENTRY STV_DEFAULT"
_Z21dvc_ScaLBL_D3Q19_InitPcPdS0_iii:
.text._Z21dvc_ScaLBL_D3Q19_InitPcPdS0_iii:
        /* <DEDUP_REMOVED lines=14> */
[----:B------:R-:W-:-:S06]  /*00e0*/  SHF.R.S32.HI R8, RZ, 0x12, R7 ;  /* 0x00000012ff087819 */ /* 0x000fcc0000011407 */
[----:B------:R-:W4:Y:S08]  /*00f0*/  LDC.64 R2, c[0x0][0x388] ;  /* 0x0000e200ff027b82 */ /* 0x000f300000000a00 */
[----:B------:R-:W2:Y:S01]  /*0100*/  LDC.64 R4, c[0x0][0x390] ;  /* 0x0000e400ff047b82 */ /* 0x000ea20000000a00 */
[----:B0-----:R-:W-:-:S04]  /*0110*/  IMAD R7, R6, UR4, RZ ;  /* 0x0000000406077c24 */ /* 0x001fc8000f8e02ff */
[C---:B------:R-:W-:Y:S01]  /*0120*/  IMAD R7, R8.reuse, R7, R7 ;  /* 0x0000000708077224 */ /* 0x040fe200078e0207 */
[----:B------:R-:W-:-:S04]  /*0130*/  IADD3 R8, PT, PT, -R8, RZ, RZ ;  /* 0x000000ff08087210 */ /* 0x000fc80007ffe1ff */
[----:B-1-34-:R-:W-:-:S07]  /*0140*/  IADD3 R7, PT, PT, R7, R10, RZ ;  /* 0x0000000a07077210 */ /* 0x01afce0007ffe0ff */
.L_x_156:
[----:B------:R-:W-:Y:S01]  /*0150*/  ISETP.GE.AND P1, PT, R7, R0, PT ;  /* 0x000000000700720c */ /* 0x000fe20003f26270 */
[----:B------:R-:W-:Y:S01]  /*0160*/  BSSY.RECONVERGENT B0, `(.L_x_153) ;  /* 0x000005e000007945 */ /* 0x000fe20003800200 */
[----:B------:R-:W-:-:S04]  /*0170*/  IADD3 R8, PT, PT, R8, 0x1, RZ ;  /* 0x0000000108087810 */ /* 0x000fc80007ffe0ff */
[----:B------:R-:W-:-:S07]  /*0180*/  ISETP.NE.AND P0, PT, R8, 0x1, PT ;  /* 0x000000010800780c */ /* 0x000fce0003f05270 */
[----:B----4-:R-:W-:Y:S06]  /*0190*/  @P1 BRA `(.L_x_154) ;  /* 0x0000000400681947 */ /* 0x010fec0003800000 */
[----:B------:R-:W-:-:S04]  /*01a0*/  IADD3 R10, P1, PT, R7, UR8, RZ ;  /* 0x00000008070a7c10 */ /* 0x000fc8000ff3e0ff */
[----:B------:R-:W-:-:S05]  /*01b0*/  LEA.HI.X.SX32 R11, R7, UR9, 0x1, P1 ;  /* 0x00000009070b7c11 */ /* 0x000fca00088f0eff */
[----:B--2---:R-:W2:Y:S02]  /*01c0*/  LDG.E.S8 R10, desc[UR6][R10.64] ;  /* 0x000000060a0a7981 */ /* 0x004ea4000c1e1300 */
[----:B--2---:R-:W-:-:S13]  /*01d0*/  ISETP.GE.AND P1, PT, R10, 0x1, PT ;  /* 0x000000010a00780c */ /* 0x004fda0003f26270 */
[----:B------:R-:W-:Y:S05]  /*01e0*/  @!P1 BRA `(.L_x_155) ;  /* 0x0000000000b49947 */ /* 0x000fea0003800000 */
[----:B------:R-:W-:-:S04]  /*01f0*/  IMAD.WIDE R26, R7, 0x8, R2 ;  /* 0x00000008071a7825 */ /* 0x000fc800078e0202 */
[----:B------:R-:W-:Y:S01]  /*0200*/  HFMA2 R10, -RZ, RZ, 85.3125, 85.3125 ;  /* 0x55555555ff0a7431 */ /* 0x000fe200000001ff */
[----:B------:R-:W-:Y:S01]  /*0210*/  MOV R11, 0x3fd55555 ;  /* 0x3fd55555000b7802 */ /* 0x000fe20000000f00 */
[----:B------:R-:W-:Y:S02]  /*0220*/  HFMA2 R22, -RZ, RZ, 0.004337310791015625, -7.109375 ;  /* 0x1c71c71cff167431 */ /* 0x000fe400000001ff */
[----:B------:R-:W-:Y:S01]  /*0230*/  IMAD.WIDE R28, R7, 0x8, R4 ;  /* 0x00000008071c7825 */ /* 0x000fe200078e0204 */
[----:B------:R-:W-:-:S03]  /*0240*/  MOV R23, 0x3fac71c7 ;  /* 0x3fac71c700177802 */ /* 0x000fc60000000f00 */
[C---:B------:R-:W-:Y:S01]  /*0250*/  IMAD.WIDE R16, R0.reuse, 0x8, R26 ;  /* 0x0000000800107825 */ /* 0x040fe200078e021a */
[----:B------:R0:W-:Y:S03]  /*0260*/  STG.E.64 desc[UR6][R26.64], R10 ;  /* 0x0000000a1a007986 */ /* 0x0001e6000c101b06 */
[C---:B------:R-:W-:Y:S01]  /*0270*/  IMAD.WIDE R14, R0.reuse, 0x8, R28 ;  /* 0x00000008000e7825 */ /* 0x040fe200078e021c */
[----:B------:R-:W-:Y:S03]  /*0280*/  STG.E.64 desc[UR6][R28.64], R22 ;  /* 0x000000161c007986 */ /* 0x000fe6000c101b06 */
[C---:B------:R-:W-:Y:S01]  /*0290*/  IMAD.WIDE R12, R0.reuse, 0x8, R16 ;  /* 0x00000008000c7825 */ /* 0x040fe200078e0210 */
[----:B------:R1:W-:Y:S03]  /*02a0*/  STG.E.64 desc[UR6][R16.64], R22 ;  /* 0x0000001610007986 */ /* 0x0003e6000c101b06 */
[----:B------:R-:W-:Y:S01]  /*02b0*/  IMAD.WIDE R20, R0, 0x8, R14 ;  /* 0x0000000800147825 */ /* 0x000fe200078e020e */
[----:B------:R2:W-:Y:S03]  /*02c0*/  STG.E.64 desc[UR6][R14.64], R22 ;  /* 0x000000160e007986 */ /* 0x0005e6000c101b06 */
[----:B0-----:R-:W-:-:S02]  /*02d0*/  HFMA2 R26, -RZ, RZ, 0.004337310791015625, -7.13671875 ;  /* 0x1c71c723ff1a7431 */ /* 0x001fc400000001ff */
[C---:B------:R-:W-:Y:S01]  /*02e0*/  IMAD.WIDE R24, R0.reuse, 0x8, R12 ;  /* 0x0000000800187825 */ /* 0x040fe200078e020c */
[----:B------:R0:W-:Y:S01]  /*02f0*/  STG.E.64 desc[UR6][R12.64], R22 ;  /* 0x000000160c007986 */ /* 0x0001e2000c101b06 */
[----:B------:R-:W-:Y:S02]  /*0300*/  MOV R27, 0x3f9c71c7 ;  /* 0x3f9c71c7001b7802 */ /* 0x000fe40000000f00 */
[C---:B------:R-:W-:Y:S01]  /*0310*/  IMAD.WIDE R10, R0.reuse, 0x8, R20 ;  /* 0x00000008000a7825 */ /* 0x040fe200078e0214 */
[----:B------:R3:W-:Y:S03]  /*0320*/  STG.E.64 desc[UR6][R20.64], R22 ;  /* 0x0000001614007986 */ /* 0x0007e6000c101b06 */
[C---:B------:R-:W-:Y:S01]  /*0330*/  IMAD.WIDE R18, R0.reuse, 0x8, R24 ;  /* 0x0000000800127825 */ /* 0x040fe200078e0218 */
[----:B------:R-:W-:Y:S03]  /*0340*/  STG.E.64 desc[UR6][R24.64], R22 ;  /* 0x0000001618007986 */ /* 0x000fe6000c101b06 */
[C---:B-1----:R-:W-:Y:S01]  /*0350*/  IMAD.WIDE R16, R0.reuse, 0x8, R10 ;  /* 0x0000000800107825 */ /* 0x042fe200078e020a */
[----:B------:R1:W-:Y:S03]  /*0360*/  STG.E.64 desc[UR6][R10.64], R26 ;  /* 0x0000001a0a007986 */ /* 0x0003e6000c101b06 */
[C---:B--2---:R-:W-:Y:S01]  /*0370*/  IMAD.WIDE R14, R0.reuse, 0x8, R18 ;  /* 0x00000008000e7825 */ /* 0x044fe200078e0212 */
[----:B------:R2:W-:Y:S03]  /*0380*/  STG.E.64 desc[UR6][R18.64], R26 ;  /* 0x0000001a12007986 */ /* 0x0005e6000c101b06 */
[C---:B0-----:R-:W-:Y:S01]  /*0390*/  IMAD.WIDE R12, R0.reuse, 0x8, R16 ;  /* 0x00000008000c7825 */ /* 0x041fe200078e0210 */
[----:B------:R0:W-:Y:S03]  /*03a0*/  STG.E.64 desc[UR6][R16.64], R26 ;  /* 0x0000001a10007986 */ /* 0x0001e6000c101b06 */
[C---:B------:R-:W-:Y:S01]  /*03b0*/  IMAD.WIDE R28, R0.reuse, 0x8, R14 ;  /* 0x00000008001c7825 */ /* 0x040fe200078e020e */
[----:B------:R4:W-:Y:S03]  /*03c0*/  STG.E.64 desc[UR6][R14.64], R26 ;  /* 0x0000001a0e007986 */ /* 0x0009e6000c101b06 */
[C---:B---3--:R-:W-:Y:S01]  /*03d0*/  IMAD.WIDE R20, R0.reuse, 0x8, R12 ;  /* 0x0000000800147825 */ /* 0x048fe200078e020c */
[----:B------:R4:W-:Y:S03]  /*03e0*/  STG.E.64 desc[UR6][R12.64], R26 ;  /* 0x0000001a0c007986 */ /* 0x0009e6000c101b06 */
        /* <DEDUP_REMOVED lines=8> */
[----:B------:R-:W-:Y:S01]  /*0470*/  IMAD.WIDE R24, R0, 0x8, R16 ;  /* 0x0000000800187825 */ /* 0x000fe200078e0210 */
[----:B------:R4:W-:Y:S04]  /*0480*/  STG.E.64 desc[UR6][R16.64], R26 ;  /* 0x0000001a10007986 */ /* 0x0009e8000c101b06 */
[----:B------:R4:W-:Y:S04]  /*0490*/  STG.E.64 desc[UR6][R22.64], R26 ;  /* 0x0000001a16007986 */ /* 0x0009e8000c101b06 */
[----:B------:R4:W-:Y:S01]  /*04a0*/  STG.E.64 desc[UR6][R24.64], R26 ;  /* 0x0000001a18007986 */ /* 0x0009e2000c101b06 */
[----:B------:R-:W-:Y:S05]  /*04b0*/  BRA `(.L_x_154) ;  /* 0x0000000000a07947 */ /* 0x000fea0003800000 */
.L_x_155:
[----:B------:R-:W-:-:S04]  /*04c0*/  IMAD.WIDE R24, R7, 0x8, R2 ;  /* 0x0000000807187825 */ /* 0x000fc800078e0202 */
[----:B------:R-:W-:Y:S01]  /*04d0*/  HFMA2 R10, -RZ, RZ, 0, 0 ;  /* 0x00000000ff0a7431 */ /* 0x000fe200000001ff */
        /* <DEDUP_REMOVED lines=38> */
.L_x_154:
[----:B--2---:R-:W-:Y:S05]  /*0740*/  BSYNC.RECONVERGENT B0 ;  /* 0x0000000000007941 */ /* 0x004fea0003800200 */
.L_x_153:
[----:B------:R-:W-:Y:S01]  /*0750*/  IADD3 R7, PT, PT, R6, R7, RZ ;  /* 0x0000000706077210 */ /* 0x000fe20007ffe0ff */
[----:B------:R-:W-:Y:S06]  /*0760*/  @P0 BRA `(.L_x_156) ;  /* 0xfffffff800780947 */ /* 0x000fec000383ffff */
[----:B------:R-:W-:Y:S05]  /*0770*/  EXIT ;  /* 0x000000000000794d */ /* 0x000fea0003800000 */
.L_x_157:
        /* <DEDUP_REMOVED lines=16> */
.L_x_201:


//--------------------- .text._Z23dvc_ScaLBL_D3Q19_UnpackiPiiiPdS0_i --------------------------
	.section	.text._Z23dvc_ScaLBL_D3Q19_UnpackiPiiiPdS0_i,"ax",@progbits
	.align	128
        .global         _Z23dvc_ScaLBL_D3Q19_UnpackiPiiiPdS0_i
        .type           _Z23dvc_ScaLBL_D3Q19_UnpackiPiiiPdS0_i,@function
        .size           _Z23dvc_ScaLBL_D3Q19_UnpackiPiiiPdS0_i,(.L_x_202 - _Z23dvc_ScaLBL_D3Q19_UnpackiPiiiPdS0_i)
        .other          _Z23dvc_ScaLBL_D3Q19_UnpackiPiiiPdS0_i,@"STO_CUDA_ENTRY STV_DEFAULT"
_Z23dvc_ScaLBL_D3Q19_UnpackiPiiiPdS0_i:
.text._Z23dvc_ScaLBL_D3Q19_UnpackiPiiiPdS0_i:
        /* <DEDUP_REMOVED lines=9> */
[----:B------:R-:W1:Y:S01]  /*0090*/  LDCU UR6, c[0x0][0x390] ;  /* 0x00007200ff0677ac */ /* 0x000e620008000800 */
[----:B------:R-:W2:Y:S01]  /*00a0*/  LDCU.64 UR4, c[0x0][0x358] ;  /* 0x00006b00ff0477ac */ /* 0x000ea20008000a00 */
[----:B-1----:R-:W-:-:S05]  /*00b0*/  IADD3 R5, PT, PT, R0, UR6, RZ ;  /* 0x0000000600057c10 */ /* 0x002fca000fffe0ff */
[----:B0-----:R-:W-:-:S05]  /*00c0*/  IMAD.WIDE R2, R5, 0x4, R2 ;  /* 0x0000000405027825 */ /* 0x001fca00078e0202 */
[----:B--2---:R-:W2:Y:S02]  /*00d0*/  LDG.E R0, desc[UR4][R2.64] ;  /* 0x0000000402007981 */ /* 0x004ea4000c1e1900 */
[----:B--2---:R-:W-:-:S13]  /*00e0*/  ISETP.GE.AND P0, PT, R0, RZ, PT ;  /* 0x000000ff0000720c */ /* 0x004fda0003f06270 */
[----:B------:R-:W-:Y:S05]  /*00f0*/  @!P0 EXIT ;  /* 0x000000000000894d */ /* 0x000fea0003800000 */
[----:B------:R-:W0:Y:S01]  /*0100*/  LDC.64 R2, c[0x0][0x398] ;  /* 0x0000e600ff027b82 */ /* 0x000e220000000a00 */
[----:B------:R-:W1:Y:S07]  /*0110*/  LDCU UR6, c[0x0][0x3a8] ;  /* 0x00007500ff0677ac */ /* 0x000e6e0008000800 */
[----:B------:R-:W1:Y:S01]  /*0120*/  LDC R7, c[0x0][0x380] ;  /* 0x0000e000ff077b82 */ /* 0x000e620000000800 */
[----:B0-----:R-:W-:-:S07]  /*0130*/  IMAD.WIDE R2, R5, 0x8, R2 ;  /* 0x0000000805027825 */ /* 0x001fce00078e0202 */
[----:B------:R-:W0:Y:S01]  /*0140*/  LDC.64 R4, c[0x0][0x3a0] ;  /* 0x0000e800ff047b82 */ /* 0x000e220000000a00 */
[----:B------:R-:W2:Y:S01]  /*0150*/  LDG.E.64 R2, desc[UR4][R2.64] ;  /* 0x0000000402027981 */ /* 0x000ea2000c1e1b00 */
[----:B-1----:R-:W-:-:S04]  /*0160*/  IMAD R7, R7, UR6, R0 ;  /* 0x0000000607077c24 */ /* 0x002fc8000f8e0200 */
[----:B0-----:R-:W-:-:S05]  /*0170*/  IMAD.WIDE R4, R7, 0x8, R4 ;  /* 0x0000000807047825 */ /* 0x001fca00078e0204 */
[----:B--2---:R-:W-:Y:S01]  /*0180*/  STG.E.64 desc[UR4][R4.64], R2 ;  /* 0x0000000204007986 */ /* 0x004fe2000c101b04 */
[----:B------:R-:W-:Y:S05]  /*0190*/  EXIT ;  /* 0x000000000000794d */ /* 0x000fea0003800000 */
.L_x_158:
        /* <DEDUP_REMOVED lines=14> */
.L_x_202:


//--------------------- .text._Z21dvc_ScaLBL_D3Q19_PackiPiiiPdS0_i --------------------------
	.section	.text._Z21dvc_ScaLBL_D3Q19_PackiPiiiPdS0_i,"ax",@progbits
	.align	128
        .global         _Z21dvc_ScaLBL_D3Q19_PackiPiiiPdS0_i
        .type           _Z21dvc_ScaLBL_D3Q19_PackiPiiiPdS0_i,@function
        .size           _Z21dvc_ScaLBL_D3Q19_PackiPiiiPdS0_i,(.L_x_203 - _Z21dvc_ScaLBL_D3Q19_PackiPiiiPdS0_i)
        .other          _Z21dvc_ScaLBL_D3Q19_PackiPiiiPdS0_i,@"STO_CUDA_ENTRY STV_DEFAULT"
_Z21dvc_ScaLBL_D3Q19_PackiPiiiPdS0_i:
.text._Z21dvc_ScaLBL_D3Q19_PackiPiiiPdS0_i:
        /* <DEDUP_REMOVED lines=10> */
[----:B------:R-:W2:Y:S06]  /*00a0*/  LDCU UR6, c[0x0][0x3a8] ;  /* 0x00007500ff0677ac */ /* 0x000eac0008000800 */
[----:B------:R-:W2:Y:S08]  /*00b0*/  LDC R7, c[0x0][0x380] ;  /* 0x0000e000ff077b82 */ /* 0x000eb00000000800 */
[----:B------:R-:W3:Y:S01]  /*00c0*/  LDC.64 R4, c[0x0][0x3a0] ;  /* 0x0000e800ff047b82 */ /* 0x000ee20000000a00 */
[----:B0-----:R-:W-:-:S06]  /*00d0*/  IMAD.WIDE R2, R9, 0x4, R2 ;  /* 0x0000000409027825 */ /* 0x001fcc00078e0202 */
[----:B-1----:R-:W2:Y:S02]  /*00e0*/  LDG.E R2, desc[UR4][R2.64] ;  /* 0x0000000402027981 */ /* 0x002ea4000c1e1900 */
[----:B--2---:R-:W-:Y:S01]  /*00f0*/  IMAD R7, R7, UR6, R2 ;  /* 0x0000000607077c24 */ /* 0x004fe2000f8e0202 */
[----:B------:R-:W0:Y:S03]  /*0100*/  LDCU UR6, c[0x0][0x390] ;  /* 0x00007200ff0677ac */ /* 0x000e260008000800 */
[----:B---3--:R-:W-:Y:S02]  /*0110*/  IMAD.WIDE R4, R7, 0x8, R4 ;  /* 0x0000000807047825 */ /* 0x008fe400078e0204 */
[----:B------:R-:W1:Y:S04]  /*0120*/  LDC.64 R6, c[0x0][0x398] ;  /* 0x0000e600ff067b82 */ /* 0x000e680000000a00 */
[----:B------:R-:W2:Y:S01]  /*0130*/  LDG.E.64 R4, desc[UR4][R4.64] ;  /* 0x0000000404047981 */ /* 0x000ea2000c1e1b00 */
[----:B0-----:R-:W-:-:S05]  /*0140*/  IADD3 R9, PT, PT, R9, UR6, RZ ;  /* 0x0000000609097c10 */ /* 0x001fca000fffe0ff */
[----:B-1----:R-:W-:-:S05]  /*0150*/  IMAD.WIDE R6, R9, 0x8, R6 ;  /* 0x0000000809067825 */ /* 0x002fca00078e0206 */
[----:B--2---:R-:W-:Y:S01]  /*0160*/  STG.E.64 desc[UR4][R6.64], R4 ;  /* 0x0000000406007986 */ /* 0x004fe2000c101b04 */
[----:B------:R-:W-:Y:S05]  /*0170*/  EXIT ;  /* 0x000000000000794d */ /* 0x000fea0003800000 */
.L_x_159:
        /* <DEDUP_REMOVED lines=16> */
.L_x_203:


//--------------------- .text._Z18deviceReduceKernelPdS_i --------------------------
	.section	.text._Z18deviceReduceKernelPdS_i,"ax",@progbits
	.align	128
        .global         _Z18deviceReduceKernelPdS_i
        .type           _Z18deviceReduceKernelPdS_i,@function
        .size           _Z18deviceReduceKernelPdS_i,(.L_x_204 - _Z18deviceReduceKernelPdS_i)
        .other          _Z18deviceReduceKernelPdS_i,@"STO_CUDA_ENTRY STV_DEFAULT"
_Z18deviceReduceKernelPdS_i:
.text._Z18deviceReduceKernelPdS_i:
[----:B------:R-:W-:Y:S01]  /*0000*/  LDC R1, c[0x0][0x37c] ;  /* 0x0000df00ff017b82 */ /* 0x000fe20000000800 */
[----:B------:R-:W0:Y:S01]  /*0010*/  S2R R0, SR_CTAID.X ;  /* 0x0000000000007919 */ /* 0x000e220000002500 */
[----:B------:R-:W0:Y:S01]  /*0020*/  LDCU UR5, c[0x0][0x360] ;  /* 0x00006c00ff0577ac */ /* 0x000e220008000800 */
[----:B------:R-:W-:Y:S01]  /*0030*/  BSSY.RECONVERGENT B0, `(.L_x_160) ;  /* 0x0000012000007945 */ /* 0x000fe20003800200 */
[----:B------:R-:W-:Y:S01]  /*0040*/  CS2R R4, SRZ ;  /* 0x0000000000047805 */ /* 0x000fe2000001ff00 */
[----:B------:R-:W0:Y:S01]  /*0050*/  S2R R3, SR_TID.X ;  /* 0x0000000000037919 */ /* 0x000e220000002100 */
[----:B------:R-:W1:Y:S01]  /*0060*/  LDCU UR8, c[0x0][0x390] ;  /* 0x00007200ff0877ac */ /* 0x000e620008000800 */
[----:B------:R-:W2:Y:S01]  /*0070*/  LDCU.64 UR6, c[0x0][0x358] ;  /* 0x00006b00ff0677ac */ /* 0x000ea20008000a00 */
[----:B0-----:R-:W-:-:S05]  /*0080*/  IMAD R2, R0, UR5, R3 ;  /* 0x0000000500027c24 */ /* 0x001fca000f8e0203 */
[----:B-1----:R-:W-:-:S13]  /*0090*/  ISETP.GE.AND P0, PT, R2, UR8, PT ;  /* 0x0000000802007c0c */ /* 0x002fda000bf06270 */
[----:B--2---:R-:W-:Y:S05]  /*00a0*/  @P0 BRA `(.L_x_161) ;  /* 0x0000000000280947 */ /* 0x004fea0003800000 */
[----:B------:R-:W0:Y:S01]  /*00b0*/  LDC R11, c[0x0][0x370] ;  /* 0x0000dc00ff0b7b82 */ /* 0x000e220000000800 */
[----:B------:R-:W-:-:S07]  /*00c0*/  CS2R R4, SRZ ;  /* 0x0000000000047805 */ /* 0x000fce000001ff00 */
[----:B------:R-:W1:Y:S01]  /*00d0*/  LDC.64 R8, c[0x0][0x380] ;  /* 0x0000e000ff087b82 */ /* 0x000e620000000a00 */
[----:B0-----:R-:W-:-:S07]  /*00e0*/  IMAD R11, R11, UR5, RZ ;  /* 0x000000050b0b7c24 */ /* 0x001fce000f8e02ff */
.L_x_162:
[----:B-1----:R-:W-:-:S06]  /*00f0*/  IMAD.WIDE R6, R2, 0x8, R8 ;  /* 0x0000000802067825 */ /* 0x002fcc00078e0208 */
[----:B------:R-:W2:Y:S01]  /*0100*/  LDG.E.64 R6, desc[UR6][R6.64] ;  /* 0x0000000606067981 */ /* 0x000ea2000c1e1b00 */
[----:B------:R-:W-:-:S05]  /*0110*/  IMAD.IADD R2, R11, 0x1, R2 ;  /* 0x000000010b027824 */ /* 0x000fca00078e0202 */
[----:B------:R-:W-:Y:S01]  /*0120*/  ISETP.GE.AND P0, PT, R2, UR8, PT ;  /* 0x0000000802007c0c */ /* 0x000fe2000bf06270 */
[----:B--2---:R-:W-:-:S12]  /*0130*/  DADD R4, R6, R4 ;  /* 0x0000000006047229 */ /* 0x004fd80000000004 */
[----:B------:R-:W-:Y:S05]  /*0140*/  @!P0 BRA `(.L_x_162) ;  /* 0xfffffffc00e88947 */ /* 0x000fea000383ffff */
.L_x_161:
[----:B------:R-:W-:Y:S05]  /*0150*/  BSYNC.RECONVERGENT B0 ;  /* 0x0000000000007941 */ /* 0x000fea0003800200 */
.L_x_160:
[----:B------:R-:W-:Y:S01]  /*0160*/  SHFL.DOWN PT, R7, R5, 0x10, 0x1f ;  /* 0x0a001f0005077f89 */ /* 0x000fe200000e0000 */
[----:B------:R-:W-:Y:S01]  /*0170*/  USHF.R.U32.HI UR4, URZ, 0x5, UR5 ;  /* 0x00000005ff047899 */ /* 0x000fe20008011605 */
[C---:B------:R-:W-:Y:S02]  /*0180*/  LOP3.LUT P0, R2, R3.reuse, 0x1f, RZ, 0xc0, !PT ;  /* 0x0000001f03027812 */ /* 0x040fe4000780c0ff */
[----:B------:R-:W0:Y:S03]  /*0190*/  SHFL.DOWN PT, R6, R4, 0x10, 0x1f ;  /* 0x0a001f0004067f89 */ /* 0x000e2600000e0000 */
[----:B------:R-:W-:-:S13]  /*01a0*/  ISETP.GE.U32.AND P1, PT, R3, UR4, PT ;  /* 0x0000000403007c0c */ /* 0x000fda000bf26070 */
[----:B------:R-:W1:Y:S01]  /*01b0*/  @!P1 S2R R14, SR_CgaCtaId ;  /* 0x00000000000e9919 */ /* 0x000e620000008800 */
[----:B0-----:R-:W-:-:S07]  /*01c0*/  DADD R6, R6, R4 ;  /* 0x0000000006067229 */ /* 0x001fce0000000004 */
[----:B------:R-:W-:Y:S04]  /*01d0*/  SHFL.DOWN PT, R9, R7, 0x8, 0x1f ;  /* 0x09001f0007097f89 */ /* 0x000fe800000e0000 */
[----:B------:R-:W0:Y:S02]  /*01e0*/  SHFL.DOWN PT, R8, R6, 0x8, 0x1f ;  /* 0x09001f0006087f89 */ /* 0x000e2400000e0000 */
[----:B0-----:R-:W-:Y:S01]  /*01f0*/  DADD R8, R6, R8 ;  /* 0x0000000006087229 */ /* 0x001fe20000000008 */
[----:B------:R-:W0:Y:S01]  /*0200*/  @!P0 S2R R7, SR_CgaCtaId ;  /* 0x0000000000078919 */ /* 0x000e220000008800 */
[----:B------:R-:W-:-:S05]  /*0210*/  @!P0 MOV R6, 0x400 ;  /* 0x0000040000068802 */ /* 0x000fca0000000f00 */
[----:B------:R-:W-:Y:S04]  /*0220*/  SHFL.DOWN PT, R11, R9, 0x4, 0x1f ;  /* 0x08801f00090b7f89 */ /* 0x000fe800000e0000 */
[----:B------:R-:W2:Y:S02]  /*0230*/  SHFL.DOWN PT, R10, R8, 0x4, 0x1f ;  /* 0x08801f00080a7f89 */ /* 0x000ea400000e0000 */
[----:B--2---:R-:W-:Y:S01]  /*0240*/  DADD R10, R8, R10 ;  /* 0x00000000080a7229 */ /* 0x004fe2000000000a */
[----:B------:R-:W-:Y:S02]  /*0250*/  @!P1 MOV R9, 0x400 ;  /* 0x0000040000099802 */ /* 0x000fe40000000f00 */
[----:B0-----:R-:W-:-:S04]  /*0260*/  @!P0 LEA R8, R7, R6, 0x18 ;  /* 0x0000000607088211 */ /* 0x001fc800078ec0ff */
[----:B------:R-:W-:Y:S04]  /*0270*/  SHFL.DOWN PT, R13, R11, 0x2, 0x1f ;  /* 0x08401f000b0d7f89 */ /* 0x000fe800000e0000 */
[----:B------:R-:W0:Y:S02]  /*0280*/  SHFL.DOWN PT, R12, R10, 0x2, 0x1f ;  /* 0x08401f000a0c7f89 */ /* 0x000e2400000e0000 */
[----:B0-----:R-:W-:Y:S01]  /*0290*/  DADD R12, R10, R12 ;  /* 0x000000000a0c7229 */ /* 0x001fe2000000000c */
[----:B-1----:R-:W-:Y:S02]  /*02a0*/  @!P1 LEA R11, R14, R9, 0x18 ;  /* 0x000000090e0b9211 */ /* 0x002fe400078ec0ff */
[----:B------:R-:W-:-:S04]  /*02b0*/  @!P0 LEA.HI R9, R3, R8, RZ, 0x1e ;  /* 0x0000000803098211 */ /* 0x000fc800078ff0ff */
[----:B------:R-:W-:Y:S01]  /*02c0*/  SHFL.DOWN PT, R5, R13, 0x1, 0x1f ;  /* 0x08201f000d057f89 */ /* 0x000fe200000e0000 */
[----:B------:R-:W-:-:S03]  /*02d0*/  @!P1 IMAD R2, R2, 0x8, R11 ;  /* 0x0000000802029824 */ /* 0x000fc600078e020b */
[----:B------:R-:W0:Y:S02]  /*02e0*/  SHFL.DOWN PT, R4, R12, 0x1, 0x1f ;  /* 0x08201f000c047f89 */ /* 0x000e2400000e0000 */
        /* <DEDUP_REMOVED lines=24> */
[----:B012---:R-:W-:Y:S01]  /*0470*/  DADD R12, R12, R2 ;  /* 0x000000000c0c7229 */ /* 0x007fe20000000002 */
[----:B---3--:R-:W-:-:S06]  /*0480*/  IMAD.WIDE.U32 R2, R0, 0x8, R4 ;  /* 0x0000000800027825 */ /* 0x008fcc00078e0004 */
[----:B------:R-:W-:Y:S01]  /*0490*/  STG.E.64 desc[UR6][R2.64], R12 ;  /* 0x0000000c02007986 */ /* 0x000fe2000c101b06 */
[----:B------:R-:W-:Y:S05]  /*04a0*/  EXIT ;  /* 0x000000000000794d */ /* 0x000fea0003800000 */
.L_x_163:
        /* <DEDUP_REMOVED lines=13> */
.L_x_204:


//--------------------- .text._Z16sum_kernel_blockPdS_i --------------------------
	.section	.text._Z16sum_kernel_blockPdS_i,"ax",@progbits
	.align	128
        .global         _Z16sum_kernel_blockPdS_i
        .type           _Z16sum_kernel_blockPdS_i,@function
        .size           _Z16sum_kernel_blockPdS_i,(.L_x_205 - _Z16sum_kernel_blockPdS_i)
        .other          _Z16sum_kernel_blockPdS_i,@"STO_CUDA_ENTRY STV_DEFAULT"
_Z16sum_kernel_blockPdS_i:
.text._Z16sum_kernel_blockPdS_i:
[----:B------:R-:W-:Y:S01]  /*0000*/  LDC R1, c[0x0][0x37c] ;  /* 0x0000df00ff017b82 */ /* 0x000fe20000000800 */
[----:B------:R-:W0:Y:S07]  /*0010*/  S2R R0, SR_TID.X ;  /* 0x0000000000007919 */ /* 0x000e2e0000002100 */
[----:B------:R-:W0:Y:S01]  /*0020*/  S2UR UR4, SR_CTAID.X ;  /* 0x00000000000479c3 */ /* 0x000e220000002500 */
[----:B------:R-:W1:Y:S01]  /*0030*/  LDCU UR5, c[0x0][0x390] ;  /* 0x00007200ff0577ac */ /* 0x000e620008000800 */
[----:B------:R-:W-:Y:S01]  /*0040*/  BSSY.RECONVERGENT B0, `(.L_x_164) ;  /* 0x000001b000007945 */ /* 0x000fe20003800200 */
[----:B------:R-:W2:Y:S01]  /*0050*/  S2R R15, SR_TID.Y ;  /* 0x00000000000f7919 */ /* 0x000ea20000002200 */
[----:B------:R-:W3:Y:S01]  /*0060*/  LDCU.64 UR6, c[0x0][0x358] ;  /* 0x00006b00ff0677ac */ /* 0x000ee20008000a00 */
[----:B------:R-:W4:Y:S03]  /*0070*/  S2R R12, SR_TID.Z ;  /* 0x00000000000c7919 */ /* 0x000f260000002300 */
[----:B------:R-:W0:Y:S01]  /*0080*/  LDC R13, c[0x0][0x360] ;  /* 0x0000d800ff0d7b82 */ /* 0x000e220000000800 */
[----:B-1----:R-:W1:Y:S01]  /*0090*/  I2F.F64 R8, UR5 ;  /* 0x0000000500087d12 */ /* 0x002e620008201c00 */
[----:B0-----:R-:W-:Y:S01]  /*00a0*/  IMAD R4, R13, UR4, R0 ;  /* 0x000000040d047c24 */ /* 0x001fe2000f8e0200 */
[----:B-1----:R-:W-:-:S06]  /*00b0*/  DMUL R8, R8, 0.25 ;  /* 0x3fd0000008087828 */ /* 0x002fcc0000000000 */
[----:B------:R-:W0:Y:S02]  /*00c0*/  I2F.F64 R2, R4 ;  /* 0x0000000400027312 */ /* 0x000e240000201c00 */
[----:B0-----:R-:W-:Y:S01]  /*00d0*/  DSETP.GT.AND P0, PT, R8, R2, PT ;  /* 0x000000020800722a */ /* 0x001fe20003f04000 */
[----:B------:R-:W-:-:S13]  /*00e0*/  CS2R R2, SRZ ;  /* 0x0000000000027805 */ /* 0x000fda000001ff00 */
[----:B--234-:R-:W-:Y:S05]  /*00f0*/  @!P0 BRA `(.L_x_165) ;  /* 0x00000000003c8947 */ /* 0x01cfea0003800000 */
[----:B------:R-:W0:Y:S01]  /*0100*/  LDC.64 R10, c[0x0][0x388] ;  /* 0x0000e200ff0a7b82 */ /* 0x000e220000000a00 */
[----:B------:R-:W1:Y:S01]  /*0110*/  LDCU UR4, c[0x0][0x370] ;  /* 0x00006e00ff0477ac */ /* 0x000e620008000800 */
[----:B------:R-:W-:Y:S01]  /*0120*/  IMAD.MOV.U32 R19, RZ, RZ, R4 ;  /* 0x000000ffff137224 */ /* 0x000fe200078e0004 */
[----:B------:R-:W-:Y:S01]  /*0130*/  CS2R R2, SRZ ;  /* 0x0000000000027805 */ /* 0x000fe2000001ff00 */
[----:B-1----:R-:W-:-:S07]  /*0140*/  IMAD R14, R13, UR4, RZ ;  /* 0x000000040d0e7c24 */ /* 0x002fce000f8e02ff */
.L_x_166:
[----:B0-----:R-:W-:-:S06]  /*0150*/  IMAD.WIDE R4, R19, 0x10, R10 ;  /* 0x0000001013047825 */ /* 0x001fcc00078e020a */
[----:B------:R-:W2:Y:S01]  /*0160*/  LDG.E.128 R4, desc[UR6][R4.64] ;  /* 0x0000000604047981 */ /* 0x000ea2000c1e1d00 */
[----:B------:R-:W-:-:S04]  /*0170*/  IADD3 R19, PT, PT, R14, R19, RZ ;  /* 0x000000130e137210 */ /* 0x000fc80007ffe0ff */
[----:B------:R-:W0:Y:S02]  /*0180*/  I2F.F64 R16, R19 ;  /* 0x0000001300107312 */ /* 0x000e240000201c00 */
[----:B0-----:R-:W-:Y:S01]  /*0190*/  DSETP.GT.AND P0, PT, R8, R16, PT ;  /* 0x000000100800722a */ /* 0x001fe20003f04000 */
[----:B--2---:R-:W-:-:S05]  /*01a0*/  IADD3 R6, PT, PT, R6, R5, R4 ;  /* 0x0000000506067210 */ /* 0x004fca0007ffe004 */
[----:B------:R-:W-:-:S06]  /*01b0*/  IMAD.IADD R6, R7, 0x1, R6 ;  /* 0x0000000107067824 */ /* 0x000fcc00078e0206 */
[----:B------:R-:W0:Y:S02]  /*01c0*/  I2F.F64 R6, R6 ;  /* 0x0000000600067312 */ /* 0x000e240000201c00 */
[----:B0-----:R-:W-:Y:S01]  /*01d0*/  DADD R2, R6, R2 ;  /* 0x0000000006027229 */ /* 0x001fe20000000002 */
[----:B------:R-:W-:Y:S10]  /*01e0*/  @P0 BRA `(.L_x_166) ;  /* 0xfffffffc00d80947 */ /* 0x000ff4000383ffff */
.L_x_165:
[----:B------:R-:W-:Y:S05]  /*01f0*/  BSYNC.RECONVERGENT B0 ;  /* 0x0000000000007941 */ /* 0x000fea0003800200 */
.L_x_164:
[----:B------:R-:W0:Y:S01]  /*0200*/  LDCU UR4, c[0x0][0x364] ;  /* 0x00006c80ff0477ac */ /* 0x000e220008000800 */
[----:B------:R-:W1:Y:S01]  /*0210*/  LDCU UR5, c[0x0][0x368] ;  /* 0x00006d00ff0577ac */ /* 0x000e620008000800 */
[----:B0-----:R-:W-:Y:S02]  /*0220*/  IMAD R4, R13, UR4, RZ ;  /* 0x000000040d047c24 */ /* 0x001fe4000f8e02ff */
[----:B------:R-:W-:Y:S02]  /*0230*/  IMAD R12, R12, UR4, R15 ;  /* 0x000000040c0c7c24 */ /* 0x000fe4000f8e020f */
[----:B-1----:R-:W-:Y:S02]  /*0240*/  IMAD R4, R4, UR5, RZ ;  /* 0x0000000504047c24 */ /* 0x002fe4000f8e02ff */
[----:B------:R-:W-:-:S03]  /*0250*/  IMAD R13, R12, R13, RZ ;  /* 0x0000000d0c0d7224 */ /* 0x000fc600078e02ff */
[----:B------:R-:W-:Y:S02]  /*0260*/  ISETP.GE.U32.AND P1, PT, R4, 0x2, PT ;  /* 0x000000020400780c */ /* 0x000fe40003f26070 */
[----:B------:R-:W-:-:S11]  /*0270*/  LOP3.LUT P0, RZ, R13, R0, RZ, 0xfc, !PT ;  /* 0x000000000dff7212 */ /* 0x000fd6000780fcff */
[----:B------:R-:W-:Y:S05]  /*0280*/  @!P1 BRA `(.L_x_167) ;  /* 0x0000000000449947 */ /* 0x000fea0003800000 */
[----:B------:R-:W0:Y:S01]  /*0290*/  S2UR UR5, SR_CgaCtaId ;  /* 0x00000000000579c3 */ /* 0x000e220000008800 */
[----:B------:R-:W-:Y:S01]  /*02a0*/  UMOV UR4, 0x400 ;  /* 0x0000040000047882 */ /* 0x000fe20000000000 */
[----:B------:R-:W-:Y:S01]  /*02b0*/  IADD3 R0, PT, PT, R13, R0, RZ ;  /* 0x000000000d007210 */ /* 0x000fe20007ffe0ff */
[----:B------:R-:W-:Y:S01]  /*02c0*/  IMAD.MOV.U32 R6, RZ, RZ, R4 ;  /* 0x000000ffff067224 */ /* 0x000fe200078e0004 */
[----:B0-----:R-:W-:-:S06]  /*02d0*/  ULEA UR4, UR5, UR4, 0x18 ;  /* 0x0000000405047291 */ /* 0x001fcc000f8ec0ff */
[----:B------:R-:W-:-:S07]  /*02e0*/  LEA R7, R0, UR4, 0x3 ;  /* 0x0000000400077c11 */ /* 0x000fce000f8e18ff */
.L_x_168:
[----:B------:R-:W-:Y:S01]  /*02f0*/  SHF.R.U32.HI R8, RZ, 0x1, R6 ;  /* 0x00000001ff087819 */ /* 0x000fe20000011606 */
[----:B------:R-:W-:Y:S01]  /*0300*/  STS.64 [R7], R2 ;  /* 0x0000000207007388 */ /* 0x000fe20000000a00 */
[----:B------:R-:W-:Y:S02]  /*0310*/  BAR.SYNC.DEFER_BLOCKING 0x0 ;  /* 0x0000000000007b1d */ /* 0x000fe40000010000 */
[----:B------:R-:W-:Y:S02]  /*0320*/  ISETP.GT.U32.AND P1, PT, R8, R0, PT ;  /* 0x000000000800720c */ /* 0x000fe40003f24070 */
[----:B------:R-:W-:Y:S01]  /*0330*/  ISETP.GT.U32.AND P2, PT, R6, 0x3, PT ;  /* 0x000000030600780c */ /* 0x000fe20003f44070 */
[----:B------:R-:W-:-:S10]  /*0340*/  IMAD.MOV.U32 R6, RZ, RZ, R8 ;  /* 0x000000ffff067224 */ /* 0x000fd400078e0008 */
[----:B------:R-:W-:-:S06]  /*0350*/  @P1 LEA R4, R8, R7, 0x3 ;  /* 0x0000000708041211 */ /* 0x000fcc00078e18ff */
[----:B------:R-:W0:Y:S02]  /*0360*/  @P1 LDS.64 R4, [R4] ;  /* 0x0000000004041984 */ /* 0x000e240000000a00 */
[----:B0-----:R-:W-:Y:S01]  /*0370*/  @P1 DADD R2, R2, R4 ;  /* 0x0000000002021229 */ /* 0x001fe20000000004 */
[----:B------:R-:W-:Y:S06]  /*0380*/  BAR.SYNC.DEFER_BLOCKING 0x0 ;  /* 0x0000000000007b1d */ /* 0x000fec0000010000 */
[----:B------:R-:W-:Y:S05]  /*0390*/  @P2 BRA `(.L_x_168) ;  /* 0xfffffffc00d42947 */ /* 0x000fea000383ffff */
.L_x_167:
[----:B------:R-:W-:Y:S05]  /*03a0*/  @P0 EXIT ;  /* 0x000000000000094d */ /* 0x000fea0003800000 */
[----:B------:R-:W0:Y:S02]  /*03b0*/  LDC.64 R4, c[0x0][0x380] ;  /* 0x0000e000ff047b82 */ /* 0x000e240000000a00 */
[----:B0-----:R-:W-:Y:S01]  /*03c0*/  REDG.E.ADD.F64.RN.STRONG.GPU desc[UR6][R4.64], R2 ;  /* 0x00000002040079a6 */ /* 0x001fe2000c12ff06 */
[----:B------:R-:W-:Y:S05]  /*03d0*/  EXIT ;  /* 0x000000000000794d */ /* 0x000fea0003800000 */
.L_x_169:
        /* <DEDUP_REMOVED lines=10> */
.L_x_205:


//--------------------- .nv.shared._Z28dvc_ScaLBL_D3Q19_Init_SimplePcPdS0_iii --------------------------
	.section	.nv.shared._Z28dvc_ScaLBL_D3Q19_Init_SimplePcPdS0_iii,"aw",@nobits
	.sectionflags	@""
	.align	16
	.zero		1024


//--------------------- .nv.shared.reserved.0     --------------------------
	.section	.nv.shared.reserved.0,"aw",@nobits
	.weak		__nv_reservedSMEM_offset_0_alias
	.size		__nv_reservedSMEM_offset_0_alias, 0, 64
	.other		__nv_reservedSMEM_offset_0_alias,@"STO_CUDA_RESERVED_SHARED STV_DEFAULT"
__nv_reservedSMEM_offset_0_alias:
	.zero		0
	.zero		64


//--------------------- .nv.shared._Z19dvc_D3Q19_Flux_BC_ZPdS_dS_iiii --------------------------
	.section	.nv.shared._Z19dvc_D3Q19_Flux_BC_ZPdS_dS_iiii,"aw",@nobits
	.sectionflags	@""
	.align	16
.nv.shared._Z19dvc_D3Q19_Flux_BC_ZPdS_dS_iiii:
	.zero		1280


//--------------------- .nv.shared._Z19dvc_D3Q19_Flux_BC_zPdS_dS_iii --------------------------
	.section	.nv.shared._Z19dvc_D3Q19_Flux_BC_zPdS_dS_iii,"aw",@nobits
	.sectionflags	@""
	.align	16
.nv.shared._Z19dvc_D3Q19_Flux_BC_zPdS_dS_iii:
	.zero		1280


//--------------------- .nv.shared._Z23dvc_D3Q19_Velocity_BC_ZPdS_diiii --------------------------
	.section	.nv.shared._Z23dvc_D3Q19_Velocity_BC_ZPdS_diiii,"aw",@nobits
	.sectionflags	@""
	.align	16
	.zero		1024


//--------------------- .nv.shared._Z23dvc_D3Q19_Velocity_BC_zPdS_diii --------------------------
	.section	.nv.shared._Z23dvc_D3Q19_Velocity_BC_zPdS_diii,"aw",@nobits
	.sectionflags	@""
	.align	16
	.zero		1024


//--------------------- .nv.shared._Z32dvc_ScaLBL_D3Q19_AAodd_Flux_BC_zPiS_PdddS0_ii --------------------------
	.section	.nv.shared._Z32dvc_ScaLBL_D3Q19_AAodd_Flux_BC_zPiS_PdddS0_ii,"aw",@nobits
	.sectionflags	@""
	.align	16
	.zero		1024


//--------------------- .nv.shared._Z33dvc_ScaLBL_D3Q19_AAeven_Flux_BC_zPiPdddS0_ii --------------------------
	.section	.nv.shared._Z33dvc_ScaLBL_D3Q19_AAeven_Flux_BC_zPiPdddS0_ii,"aw",@nobits
	.sectionflags	@""
	.align	16
	.zero		1024


//--------------------- .nv.shared._Z36dvc_ScaLBL_D3Q19_AAodd_Pressure_BC_ZPiS_Pddii --------------------------
	.section	.nv.shared._Z36dvc_ScaLBL_D3Q19_AAodd_Pressure_BC_ZPiS_Pddii,"aw",@nobits
	.sectionflags	@""
	.align	16
	.zero		1024


//--------------------- .nv.shared._Z36dvc_ScaLBL_D3Q19_AAodd_Pressure_BC_zPiS_Pddii --------------------------
	.section	.nv.shared._Z36dvc_ScaLBL_D3Q19_AAodd_Pressure_BC_zPiS_Pddii,"aw",@nobits
	.sectionflags	@""
	.align	16
	.zero		1024


//--------------------- .nv.shared._Z32dvc_ScaLBL_D3Q19_Reflection_BC_ZPiPdii --------------------------
	.section	.nv.shared._Z32dvc_ScaLBL_D3Q19_Reflection_BC_ZPiPdii,"aw",@nobits
	.sectionflags	@""
	.align	16
	.zero		1024


//--------------------- .nv.shared._Z32dvc_ScaLBL_D3Q19_Reflection_BC_zPiPdii --------------------------
	.section	.nv.shared._Z32dvc_ScaLBL_D3Q19_Reflection_BC_zPiPdii,"aw",@nobits
	.sectionflags	@""
	.align	16
	.zero		1024


//--------------------- .nv.shared._Z37dvc_ScaLBL_D3Q19_AAeven_Pressure_BC_ZPiPddii --------------------------
	.section	.nv.shared._Z37dvc_ScaLBL_D3Q19_AAeven_Pressure_BC_ZPiPddii,"aw",@nobits
	.sectionflags	@""
	.align	16
	.zero		1024


//--------------------- .nv.shared._Z37dvc_ScaLBL_D3Q19_AAeven_Pressure_BC_zPiPddii --------------------------
	.section	.nv.shared._Z37dvc_ScaLBL_D3Q19_AAeven_Pressure_BC_zPiPddii,"aw",@nobits
	.sectionflags	@""
	.align	16
	.zero		1024


//--------------------- .nv.shared._Z25dvc_ScaLBL_D3Q19_PressurePKdPdi --------------------------
	.section	.nv.shared._Z25dvc_ScaLBL_D3Q19_PressurePKdPdi,"aw",@nobits
	.sectionflags	@""
	.align	16
	.zero		1024


//--------------------- .nv.shared._Z25dvc_ScaLBL_D3Q19_MomentumPdS_i --------------------------
	.section	.nv.shared._Z25dvc_ScaLBL_D3Q19_MomentumPdS_i,"aw",@nobits
	.sectionflags	@""
	.align	16
	.zero		1024


//--------------------- .nv.shared._Z21dvc_ScaLBL_D3Q19_SwapPcPdS0_iii --------------------------
	.section	.nv.shared._Z21dvc_ScaLBL_D3Q19_SwapPcPdS0_iii,"aw",@nobits
	.sectionflags	@""
	.align	16
	.zero		1024


//--------------------- .nv.shared._Z25dvc_ScaLBL_AAeven_CompactPdi --------------------------
	.section	.nv.shared._Z25dvc_ScaLBL_AAeven_CompactPdi,"aw",@nobits
	.sectionflags	@""
	.align	16
	.zero		1024


//--------------------- .nv.shared._Z21dvc_ScaLBL_AAeven_MRTPdiiiddddd --------------------------
	.section	.nv.shared._Z21dvc_ScaLBL_AAeven_MRTPdiiiddddd,"aw",@nobits
	.sectionflags	@""
	.align	16
	.zero		1024


//--------------------- .nv.shared._Z20dvc_ScaLBL_AAodd_MRTPiPdiiiddddd --------------------------
	.section	.nv.shared._Z20dvc_ScaLBL_AAodd_MRTPiPdiiiddddd,"aw",@nobits
	.sectionflags	@""
	.align	16
	.zero		1024


//--------------------- .nv.shared._Z24dvc_ScaLBL_AAodd_CompactPiPdi --------------------------
	.section	.nv.shared._Z24dvc_ScaLBL_AAodd_CompactPiPdi,"aw",@nobits
	.sectionflags	@""
	.align	16
	.zero		1024


//--------------------- .nv.shared._Z29dvc_ScaLBL_D3Q19_Swap_CompactPiPdS0_ii --------------------------
	.section	.nv.shared._Z29dvc_ScaLBL_D3Q19_Swap_CompactPiPdS0_ii,"aw",@nobits
	.sectionflags	@""
	.align	16
	.zero		1024


//--------------------- .nv.shared._Z21dvc_ScaLBL_D3Q19_InitPdi --------------------------
	.section	.nv.shared._Z21dvc_ScaLBL_D3Q19_InitPdi,"aw",@nobits
	.sectionflags	@""
	.align	16
	.zero		1024


//--------------------- .nv.shared._Z24dvc_ScaLBL_D3Q19_AA_InitPdS_i --------------------------
	.section	.nv.shared._Z24dvc_ScaLBL_D3Q19_AA_InitPdS_i,"aw",@nobits
	.sectionflags	@""
	.align	16
	.zero		1024


//--------------------- .nv.shared._Z21dvc_ScaLBL_D3Q19_InitPcPdS0_iii --------------------------
	.section	.nv.shared._Z21dvc_ScaLBL_D3Q19_InitPcPdS0_iii,"aw",@nobits
	.sectionflags	@""
	.align	16
	.zero		1024


//--------------------- .nv.shared._Z23dvc_ScaLBL_D3Q19_UnpackiPiiiPdS0_i --------------------------
	.section	.nv.shared._Z23dvc_ScaLBL_D3Q19_UnpackiPiiiPdS0_i,"aw",@nobits
	.sectionflags	@""
	.align	16
	.zero		1024


//--------------------- .nv.shared._Z21dvc_ScaLBL_D3Q19_PackiPiiiPdS0_i --------------------------
	.section	.nv.shared._Z21dvc_ScaLBL_D3Q19_PackiPiiiPdS0_i,"aw",@nobits
	.sectionflags	@""
	.align	16
	.zero		1024


//--------------------- .nv.shared._Z18deviceReduceKernelPdS_i --------------------------
	.section	.nv.shared._Z18deviceReduceKernelPdS_i,"aw",@nobits
	.sectionflags	@""
	.align	16
.nv.shared._Z18deviceReduceKernelPdS_i:
	.zero		1280


//--------------------- .nv.shared._Z16sum_kernel_blockPdS_i --------------------------
	.section	.nv.shared._Z16sum_kernel_blockPdS_i,"aw",@nobits
	.sectionflags	@""
	.align	16
	.zero		1024


//--------------------- .nv.constant0._Z28dvc_ScaLBL_D3Q19_Init_SimplePcPdS0_iii --------------------------
	.section	.nv.constant0._Z28dvc_ScaLBL_D3Q19_Init_SimplePcPdS0_iii,"a",@progbits
	.sectionflags	@""
	.align	4
.nv.constant0._Z28dvc_ScaLBL_D3Q19_Init_SimplePcPdS0_iii:
	.zero		932


//--------------------- .nv.constant0._Z19dvc_D3Q19_Flux_BC_ZPdS_dS_iiii --------------------------
	.section	.nv.constant0._Z19dvc_D3Q19_Flux_BC_ZPdS_dS_iiii,"a",@progbits
	.sectionflags	@""
	.align	4
.nv.constant0._Z19dvc_D3Q19_Flux_BC_ZPdS_dS_iiii:
	.zero		944


//--------------------- .nv.constant0._Z19dvc_D3Q19_Flux_BC_zPdS_dS_iii --------------------------
	.section	.nv.constant0._Z19dvc_D3Q19_Flux_BC_zPdS_dS_iii,"a",@progbits
	.sectionflags	@""
	.align	4
.nv.constant0._Z19dvc_D3Q19_Flux_BC_zPdS_dS_iii:
	.zero		940


//--------------------- .nv.constant0._Z23dvc_D3Q19_Velocity_BC_ZPdS_diiii --------------------------
	.section	.nv.constant0._Z23dvc_D3Q19_Velocity_BC_ZPdS_diiii,"a",@progbits
	.sectionflags	@""
	.align	4
.nv.constant0._Z23dvc_D3Q19_Velocity_BC_ZPdS_diiii:
	.zero		936


//--------------------- .nv.constant0._Z23dvc_D3Q19_Velocity_BC_zPdS_diii --------------------------
	.section	.nv.constant0._Z23dvc_D3Q19_Velocity_BC_zPdS_diii,"a",@progbits
	.sectionflags	@""
	.align	4
.nv.constant0._Z23dvc_D3Q19_Velocity_BC_zPdS_diii:
	.zero		932


//--------------------- .nv.constant0._Z32dvc_ScaLBL_D3Q19_AAodd_Flux_BC_zPiS_PdddS0_ii --------------------------
	.section	.nv.constant0._Z32dvc_ScaLBL_D3Q19_AAodd_Flux_BC_zPiS_PdddS0_ii,"a",@progbits
	.sectionflags	@""
	.align	4
.nv.constant0._Z32dvc_ScaLBL_D3Q19_AAodd_Flux_BC_zPiS_PdddS0_ii:
	.zero		952


//--------------------- .nv.constant0._Z33dvc_ScaLBL_D3Q19_AAeven_Flux_BC_zPiPdddS0_ii --------------------------
	.section	.nv.constant0._Z33dvc_ScaLBL_D3Q19_AAeven_Flux_BC_zPiPdddS0_ii,"a",@progbits
	.sectionflags	@""
	.align	4
.nv.constant0._Z33dvc_ScaLBL_D3Q19_AAeven_Flux_BC_zPiPdddS0_ii:
	.zero		944


//--------------------- .nv.constant0._Z36dvc_ScaLBL_D3Q19_AAodd_Pressure_BC_ZPiS_Pddii --------------------------
	.section	.nv.constant0._Z36dvc_ScaLBL_D3Q19_AAodd_Pressure_BC_ZPiS_Pddii,"a",@progbits
	.sectionflags	@""
	.align	4
.nv.constant0._Z36dvc_ScaLBL_D3Q19_AAodd_Pressure_BC_ZPiS_Pddii:
	.zero		936


//--------------------- .nv.constant0._Z36dvc_ScaLBL_D3Q19_AAodd_Pressure_BC_zPiS_Pddii --------------------------
	.section	.nv.constant0._Z36dvc_ScaLBL_D3Q19_AAodd_Pressure_BC_zPiS_Pddii,"a",@progbits
	.sectionflags	@""
	.align	4
.nv.constant0._Z36dvc_ScaLBL_D3Q19_AAodd_Pressure_BC_zPiS_Pddii:
	.zero		936


//--------------------- .nv.constant0._Z32dvc_ScaLBL_D3Q19_Reflection_BC_ZPiPdii --------------------------
	.section	.nv.constant0._Z32dvc_ScaLBL_D3Q19_Reflection_BC_ZPiPdii,"a",@progbits
	.sectionflags	@""
	.align	4
.nv.constant0._Z32dvc_ScaLBL_D3Q19_Reflection_BC_ZPiPdii:
	.zero		920


//--------------------- .nv.constant0._Z32dvc_ScaLBL_D3Q19_Reflection_BC_zPiPdii --------------------------
	.section	.nv.constant0._Z32dvc_ScaLBL_D3Q19_Reflection_BC_zPiPdii,"a",@progbits
	.sectionflags	@""
	.align	4
.nv.constant0._Z32dvc_ScaLBL_D3Q19_Reflection_BC_zPiPdii:
	.zero		920


//--------------------- .nv.constant0._Z37dvc_ScaLBL_D3Q19_AAeven_Pressure_BC_ZPiPddii --------------------------
	.section	.nv.constant0._Z37dvc_ScaLBL_D3Q19_AAeven_Pressure_BC_ZPiPddii,"a",@progbits
	.sectionflags	@""
	.align	4
.nv.constant0._Z37dvc_ScaLBL_D3Q19_AAeven_Pressure_BC_ZPiPddii:
	.zero		928


//--------------------- .nv.constant0._Z37dvc_ScaLBL_D3Q19_AAeven_Pressure_BC_zPiPddii --------------------------
	.section	.nv.constant0._Z37dvc_ScaLBL_D3Q19_AAeven_Pressure_BC_zPiPddii,"a",@progbits
	.sectionflags	@""
	.align	4
.nv.constant0._Z37dvc_ScaLBL_D3Q19_AAeven_Pressure_BC_zPiPddii:
	.zero		928


//--------------------- .nv.constant0._Z25dvc_ScaLBL_D3Q19_PressurePKdPdi --------------------------
	.section	.nv.constant0._Z25dvc_ScaLBL_D3Q19_PressurePKdPdi,"a",@progbits
	.sectionflags	@""
	.align	4
.nv.constant0._Z25dvc_ScaLBL_D3Q19_PressurePKdPdi:
	.zero		916


//--------------------- .nv.constant0._Z25dvc_ScaLBL_D3Q19_MomentumPdS_i --------------------------
	.section	.nv.constant0._Z25dvc_ScaLBL_D3Q19_MomentumPdS_i,"a",@progbits
	.sectionflags	@""
	.align	4
.nv.constant0._Z25dvc_ScaLBL_D3Q19_MomentumPdS_i:
	.zero		916


//--------------------- .nv.constant0._Z21dvc_ScaLBL_D3Q19_SwapPcPdS0_iii --------------------------
	.section	.nv.constant0._Z21dvc_ScaLBL_D3Q19_SwapPcPdS0_iii,"a",@progbits
	.sectionflags	@""
	.align	4
.nv.constant0._Z21dvc_ScaLBL_D3Q19_SwapPcPdS0_iii:
	.zero		932


//--------------------- .nv.constant0._Z25dvc_ScaLBL_AAeven_CompactPdi --------------------------
	.section	.nv.constant0._Z25dvc_ScaLBL_AAeven_CompactPdi,"a",@progbits
	.sectionflags	@""
	.align	4
.nv.constant0._Z25dvc_ScaLBL_AAeven_CompactPdi:
	.zero		908


//--------------------- .nv.constant0._Z21dvc_ScaLBL_AAeven_MRTPdiiiddddd --------------------------
	.section	.nv.constant0._Z21dvc_ScaLBL_AAeven_MRTPdiiiddddd,"a",@progbits
	.sectionflags	@""
	.align	4
.nv.constant0._Z21dvc_ScaLBL_AAeven_MRTPdiiiddddd:
	.zero		960


//--------------------- .nv.constant0._Z20dvc_ScaLBL_AAodd_MRTPiPdiiiddddd --------------------------
	.section	.nv.constant0._Z20dvc_ScaLBL_AAodd_MRTPiPdiiiddddd,"a",@progbits
	.sectionflags	@""
	.align	4
.nv.constant0._Z20dvc_ScaLBL_AAodd_MRTPiPdiiiddddd:
	.zero		968


//--------------------- .nv.constant0._Z24dvc_ScaLBL_AAodd_CompactPiPdi --------------------------
	.section	.nv.constant0._Z24dvc_ScaLBL_AAodd_CompactPiPdi,"a",@progbits
	.sectionflags	@""
	.align	4
.nv.constant0._Z24dvc_ScaLBL_AAodd_CompactPiPdi:
	.zero		916


//--------------------- .nv.constant0._Z29dvc_ScaLBL_D3Q19_Swap_CompactPiPdS0_ii --------------------------
	.section	.nv.constant0._Z29dvc_ScaLBL_D3Q19_Swap_CompactPiPdS0_ii,"a",@progbits
	.sectionflags	@""
	.align	4
.nv.constant0._Z29dvc_ScaLBL_D3Q19_Swap_CompactPiPdS0_ii:
	.zero		928


//--------------------- .nv.constant0._Z21dvc_ScaLBL_D3Q19_InitPdi --------------------------
	.section	.nv.constant0._Z21dvc_ScaLBL_D3Q19_InitPdi,"a",@progbits
	.sectionflags	@""
	.align	4
.nv.constant0._Z21dvc_ScaLBL_D3Q19_InitPdi:
	.zero		908


//--------------------- .nv.constant0._Z24dvc_ScaLBL_D3Q19_AA_InitPdS_i --------------------------
	.section	.nv.constant0._Z24dvc_ScaLBL_D3Q19_AA_InitPdS_i,"a",@progbits
	.sectionflags	@""
	.align	4
.nv.constant0._Z24dvc_ScaLBL_D3Q19_AA_InitPdS_i:
	.zero		916


//--------------------- .nv.constant0._Z21dvc_ScaLBL_D3Q19_InitPcPdS0_iii --------------------------
	.section	.nv.constant0._Z21dvc_ScaLBL_D3Q19_InitPcPdS0_iii,"a",@progbits
	.sectionflags	@""
	.align	4
.nv.constant0._Z21dvc_ScaLBL_D3Q19_InitPcPdS0_iii:
	.zero		932


//--------------------- .nv.constant0._Z23dvc_ScaLBL_D3Q19_UnpackiPiiiPdS0_i --------------------------
	.section	.nv.constant0._Z23dvc_ScaLBL_D3Q19_UnpackiPiiiPdS0_i,"a",@progbits
	.sectionflags	@""
	.align	4
.nv.constant0._Z23dvc_ScaLBL_D3Q19_UnpackiPiiiPdS0_i:
	.zero		940


//--------------------- .nv.constant0._Z21dvc_ScaLBL_D3Q19_PackiPiiiPdS0_i --------------------------
	.section	.nv.constant0._Z21dvc_ScaLBL_D3Q19_PackiPiiiPdS0_i,"a",@progbits
	.sectionflags	@""
	.align	4
.nv.constant0._Z21dvc_ScaLBL_D3Q19_PackiPiiiPdS0_i:
	.zero		940


//--------------------- .nv.constant0._Z18deviceReduceKernelPdS_i --------------------------
	.section	.nv.constant0._Z18deviceReduceKernelPdS_i,"a",@progbits
	.sectionflags	@""
	.align	4
.nv.constant0._Z18deviceReduceKernelPdS_i:
	.zero		916


//--------------------- .nv.constant0._Z16sum_kernel_blockPdS_i --------------------------
	.section	.nv.constant0._Z16sum_kernel_blockPdS_i,"a",@progbits
	.sectionflags	@""
	.align	4
.nv.constant0._Z16sum_kernel_blockPdS_i:
	.zero		916


//--------------------- SYMBOLS --------------------------

	.type		.nv.reservedSmem.offset0,@object
	.size		.nv.reservedSmem.offset0,0x4
	.type		.nv.reservedSmem.cap,@object
	.size		.nv.reservedSmem.cap,0x4
